//
// Generated by NVIDIA NVVM Compiler
//
// Compiler Build ID: CL-36424714
// Cuda compilation tools, release 13.0, V13.0.88
// Based on NVVM 20.0.0
//

.version 9.0
.target sm_100
.address_size 64

	// .globl	_Z16sfcpartialshadowP16Roughness_Shadowi
.const .align 4 .b8 sfc_vertex[732];
.const .align 4 .b8 sfc_facet[1200];
.const .align 4 .b8 sfc_midpos[1200];
.const .align 4 .b8 sfc_trivector[2400];
.const .align 4 .b8 sfc_normcalc[3600];
.const .align 4 .b8 sfc_normal[1200];
.const .align 4 .b8 trivector_multiplier[800];
.const .align 4 .f32 PI;
.const .align 4 .f32 rot_period;
// _ZZ16sfcpartialshadowP16Roughness_ShadowiE6shadow has been demoted
// _ZZ16sfcpartialshadowP16Roughness_ShadowiE9sunvector has been demoted
// _ZZ16sfcpartialshadowP16Roughness_ShadowiE9sfcshadow has been demoted
// _ZZ27roughness_single_scatteringP16Facet_PropertiesP16Roughness_ShadowP22Roughness_IlluminationP28Roughness_GlobalilluminationPffiE6albedo has been demoted
// _ZZ27roughness_single_scatteringP16Facet_PropertiesP16Roughness_ShadowP22Roughness_IlluminationP28Roughness_GlobalilluminationPffiE12illumination has been demoted
// _ZZ29roughness_multiple_scatteringP16Facet_PropertiesP16Roughness_ShadowP22Roughness_IlluminationP28Roughness_GlobalilluminationPfffiE7iterate has been demoted
// _ZZ29roughness_multiple_scatteringP16Facet_PropertiesP16Roughness_ShadowP22Roughness_IlluminationP28Roughness_GlobalilluminationPfffiE11iteratetest has been demoted
// _ZZ29roughness_multiple_scatteringP16Facet_PropertiesP16Roughness_ShadowP22Roughness_IlluminationP28Roughness_GlobalilluminationPfffiE6albedo has been demoted
// _ZZ29roughness_multiple_scatteringP16Facet_PropertiesP16Roughness_ShadowP22Roughness_IlluminationP28Roughness_GlobalilluminationPfffiE8powerold has been demoted
// _ZZ33roughness_initialise_temperaturesP16Facet_PropertiesP22Roughness_IlluminationP23Roughness_GlobalheatingP22Roughness_TemperaturesPffE6albedo has been demoted
// _ZZ33roughness_initialise_temperaturesP16Facet_PropertiesP22Roughness_IlluminationP23Roughness_GlobalheatingP22Roughness_TemperaturesPffE6stemp0 has been demoted
// _ZZ17finite_differenceP16Facet_PropertiesP22Roughness_TemperaturesE9converged has been demoted
// _ZZ18boundary_conditionP16Facet_PropertiesP22Roughness_IlluminationP23Roughness_GlobalheatingP22Roughness_TemperaturesPfffiE9converged has been demoted
// _ZZ18boundary_conditionP16Facet_PropertiesP22Roughness_IlluminationP23Roughness_GlobalheatingP22Roughness_TemperaturesPfffiE6albedo has been demoted
// _ZZ18boundary_conditionP16Facet_PropertiesP22Roughness_IlluminationP23Roughness_GlobalheatingP22Roughness_TemperaturesPfffiE15thermal_inertia has been demoted
// _ZZ18boundary_conditionP16Facet_PropertiesP22Roughness_IlluminationP23Roughness_GlobalheatingP22Roughness_TemperaturesPfffiE5stemp has been demoted
// _ZZ26roughness_inst_equilibriumP16Facet_PropertiesP22Roughness_IlluminationP23Roughness_GlobalheatingP22Roughness_TemperaturesPffiE9converged has been demoted
// _ZZ26roughness_inst_equilibriumP16Facet_PropertiesP22Roughness_IlluminationP23Roughness_GlobalheatingP22Roughness_TemperaturesPffiE6albedo has been demoted
// _ZZ26roughness_inst_equilibriumP16Facet_PropertiesP22Roughness_IlluminationP23Roughness_GlobalheatingP22Roughness_TemperaturesPffiE5stemp has been demoted
// _ZZ9convergedP16Facet_PropertiesP22Roughness_TemperaturesfE9converged has been demoted

.visible .entry _Z16sfcpartialshadowP16Roughness_Shadowi(
	.param .u64 .ptr .align 1 _Z16sfcpartialshadowP16Roughness_Shadowi_param_0,
	.param .u32 _Z16sfcpartialshadowP16Roughness_Shadowi_param_1
)
{
	.reg .pred 	%p<30>;
	.reg .b32 	%r<19>;
	.reg .b32 	%f<121>;
	.reg .b64 	%rd<34>;
	// demoted variable
	.shared .align 4 .u32 _ZZ16sfcpartialshadowP16Roughness_ShadowiE6shadow;
	// demoted variable
	.shared .align 4 .b8 _ZZ16sfcpartialshadowP16Roughness_ShadowiE9sunvector[12];
	// demoted variable
	.shared .align 4 .b8 _ZZ16sfcpartialshadowP16Roughness_ShadowiE9sfcshadow[400];
	ld.param.u64 	%rd5, [_Z16sfcpartialshadowP16Roughness_Shadowi_param_0];
	ld.param.u32 	%r5, [_Z16sfcpartialshadowP16Roughness_Shadowi_param_1];
	cvta.to.global.u64 	%rd1, %rd5;
	mov.u32 	%r1, %tid.x;
	setp.ne.s32 	%p1, %r1, 0;
	@%p1 bra 	$L__BB0_2;
	mov.u32 	%r6, %ctaid.x;
	mul.wide.u32 	%rd6, %r6, 530400;
	add.s64 	%rd7, %rd1, %rd6;
	mul.wide.s32 	%rd8, %r5, 4;
	add.s64 	%rd9, %rd7, %rd8;
	ld.global.u32 	%r7, [%rd9];
	st.shared.u32 	[_ZZ16sfcpartialshadowP16Roughness_ShadowiE6shadow], %r7;
$L__BB0_2:
	bar.sync 	0;
	ld.shared.u32 	%r8, [_ZZ16sfcpartialshadowP16Roughness_ShadowiE6shadow];
	setp.ne.s32 	%p2, %r8, 1;
	@%p2 bra 	$L__BB0_18;
	setp.gt.u32 	%p3, %r1, 3;
	@%p3 bra 	$L__BB0_5;
	mov.u32 	%r9, %ctaid.x;
	mul.wide.u32 	%rd10, %r9, 530400;
	add.s64 	%rd11, %rd1, %rd10;
	mul.wide.s32 	%rd12, %r5, 12;
	add.s64 	%rd13, %rd11, %rd12;
	mul.wide.u32 	%rd14, %r1, 4;
	add.s64 	%rd15, %rd13, %rd14;
	ld.global.f32 	%f19, [%rd15+262600];
	shl.b32 	%r10, %r1, 2;
	mov.u32 	%r11, _ZZ16sfcpartialshadowP16Roughness_ShadowiE9sunvector;
	add.s32 	%r12, %r11, %r10;
	st.shared.f32 	[%r12], %f19;
$L__BB0_5:
	setp.ne.s32 	%p4, %r1, 0;
	mov.u32 	%r13, %ctaid.x;
	mul.wide.u32 	%rd16, %r13, 530400;
	add.s64 	%rd17, %rd1, %rd16;
	mul.wide.s32 	%rd18, %r5, 400;
	add.s64 	%rd19, %rd17, %rd18;
	mul.wide.u32 	%rd20, %r1, 4;
	add.s64 	%rd21, %rd19, %rd20;
	add.s64 	%rd2, %rd21, 2600;
	ld.global.f32 	%f20, [%rd21+2600];
	shl.b32 	%r14, %r1, 2;
	mov.u32 	%r15, _ZZ16sfcpartialshadowP16Roughness_ShadowiE9sfcshadow;
	add.s32 	%r2, %r15, %r14;
	st.shared.f32 	[%r2], %f20;
	bar.sync 	0;
	@%p4 bra 	$L__BB0_7;
	ld.shared.f32 	%f21, [_ZZ16sfcpartialshadowP16Roughness_ShadowiE9sunvector];
	ld.shared.f32 	%f22, [_ZZ16sfcpartialshadowP16Roughness_ShadowiE9sunvector+4];
	mul.f32 	%f23, %f22, %f22;
	fma.rn.f32 	%f24, %f21, %f21, %f23;
	sqrt.rn.f32 	%f25, %f24;
	div.rn.f32 	%f26, %f21, %f25;
	st.shared.f32 	[_ZZ16sfcpartialshadowP16Roughness_ShadowiE9sunvector], %f26;
	div.rn.f32 	%f27, %f22, %f25;
	st.shared.f32 	[_ZZ16sfcpartialshadowP16Roughness_ShadowiE9sunvector+4], %f27;
	ld.shared.f32 	%f28, [_ZZ16sfcpartialshadowP16Roughness_ShadowiE9sunvector+8];
	div.rn.f32 	%f29, %f28, %f25;
	st.shared.f32 	[_ZZ16sfcpartialshadowP16Roughness_ShadowiE9sunvector+8], %f29;
$L__BB0_7:
	bar.sync 	0;
	ld.shared.f32 	%f30, [_ZZ16sfcpartialshadowP16Roughness_ShadowiE9sunvector+8];
	abs.f32 	%f31, %f30;
	ld.shared.f32 	%f1, [_ZZ16sfcpartialshadowP16Roughness_ShadowiE9sunvector];
	ld.shared.f32 	%f2, [_ZZ16sfcpartialshadowP16Roughness_ShadowiE9sunvector+4];
	mul.f32 	%f32, %f2, %f2;
	fma.rn.f32 	%f33, %f1, %f1, %f32;
	sqrt.rn.f32 	%f34, %f33;
	div.rn.f32 	%f3, %f31, %f34;
	mul.wide.u32 	%rd23, %r1, 12;
	mov.u64 	%rd24, sfc_facet;
	add.s64 	%rd25, %rd24, %rd23;
	ld.const.u32 	%r17, [%rd25+8];
	mul.wide.s32 	%rd26, %r17, 12;
	mov.u64 	%rd27, sfc_vertex;
	add.s64 	%rd28, %rd27, %rd26;
	ld.const.f32 	%f4, [%rd28];
	mul.wide.u32 	%rd29, %r1, 24;
	mov.u64 	%rd30, sfc_trivector;
	add.s64 	%rd31, %rd30, %rd29;
	ld.const.f32 	%f5, [%rd31];
	ld.const.f32 	%f6, [%rd31+12];
	ld.const.f32 	%f7, [%rd28+4];
	ld.const.f32 	%f8, [%rd31+4];
	ld.const.f32 	%f9, [%rd31+16];
	ld.const.f32 	%f10, [%rd28+8];
	ld.const.f32 	%f11, [%rd31+8];
	ld.const.f32 	%f12, [%rd31+20];
	mov.u64 	%rd32, trivector_multiplier;
	add.s64 	%rd33, %rd32, 16;
	ld.shared.f32 	%f120, [%r2];
	mov.b32 	%r18, 0;
$L__BB0_8:
	ld.const.f32 	%f35, [%rd33+-16];
	fma.rn.f32 	%f36, %f35, %f5, %f4;
	ld.const.f32 	%f37, [%rd33+-12];
	fma.rn.f32 	%f38, %f37, %f6, %f36;
	fma.rn.f32 	%f39, %f35, %f8, %f7;
	fma.rn.f32 	%f40, %f37, %f9, %f39;
	fma.rn.f32 	%f41, %f35, %f11, %f10;
	fma.rn.f32 	%f42, %f37, %f12, %f41;
	mul.f32 	%f43, %f40, %f1;
	mul.f32 	%f44, %f38, %f2;
	sub.f32 	%f45, %f43, %f44;
	mul.f32 	%f46, %f45, %f45;
	mov.f32 	%f47, 0f42C80000;
	sub.f32 	%f48, %f47, %f46;
	sqrt.rn.f32 	%f49, %f48;
	mul.f32 	%f50, %f40, %f2;
	fma.rn.f32 	%f51, %f38, %f1, %f50;
	sub.f32 	%f52, %f51, %f49;
	mul.f32 	%f53, %f3, %f52;
	setp.le.f32 	%p5, %f42, %f53;
	setp.neu.f32 	%p6, %f120, 0f00000000;
	and.pred  	%p7, %p5, %p6;
	add.f32 	%f54, %f120, 0fBC23D70A;
	selp.f32 	%f55, %f54, %f120, %p7;
	setp.lt.f32 	%p8, %f55, 0f00000000;
	selp.f32 	%f15, 0f00000000, %f55, %p8;
	or.pred  	%p9, %p7, %p8;
	not.pred 	%p10, %p9;
	@%p10 bra 	$L__BB0_10;
	st.shared.f32 	[%r2], %f15;
$L__BB0_10:
	ld.const.f32 	%f56, [%rd33+-8];
	fma.rn.f32 	%f57, %f56, %f5, %f4;
	ld.const.f32 	%f58, [%rd33+-4];
	fma.rn.f32 	%f59, %f58, %f6, %f57;
	fma.rn.f32 	%f60, %f56, %f8, %f7;
	fma.rn.f32 	%f61, %f58, %f9, %f60;
	fma.rn.f32 	%f62, %f56, %f11, %f10;
	fma.rn.f32 	%f63, %f58, %f12, %f62;
	mul.f32 	%f64, %f61, %f1;
	mul.f32 	%f65, %f59, %f2;
	sub.f32 	%f66, %f64, %f65;
	mul.f32 	%f67, %f66, %f66;
	mov.f32 	%f68, 0f42C80000;
	sub.f32 	%f69, %f68, %f67;
	sqrt.rn.f32 	%f70, %f69;
	mul.f32 	%f71, %f61, %f2;
	fma.rn.f32 	%f72, %f59, %f1, %f71;
	sub.f32 	%f73, %f72, %f70;
	mul.f32 	%f74, %f3, %f73;
	setp.le.f32 	%p11, %f63, %f74;
	setp.neu.f32 	%p12, %f15, 0f00000000;
	and.pred  	%p13, %p11, %p12;
	add.f32 	%f75, %f15, 0fBC23D70A;
	selp.f32 	%f76, %f75, %f15, %p13;
	setp.lt.f32 	%p14, %f76, 0f00000000;
	selp.f32 	%f16, 0f00000000, %f76, %p14;
	or.pred  	%p15, %p13, %p14;
	not.pred 	%p16, %p15;
	@%p16 bra 	$L__BB0_12;
	st.shared.f32 	[%r2], %f16;
$L__BB0_12:
	ld.const.f32 	%f77, [%rd33];
	fma.rn.f32 	%f78, %f77, %f5, %f4;
	ld.const.f32 	%f79, [%rd33+4];
	fma.rn.f32 	%f80, %f79, %f6, %f78;
	fma.rn.f32 	%f81, %f77, %f8, %f7;
	fma.rn.f32 	%f82, %f79, %f9, %f81;
	fma.rn.f32 	%f83, %f77, %f11, %f10;
	fma.rn.f32 	%f84, %f79, %f12, %f83;
	mul.f32 	%f85, %f82, %f1;
	mul.f32 	%f86, %f80, %f2;
	sub.f32 	%f87, %f85, %f86;
	mul.f32 	%f88, %f87, %f87;
	mov.f32 	%f89, 0f42C80000;
	sub.f32 	%f90, %f89, %f88;
	sqrt.rn.f32 	%f91, %f90;
	mul.f32 	%f92, %f82, %f2;
	fma.rn.f32 	%f93, %f80, %f1, %f92;
	sub.f32 	%f94, %f93, %f91;
	mul.f32 	%f95, %f3, %f94;
	setp.le.f32 	%p17, %f84, %f95;
	setp.neu.f32 	%p18, %f16, 0f00000000;
	and.pred  	%p19, %p17, %p18;
	add.f32 	%f96, %f16, 0fBC23D70A;
	selp.f32 	%f97, %f96, %f16, %p19;
	setp.lt.f32 	%p20, %f97, 0f00000000;
	selp.f32 	%f17, 0f00000000, %f97, %p20;
	or.pred  	%p21, %p19, %p20;
	not.pred 	%p22, %p21;
	@%p22 bra 	$L__BB0_14;
	st.shared.f32 	[%r2], %f17;
$L__BB0_14:
	ld.const.f32 	%f98, [%rd33+8];
	fma.rn.f32 	%f99, %f98, %f5, %f4;
	ld.const.f32 	%f100, [%rd33+12];
	fma.rn.f32 	%f101, %f100, %f6, %f99;
	fma.rn.f32 	%f102, %f98, %f8, %f7;
	fma.rn.f32 	%f103, %f100, %f9, %f102;
	fma.rn.f32 	%f104, %f98, %f11, %f10;
	fma.rn.f32 	%f105, %f100, %f12, %f104;
	mul.f32 	%f106, %f103, %f1;
	mul.f32 	%f107, %f101, %f2;
	sub.f32 	%f108, %f106, %f107;
	mul.f32 	%f109, %f108, %f108;
	mov.f32 	%f110, 0f42C80000;
	sub.f32 	%f111, %f110, %f109;
	sqrt.rn.f32 	%f112, %f111;
	mul.f32 	%f113, %f103, %f2;
	fma.rn.f32 	%f114, %f101, %f1, %f113;
	sub.f32 	%f115, %f114, %f112;
	mul.f32 	%f116, %f3, %f115;
	setp.le.f32 	%p23, %f105, %f116;
	setp.neu.f32 	%p24, %f17, 0f00000000;
	and.pred  	%p25, %p23, %p24;
	add.f32 	%f117, %f17, 0fBC23D70A;
	selp.f32 	%f118, %f117, %f17, %p25;
	setp.lt.f32 	%p26, %f118, 0f00000000;
	selp.f32 	%f120, 0f00000000, %f118, %p26;
	or.pred  	%p27, %p25, %p26;
	not.pred 	%p28, %p27;
	@%p28 bra 	$L__BB0_16;
	st.shared.f32 	[%r2], %f120;
$L__BB0_16:
	add.s32 	%r18, %r18, 4;
	add.s64 	%rd33, %rd33, 32;
	setp.ne.s32 	%p29, %r18, 100;
	@%p29 bra 	$L__BB0_8;
	bar.sync 	0;
	ld.shared.f32 	%f119, [%r2];
	st.global.f32 	[%rd2], %f119;
$L__BB0_18:
	bar.sync 	0;
	ret;

}
	// .globl	_Z27roughness_single_scatteringP16Facet_PropertiesP16Roughness_ShadowP22Roughness_IlluminationP28Roughness_GlobalilluminationPffi
.visible .entry _Z27roughness_single_scatteringP16Facet_PropertiesP16Roughness_ShadowP22Roughness_IlluminationP28Roughness_GlobalilluminationPffi(
	.param .u64 .ptr .align 1 _Z27roughness_single_scatteringP16Facet_PropertiesP16Roughness_ShadowP22Roughness_IlluminationP28Roughness_GlobalilluminationPffi_param_0,
	.param .u64 .ptr .align 1 _Z27roughness_single_scatteringP16Facet_PropertiesP16Roughness_ShadowP22Roughness_IlluminationP28Roughness_GlobalilluminationPffi_param_1,
	.param .u64 .ptr .align 1 _Z27roughness_single_scatteringP16Facet_PropertiesP16Roughness_ShadowP22Roughness_IlluminationP28Roughness_GlobalilluminationPffi_param_2,
	.param .u64 .ptr .align 1 _Z27roughness_single_scatteringP16Facet_PropertiesP16Roughness_ShadowP22Roughness_IlluminationP28Roughness_GlobalilluminationPffi_param_3,
	.param .u64 .ptr .align 1 _Z27roughness_single_scatteringP16Facet_PropertiesP16Roughness_ShadowP22Roughness_IlluminationP28Roughness_GlobalilluminationPffi_param_4,
	.param .f32 _Z27roughness_single_scatteringP16Facet_PropertiesP16Roughness_ShadowP22Roughness_IlluminationP28Roughness_GlobalilluminationPffi_param_5,
	.param .u32 _Z27roughness_single_scatteringP16Facet_PropertiesP16Roughness_ShadowP22Roughness_IlluminationP28Roughness_GlobalilluminationPffi_param_6
)
{
	.reg .pred 	%p<4>;
	.reg .b32 	%r<16>;
	.reg .b32 	%f<28>;
	.reg .b64 	%rd<34>;
	// demoted variable
	.shared .align 4 .f32 _ZZ27roughness_single_scatteringP16Facet_PropertiesP16Roughness_ShadowP22Roughness_IlluminationP28Roughness_GlobalilluminationPffiE6albedo;
	// demoted variable
	.shared .align 4 .b8 _ZZ27roughness_single_scatteringP16Facet_PropertiesP16Roughness_ShadowP22Roughness_IlluminationP28Roughness_GlobalilluminationPffiE12illumination[400];
	ld.param.u64 	%rd4, [_Z27roughness_single_scatteringP16Facet_PropertiesP16Roughness_ShadowP22Roughness_IlluminationP28Roughness_GlobalilluminationPffi_param_0];
	ld.param.u64 	%rd5, [_Z27roughness_single_scatteringP16Facet_PropertiesP16Roughness_ShadowP22Roughness_IlluminationP28Roughness_GlobalilluminationPffi_param_1];
	ld.param.u64 	%rd6, [_Z27roughness_single_scatteringP16Facet_PropertiesP16Roughness_ShadowP22Roughness_IlluminationP28Roughness_GlobalilluminationPffi_param_2];
	ld.param.u64 	%rd7, [_Z27roughness_single_scatteringP16Facet_PropertiesP16Roughness_ShadowP22Roughness_IlluminationP28Roughness_GlobalilluminationPffi_param_3];
	ld.param.u64 	%rd8, [_Z27roughness_single_scatteringP16Facet_PropertiesP16Roughness_ShadowP22Roughness_IlluminationP28Roughness_GlobalilluminationPffi_param_4];
	ld.param.f32 	%f5, [_Z27roughness_single_scatteringP16Facet_PropertiesP16Roughness_ShadowP22Roughness_IlluminationP28Roughness_GlobalilluminationPffi_param_5];
	ld.param.u32 	%r7, [_Z27roughness_single_scatteringP16Facet_PropertiesP16Roughness_ShadowP22Roughness_IlluminationP28Roughness_GlobalilluminationPffi_param_6];
	mov.u32 	%r1, %tid.x;
	setp.ne.s32 	%p1, %r1, 0;
	@%p1 bra 	$L__BB1_2;
	cvta.to.global.u64 	%rd9, %rd4;
	mov.u32 	%r8, %ctaid.x;
	mul.wide.u32 	%rd10, %r8, 12;
	add.s64 	%rd11, %rd9, %rd10;
	ld.global.f32 	%f6, [%rd11+4];
	st.shared.f32 	[_ZZ27roughness_single_scatteringP16Facet_PropertiesP16Roughness_ShadowP22Roughness_IlluminationP28Roughness_GlobalilluminationPffiE6albedo], %f6;
$L__BB1_2:
	bar.sync 	0;
	mov.u32 	%r2, %ctaid.x;
	cvta.to.global.u64 	%rd12, %rd5;
	mul.wide.u32 	%rd13, %r2, 530400;
	add.s64 	%rd14, %rd12, %rd13;
	mul.wide.s32 	%rd15, %r7, 400;
	add.s64 	%rd16, %rd14, %rd15;
	mul.wide.u32 	%rd17, %r1, 4;
	add.s64 	%rd18, %rd16, %rd17;
	ld.global.f32 	%f7, [%rd18+2600];
	ld.global.f32 	%f8, [%rd18+270400];
	cvta.to.global.u64 	%rd19, %rd7;
	mul.wide.u32 	%rd20, %r2, 260000;
	add.s64 	%rd21, %rd19, %rd20;
	add.s64 	%rd22, %rd21, %rd15;
	add.s64 	%rd23, %rd22, %rd17;
	ld.global.f32 	%f9, [%rd23];
	bar.sync 	0;
	mul.f32 	%f10, %f5, %f7;
	fma.rn.f32 	%f27, %f10, %f8, %f9;
	shl.b32 	%r11, %r1, 2;
	mov.u32 	%r12, _ZZ27roughness_single_scatteringP16Facet_PropertiesP16Roughness_ShadowP22Roughness_IlluminationP28Roughness_GlobalilluminationPffiE12illumination;
	add.s32 	%r13, %r12, %r11;
	st.shared.f32 	[%r13], %f27;
	ld.shared.f32 	%f2, [_ZZ27roughness_single_scatteringP16Facet_PropertiesP16Roughness_ShadowP22Roughness_IlluminationP28Roughness_GlobalilluminationPffiE6albedo];
	cvta.to.global.u64 	%rd24, %rd8;
	add.s64 	%rd25, %rd17, %rd24;
	add.s64 	%rd33, %rd25, 800;
	add.s32 	%r14, %r12, 8;
	mov.b32 	%r15, 8;
$L__BB1_3:
	ld.global.f32 	%f11, [%rd33+-800];
	mul.f32 	%f12, %f11, %f2;
	ld.shared.f32 	%f13, [%r14+-8];
	fma.rn.f32 	%f14, %f12, %f13, %f27;
	ld.global.f32 	%f15, [%rd33+-400];
	mul.f32 	%f16, %f15, %f2;
	ld.shared.f32 	%f17, [%r14+-4];
	fma.rn.f32 	%f18, %f16, %f17, %f14;
	ld.global.f32 	%f19, [%rd33];
	mul.f32 	%f20, %f19, %f2;
	ld.shared.f32 	%f21, [%r14];
	fma.rn.f32 	%f22, %f20, %f21, %f18;
	ld.global.f32 	%f23, [%rd33+400];
	mul.f32 	%f24, %f23, %f2;
	ld.shared.f32 	%f25, [%r14+4];
	fma.rn.f32 	%f27, %f24, %f25, %f22;
	add.s32 	%r15, %r15, 16;
	add.s64 	%rd33, %rd33, 1600;
	add.s32 	%r14, %r14, 16;
	setp.ne.s32 	%p2, %r15, 408;
	@%p2 bra 	$L__BB1_3;
	cvta.to.global.u64 	%rd26, %rd6;
	setp.le.f32 	%p3, %f27, 0f00000000;
	selp.f32 	%f26, 0f00000000, %f27, %p3;
	bar.sync 	0;
	add.s64 	%rd28, %rd26, %rd20;
	add.s64 	%rd30, %rd28, %rd15;
	add.s64 	%rd32, %rd30, %rd17;
	st.global.f32 	[%rd32], %f26;
	ret;

}
	// .globl	_Z29roughness_multiple_scatteringP16Facet_PropertiesP16Roughness_ShadowP22Roughness_IlluminationP28Roughness_GlobalilluminationPfffi
.visible .entry _Z29roughness_multiple_scatteringP16Facet_PropertiesP16Roughness_ShadowP22Roughness_IlluminationP28Roughness_GlobalilluminationPfffi(
	.param .u64 .ptr .align 1 _Z29roughness_multiple_scatteringP16Facet_PropertiesP16Roughness_ShadowP22Roughness_IlluminationP28Roughness_GlobalilluminationPfffi_param_0,
	.param .u64 .ptr .align 1 _Z29roughness_multiple_scatteringP16Facet_PropertiesP16Roughness_ShadowP22Roughness_IlluminationP28Roughness_GlobalilluminationPfffi_param_1,
	.param .u64 .ptr .align 1 _Z29roughness_multiple_scatteringP16Facet_PropertiesP16Roughness_ShadowP22Roughness_IlluminationP28Roughness_GlobalilluminationPfffi_param_2,
	.param .u64 .ptr .align 1 _Z29roughness_multiple_scatteringP16Facet_PropertiesP16Roughness_ShadowP22Roughness_IlluminationP28Roughness_GlobalilluminationPfffi_param_3,
	.param .u64 .ptr .align 1 _Z29roughness_multiple_scatteringP16Facet_PropertiesP16Roughness_ShadowP22Roughness_IlluminationP28Roughness_GlobalilluminationPfffi_param_4,
	.param .f32 _Z29roughness_multiple_scatteringP16Facet_PropertiesP16Roughness_ShadowP22Roughness_IlluminationP28Roughness_GlobalilluminationPfffi_param_5,
	.param .f32 _Z29roughness_multiple_scatteringP16Facet_PropertiesP16Roughness_ShadowP22Roughness_IlluminationP28Roughness_GlobalilluminationPfffi_param_6,
	.param .u32 _Z29roughness_multiple_scatteringP16Facet_PropertiesP16Roughness_ShadowP22Roughness_IlluminationP28Roughness_GlobalilluminationPfffi_param_7
)
{
	.reg .pred 	%p<9>;
	.reg .b16 	%rs<5>;
	.reg .b32 	%r<23>;
	.reg .b32 	%f<38>;
	.reg .b64 	%rd<32>;
	// demoted variable
	.shared .align 1 .u8 _ZZ29roughness_multiple_scatteringP16Facet_PropertiesP16Roughness_ShadowP22Roughness_IlluminationP28Roughness_GlobalilluminationPfffiE7iterate;
	// demoted variable
	.shared .align 4 .u32 _ZZ29roughness_multiple_scatteringP16Facet_PropertiesP16Roughness_ShadowP22Roughness_IlluminationP28Roughness_GlobalilluminationPfffiE11iteratetest;
	// demoted variable
	.shared .align 4 .f32 _ZZ29roughness_multiple_scatteringP16Facet_PropertiesP16Roughness_ShadowP22Roughness_IlluminationP28Roughness_GlobalilluminationPfffiE6albedo;
	// demoted variable
	.shared .align 4 .b8 _ZZ29roughness_multiple_scatteringP16Facet_PropertiesP16Roughness_ShadowP22Roughness_IlluminationP28Roughness_GlobalilluminationPfffiE8powerold[400];
	ld.param.u64 	%rd5, [_Z29roughness_multiple_scatteringP16Facet_PropertiesP16Roughness_ShadowP22Roughness_IlluminationP28Roughness_GlobalilluminationPfffi_param_0];
	ld.param.u64 	%rd6, [_Z29roughness_multiple_scatteringP16Facet_PropertiesP16Roughness_ShadowP22Roughness_IlluminationP28Roughness_GlobalilluminationPfffi_param_1];
	ld.param.u64 	%rd7, [_Z29roughness_multiple_scatteringP16Facet_PropertiesP16Roughness_ShadowP22Roughness_IlluminationP28Roughness_GlobalilluminationPfffi_param_2];
	ld.param.u64 	%rd8, [_Z29roughness_multiple_scatteringP16Facet_PropertiesP16Roughness_ShadowP22Roughness_IlluminationP28Roughness_GlobalilluminationPfffi_param_3];
	ld.param.u64 	%rd9, [_Z29roughness_multiple_scatteringP16Facet_PropertiesP16Roughness_ShadowP22Roughness_IlluminationP28Roughness_GlobalilluminationPfffi_param_4];
	ld.param.f32 	%f6, [_Z29roughness_multiple_scatteringP16Facet_PropertiesP16Roughness_ShadowP22Roughness_IlluminationP28Roughness_GlobalilluminationPfffi_param_5];
	ld.param.f32 	%f7, [_Z29roughness_multiple_scatteringP16Facet_PropertiesP16Roughness_ShadowP22Roughness_IlluminationP28Roughness_GlobalilluminationPfffi_param_6];
	ld.param.u32 	%r7, [_Z29roughness_multiple_scatteringP16Facet_PropertiesP16Roughness_ShadowP22Roughness_IlluminationP28Roughness_GlobalilluminationPfffi_param_7];
	mov.u32 	%r1, %tid.x;
	setp.ne.s32 	%p1, %r1, 0;
	@%p1 bra 	$L__BB2_2;
	cvta.to.global.u64 	%rd10, %rd5;
	mov.u32 	%r8, %ctaid.x;
	mul.wide.u32 	%rd11, %r8, 12;
	add.s64 	%rd12, %rd10, %rd11;
	ld.global.f32 	%f8, [%rd12+4];
	st.shared.f32 	[_ZZ29roughness_multiple_scatteringP16Facet_PropertiesP16Roughness_ShadowP22Roughness_IlluminationP28Roughness_GlobalilluminationPfffiE6albedo], %f8;
$L__BB2_2:
	setp.ne.s32 	%p2, %r1, 0;
	bar.sync 	0;
	mov.u32 	%r9, %ctaid.x;
	cvta.to.global.u64 	%rd13, %rd6;
	mul.wide.u32 	%rd14, %r9, 530400;
	add.s64 	%rd15, %rd13, %rd14;
	mul.wide.s32 	%rd16, %r7, 400;
	add.s64 	%rd17, %rd15, %rd16;
	mul.wide.u32 	%rd18, %r1, 4;
	add.s64 	%rd19, %rd17, %rd18;
	ld.global.f32 	%f9, [%rd19+2600];
	ld.global.f32 	%f10, [%rd19+270400];
	cvta.to.global.u64 	%rd20, %rd7;
	mul.wide.u32 	%rd21, %r9, 260000;
	add.s64 	%rd22, %rd20, %rd21;
	add.s64 	%rd23, %rd22, %rd16;
	add.s64 	%rd1, %rd23, %rd18;
	ld.global.f32 	%f11, [%rd1];
	cvta.to.global.u64 	%rd24, %rd8;
	add.s64 	%rd25, %rd24, %rd21;
	add.s64 	%rd26, %rd25, %rd16;
	add.s64 	%rd27, %rd26, %rd18;
	ld.global.f32 	%f12, [%rd27];
	mul.f32 	%f13, %f6, %f10;
	fma.rn.f32 	%f1, %f9, %f13, %f12;
	ld.shared.f32 	%f14, [_ZZ29roughness_multiple_scatteringP16Facet_PropertiesP16Roughness_ShadowP22Roughness_IlluminationP28Roughness_GlobalilluminationPfffiE6albedo];
	mul.f32 	%f15, %f11, %f14;
	shl.b32 	%r10, %r1, 2;
	mov.u32 	%r11, _ZZ29roughness_multiple_scatteringP16Facet_PropertiesP16Roughness_ShadowP22Roughness_IlluminationP28Roughness_GlobalilluminationPfffiE8powerold;
	add.s32 	%r2, %r11, %r10;
	st.shared.f32 	[%r2], %f15;
	@%p2 bra 	$L__BB2_4;
	mov.b16 	%rs1, 1;
	st.shared.u8 	[_ZZ29roughness_multiple_scatteringP16Facet_PropertiesP16Roughness_ShadowP22Roughness_IlluminationP28Roughness_GlobalilluminationPfffiE7iterate], %rs1;
$L__BB2_4:
	bar.sync 	0;
	ld.shared.u8 	%rs2, [_ZZ29roughness_multiple_scatteringP16Facet_PropertiesP16Roughness_ShadowP22Roughness_IlluminationP28Roughness_GlobalilluminationPfffiE7iterate];
	setp.ne.s16 	%p3, %rs2, 1;
	@%p3 bra 	$L__BB2_15;
	cvta.to.global.u64 	%rd29, %rd9;
	add.s64 	%rd30, %rd18, %rd29;
	add.s64 	%rd2, %rd30, 800;
	add.s32 	%r12, %r11, 8;
$L__BB2_6:
	mov.f32 	%f36, 0f00000000;
	mov.b32 	%r22, 8;
	mov.u32 	%r21, %r12;
	mov.u64 	%rd31, %rd2;
$L__BB2_7:
	ld.global.f32 	%f18, [%rd31+-800];
	ld.shared.f32 	%f19, [%r21+-8];
	fma.rn.f32 	%f20, %f18, %f19, %f36;
	ld.global.f32 	%f21, [%rd31+-400];
	ld.shared.f32 	%f22, [%r21+-4];
	fma.rn.f32 	%f23, %f21, %f22, %f20;
	ld.global.f32 	%f24, [%rd31];
	ld.shared.f32 	%f25, [%r21];
	fma.rn.f32 	%f26, %f24, %f25, %f23;
	ld.global.f32 	%f27, [%rd31+400];
	ld.shared.f32 	%f28, [%r21+4];
	fma.rn.f32 	%f36, %f27, %f28, %f26;
	add.s32 	%r22, %r22, 16;
	add.s64 	%rd31, %rd31, 1600;
	add.s32 	%r21, %r21, 16;
	setp.ne.s32 	%p4, %r22, 408;
	@%p4 bra 	$L__BB2_7;
	setp.ne.s32 	%p5, %r1, 0;
	ld.shared.f32 	%f29, [_ZZ29roughness_multiple_scatteringP16Facet_PropertiesP16Roughness_ShadowP22Roughness_IlluminationP28Roughness_GlobalilluminationPfffiE6albedo];
	add.f32 	%f30, %f1, %f36;
	mul.f32 	%f37, %f30, %f29;
	@%p5 bra 	$L__BB2_10;
	mov.b32 	%r15, 0;
	st.shared.u32 	[_ZZ29roughness_multiple_scatteringP16Facet_PropertiesP16Roughness_ShadowP22Roughness_IlluminationP28Roughness_GlobalilluminationPfffiE11iteratetest], %r15;
$L__BB2_10:
	bar.sync 	0;
	ld.shared.f32 	%f31, [%r2];
	sub.f32 	%f32, %f37, %f31;
	abs.f32 	%f33, %f32;
	setp.leu.f32 	%p6, %f33, %f7;
	@%p6 bra 	$L__BB2_12;
	ld.shared.u32 	%r16, [_ZZ29roughness_multiple_scatteringP16Facet_PropertiesP16Roughness_ShadowP22Roughness_IlluminationP28Roughness_GlobalilluminationPfffiE11iteratetest];
	add.s32 	%r17, %r16, 1;
	st.shared.u32 	[_ZZ29roughness_multiple_scatteringP16Facet_PropertiesP16Roughness_ShadowP22Roughness_IlluminationP28Roughness_GlobalilluminationPfffiE11iteratetest], %r17;
$L__BB2_12:
	st.shared.f32 	[%r2], %f37;
	bar.sync 	0;
	ld.shared.u32 	%r18, [_ZZ29roughness_multiple_scatteringP16Facet_PropertiesP16Roughness_ShadowP22Roughness_IlluminationP28Roughness_GlobalilluminationPfffiE11iteratetest];
	or.b32  	%r20, %r1, %r18;
	setp.ne.s32 	%p7, %r20, 0;
	@%p7 bra 	$L__BB2_14;
	mov.b16 	%rs3, 0;
	st.shared.u8 	[_ZZ29roughness_multiple_scatteringP16Facet_PropertiesP16Roughness_ShadowP22Roughness_IlluminationP28Roughness_GlobalilluminationPfffiE7iterate], %rs3;
$L__BB2_14:
	bar.sync 	0;
	ld.shared.u8 	%rs4, [_ZZ29roughness_multiple_scatteringP16Facet_PropertiesP16Roughness_ShadowP22Roughness_IlluminationP28Roughness_GlobalilluminationPfffiE7iterate];
	setp.eq.s16 	%p8, %rs4, 1;
	@%p8 bra 	$L__BB2_6;
$L__BB2_15:
	ld.shared.f32 	%f34, [_ZZ29roughness_multiple_scatteringP16Facet_PropertiesP16Roughness_ShadowP22Roughness_IlluminationP28Roughness_GlobalilluminationPfffiE6albedo];
	div.rn.f32 	%f35, %f37, %f34;
	st.global.f32 	[%rd1], %f35;
	ret;

}
	// .globl	_Z27roughness_zero_temperaturesP22Roughness_Temperatures
.visible .entry _Z27roughness_zero_temperaturesP22Roughness_Temperatures(
	.param .u64 .ptr .align 1 _Z27roughness_zero_temperaturesP22Roughness_Temperatures_param_0
)
{
	.reg .pred 	%p<2>;
	.reg .b32 	%r<9>;
	.reg .b64 	%rd<10>;

	ld.param.u64 	%rd4, [_Z27roughness_zero_temperaturesP22Roughness_Temperatures_param_0];
	cvta.to.global.u64 	%rd5, %rd4;
	mov.u32 	%r4, %ctaid.x;
	mul.wide.u32 	%rd6, %r4, 542800;
	add.s64 	%rd7, %rd5, %rd6;
	mov.u32 	%r5, %tid.x;
	mul.wide.u32 	%rd8, %r5, 4;
	add.s64 	%rd1, %rd7, %rd8;
	mov.b32 	%r8, 0;
	mov.u64 	%rd9, %rd1;
$L__BB3_1:
	mov.b32 	%r6, 0;
	st.global.u32 	[%rd9], %r6;
	st.global.u32 	[%rd9+260000], %r6;
	st.global.u32 	[%rd9+400], %r6;
	st.global.u32 	[%rd9+260400], %r6;
	add.s32 	%r8, %r8, 2;
	add.s64 	%rd9, %rd9, 800;
	setp.ne.s32 	%p1, %r8, 650;
	@%p1 bra 	$L__BB3_1;
	mov.b32 	%r7, 0;
	st.global.u32 	[%rd1+520000], %r7;
	st.global.u32 	[%rd1+520400], %r7;
	st.global.u32 	[%rd1+520800], %r7;
	st.global.u32 	[%rd1+521200], %r7;
	st.global.u32 	[%rd1+521600], %r7;
	st.global.u32 	[%rd1+522000], %r7;
	st.global.u32 	[%rd1+522400], %r7;
	st.global.u32 	[%rd1+522800], %r7;
	st.global.u32 	[%rd1+523200], %r7;
	st.global.u32 	[%rd1+523600], %r7;
	st.global.u32 	[%rd1+524000], %r7;
	st.global.u32 	[%rd1+524400], %r7;
	st.global.u32 	[%rd1+524800], %r7;
	st.global.u32 	[%rd1+525200], %r7;
	st.global.u32 	[%rd1+525600], %r7;
	st.global.u32 	[%rd1+526000], %r7;
	st.global.u32 	[%rd1+526400], %r7;
	st.global.u32 	[%rd1+526800], %r7;
	st.global.u32 	[%rd1+527200], %r7;
	st.global.u32 	[%rd1+527600], %r7;
	st.global.u32 	[%rd1+528000], %r7;
	st.global.u32 	[%rd1+528400], %r7;
	st.global.u32 	[%rd1+528800], %r7;
	st.global.u32 	[%rd1+529200], %r7;
	st.global.u32 	[%rd1+529600], %r7;
	st.global.u32 	[%rd1+530000], %r7;
	st.global.u32 	[%rd1+530400], %r7;
	st.global.u32 	[%rd1+530800], %r7;
	st.global.u32 	[%rd1+531200], %r7;
	st.global.u32 	[%rd1+531600], %r7;
	st.global.u32 	[%rd1+532000], %r7;
	st.global.u32 	[%rd1+532400], %r7;
	st.global.u32 	[%rd1+532800], %r7;
	st.global.u32 	[%rd1+533200], %r7;
	st.global.u32 	[%rd1+533600], %r7;
	st.global.u32 	[%rd1+534000], %r7;
	st.global.u32 	[%rd1+534400], %r7;
	st.global.u32 	[%rd1+534800], %r7;
	st.global.u32 	[%rd1+535200], %r7;
	st.global.u32 	[%rd1+535600], %r7;
	st.global.u32 	[%rd1+536000], %r7;
	st.global.u32 	[%rd1+536400], %r7;
	st.global.u32 	[%rd1+536800], %r7;
	st.global.u32 	[%rd1+537200], %r7;
	st.global.u32 	[%rd1+537600], %r7;
	st.global.u32 	[%rd1+538000], %r7;
	st.global.u32 	[%rd1+538400], %r7;
	st.global.u32 	[%rd1+538800], %r7;
	st.global.u32 	[%rd1+539200], %r7;
	st.global.u32 	[%rd1+539600], %r7;
	st.global.u32 	[%rd1+540000], %r7;
	st.global.u32 	[%rd1+540400], %r7;
	st.global.u32 	[%rd1+540800], %r7;
	st.global.u32 	[%rd1+541200], %r7;
	st.global.u32 	[%rd1+541600], %r7;
	st.global.u32 	[%rd1+542000], %r7;
	st.global.u32 	[%rd1+542400], %r7;
	ret;

}
	// .globl	_Z33roughness_initialise_temperaturesP16Facet_PropertiesP22Roughness_IlluminationP23Roughness_GlobalheatingP22Roughness_TemperaturesPff
.visible .entry _Z33roughness_initialise_temperaturesP16Facet_PropertiesP22Roughness_IlluminationP23Roughness_GlobalheatingP22Roughness_TemperaturesPff(
	.param .u64 .ptr .align 1 _Z33roughness_initialise_temperaturesP16Facet_PropertiesP22Roughness_IlluminationP23Roughness_GlobalheatingP22Roughness_TemperaturesPff_param_0,
	.param .u64 .ptr .align 1 _Z33roughness_initialise_temperaturesP16Facet_PropertiesP22Roughness_IlluminationP23Roughness_GlobalheatingP22Roughness_TemperaturesPff_param_1,
	.param .u64 .ptr .align 1 _Z33roughness_initialise_temperaturesP16Facet_PropertiesP22Roughness_IlluminationP23Roughness_GlobalheatingP22Roughness_TemperaturesPff_param_2,
	.param .u64 .ptr .align 1 _Z33roughness_initialise_temperaturesP16Facet_PropertiesP22Roughness_IlluminationP23Roughness_GlobalheatingP22Roughness_TemperaturesPff_param_3,
	.param .u64 .ptr .align 1 _Z33roughness_initialise_temperaturesP16Facet_PropertiesP22Roughness_IlluminationP23Roughness_GlobalheatingP22Roughness_TemperaturesPff_param_4,
	.param .f32 _Z33roughness_initialise_temperaturesP16Facet_PropertiesP22Roughness_IlluminationP23Roughness_GlobalheatingP22Roughness_TemperaturesPff_param_5
)
{
	.reg .pred 	%p<44>;
	.reg .b32 	%r<75>;
	.reg .b32 	%f<300>;
	.reg .b64 	%rd<43>;
	// demoted variable
	.shared .align 4 .f32 _ZZ33roughness_initialise_temperaturesP16Facet_PropertiesP22Roughness_IlluminationP23Roughness_GlobalheatingP22Roughness_TemperaturesPffE6albedo;
	// demoted variable
	.shared .align 4 .b8 _ZZ33roughness_initialise_temperaturesP16Facet_PropertiesP22Roughness_IlluminationP23Roughness_GlobalheatingP22Roughness_TemperaturesPffE6stemp0[400];
	ld.param.u64 	%rd17, [_Z33roughness_initialise_temperaturesP16Facet_PropertiesP22Roughness_IlluminationP23Roughness_GlobalheatingP22Roughness_TemperaturesPff_param_0];
	ld.param.u64 	%rd18, [_Z33roughness_initialise_temperaturesP16Facet_PropertiesP22Roughness_IlluminationP23Roughness_GlobalheatingP22Roughness_TemperaturesPff_param_1];
	ld.param.u64 	%rd19, [_Z33roughness_initialise_temperaturesP16Facet_PropertiesP22Roughness_IlluminationP23Roughness_GlobalheatingP22Roughness_TemperaturesPff_param_2];
	ld.param.u64 	%rd20, [_Z33roughness_initialise_temperaturesP16Facet_PropertiesP22Roughness_IlluminationP23Roughness_GlobalheatingP22Roughness_TemperaturesPff_param_3];
	ld.param.u64 	%rd21, [_Z33roughness_initialise_temperaturesP16Facet_PropertiesP22Roughness_IlluminationP23Roughness_GlobalheatingP22Roughness_TemperaturesPff_param_4];
	ld.param.f32 	%f34, [_Z33roughness_initialise_temperaturesP16Facet_PropertiesP22Roughness_IlluminationP23Roughness_GlobalheatingP22Roughness_TemperaturesPff_param_5];
	mov.u32 	%r1, %tid.x;
	setp.ne.s32 	%p1, %r1, 0;
	@%p1 bra 	$L__BB4_2;
	cvta.to.global.u64 	%rd22, %rd17;
	mov.u32 	%r13, %ctaid.x;
	mul.wide.u32 	%rd23, %r13, 12;
	add.s64 	%rd24, %rd22, %rd23;
	ld.global.f32 	%f35, [%rd24+4];
	st.shared.f32 	[_ZZ33roughness_initialise_temperaturesP16Facet_PropertiesP22Roughness_IlluminationP23Roughness_GlobalheatingP22Roughness_TemperaturesPffE6albedo], %f35;
$L__BB4_2:
	bar.sync 	0;
	ld.shared.f32 	%f37, [_ZZ33roughness_initialise_temperaturesP16Facet_PropertiesP22Roughness_IlluminationP23Roughness_GlobalheatingP22Roughness_TemperaturesPffE6albedo];
	mov.f32 	%f38, 0f3F800000;
	sub.f32 	%f1, %f38, %f37;
	mov.u32 	%r2, %ctaid.x;
	cvta.to.global.u64 	%rd25, %rd18;
	mul.wide.u32 	%rd26, %r2, 260000;
	add.s64 	%rd27, %rd25, %rd26;
	mul.wide.u32 	%rd28, %r1, 4;
	add.s64 	%rd41, %rd27, %rd28;
	cvta.to.global.u64 	%rd29, %rd19;
	add.s64 	%rd30, %rd29, %rd26;
	add.s64 	%rd40, %rd30, %rd28;
	mov.b32 	%r70, 0;
	mov.f32 	%f293, 0f00000000;
	mov.u64 	%rd37, %rd40;
	mov.u64 	%rd38, %rd41;
$L__BB4_3:
	ld.global.f32 	%f39, [%rd38];
	ld.global.f32 	%f40, [%rd37];
	fma.rn.f32 	%f41, %f1, %f39, %f40;
	fma.rn.f32 	%f42, %f41, 0f3AC9A634, %f293;
	ld.global.f32 	%f43, [%rd38+400];
	ld.global.f32 	%f44, [%rd37+400];
	fma.rn.f32 	%f45, %f1, %f43, %f44;
	fma.rn.f32 	%f293, %f45, 0f3AC9A634, %f42;
	add.s32 	%r70, %r70, 2;
	add.s64 	%rd38, %rd38, 800;
	add.s64 	%rd37, %rd37, 800;
	setp.ne.s32 	%p2, %r70, 650;
	@%p2 bra 	$L__BB4_3;
	div.rn.f32 	%f4, %f293, %f34;
	abs.f32 	%f5, %f4;
	setp.eq.f32 	%p3, %f4, 0f3F800000;
	mov.f32 	%f294, 0f3F800000;
	@%p3 bra 	$L__BB4_11;
	setp.num.f32 	%p4, %f5, %f5;
	@%p4 bra 	$L__BB4_7;
	mov.f32 	%f103, 0f3E800000;
	add.rn.f32 	%f294, %f4, %f103;
	bra.uni 	$L__BB4_11;
$L__BB4_7:
	setp.neu.f32 	%p5, %f4, 0f00000000;
	setp.neu.f32 	%p6, %f5, 0f7F800000;
	and.pred  	%p7, %p5, %p6;
	@%p7 bra 	$L__BB4_9;
	add.f32 	%f102, %f4, %f4;
	mov.b32 	%r24, %f102;
	and.b32  	%r25, %r24, 2147483647;
	mov.b32 	%f294, %r25;
	bra.uni 	$L__BB4_11;
$L__BB4_9:
	setp.lt.f32 	%p8, %f5, 0f00800000;
	mul.f32 	%f47, %f5, 0f4B800000;
	selp.f32 	%f48, %f47, %f5, %p8;
	mov.b32 	%r15, %f48;
	add.s32 	%r16, %r15, -1060439283;
	and.b32  	%r17, %r16, -8388608;
	sub.s32 	%r18, %r15, %r17;
	mov.b32 	%f49, %r18;
	cvt.rn.f32.s32 	%f50, %r17;
	selp.f32 	%f51, 0fC1C00000, 0f00000000, %p8;
	fma.rn.f32 	%f52, %f50, 0f34000000, %f51;
	add.f32 	%f53, %f49, 0fBF800000;
	add.f32 	%f54, %f49, 0f3F800000;
	rcp.approx.ftz.f32 	%f55, %f54;
	add.f32 	%f56, %f53, %f53;
	mul.f32 	%f57, %f56, %f55;
	mul.f32 	%f58, %f57, %f57;
	neg.f32 	%f59, %f57;
	sub.f32 	%f60, %f53, %f57;
	add.f32 	%f61, %f60, %f60;
	fma.rn.f32 	%f62, %f59, %f53, %f61;
	mul.rn.f32 	%f63, %f55, %f62;
	fma.rn.f32 	%f64, %f58, 0f3A2C32E4, 0f3B52E7DB;
	fma.rn.f32 	%f65, %f64, %f58, 0f3C93BB73;
	fma.rn.f32 	%f66, %f65, %f58, 0f3DF6384F;
	mul.rn.f32 	%f67, %f66, %f58;
	fma.rn.f32 	%f68, %f57, 0f3FB8AA3B, %f52;
	mul.f32 	%f69, %f67, 0f40400000;
	sub.f32 	%f70, %f52, %f68;
	fma.rn.f32 	%f71, %f57, 0f3FB8AA3B, %f70;
	fma.rn.f32 	%f72, %f63, 0f3FB8AA3B, %f71;
	fma.rn.f32 	%f73, %f57, 0f32A55E34, %f72;
	fma.rn.f32 	%f74, %f69, %f63, %f73;
	fma.rn.f32 	%f75, %f67, %f57, %f74;
	add.rn.f32 	%f76, %f68, %f75;
	mov.f32 	%f77, 0f3E800000;
	mul.rn.f32 	%f78, %f76, %f77;
	cvt.rni.f32.f32 	%f79, %f78;
	sub.f32 	%f80, %f78, %f79;
	neg.f32 	%f81, %f78;
	fma.rn.f32 	%f82, %f76, 0f3E800000, %f81;
	neg.f32 	%f83, %f68;
	add.rn.f32 	%f84, %f76, %f83;
	neg.f32 	%f85, %f84;
	add.rn.f32 	%f86, %f75, %f85;
	fma.rn.f32 	%f87, %f86, 0f3E800000, %f82;
	add.f32 	%f88, %f80, %f87;
	setp.gt.f32 	%p9, %f79, 0f00000000;
	selp.b32 	%r19, 0, -2097152000, %p9;
	setp.geu.f32 	%p10, %f4, 0f00000000;
	setp.lt.f32 	%p11, %f78, 0f00000000;
	selp.f32 	%f89, 0f00000000, 0f7F800000, %p11;
	abs.f32 	%f90, %f78;
	setp.gt.f32 	%p12, %f90, 0f43180000;
	cvt.rzi.s32.f32 	%r20, %f79;
	shl.b32 	%r21, %r20, 23;
	sub.s32 	%r22, %r21, %r19;
	mov.b32 	%f91, %r22;
	add.s32 	%r23, %r19, 2130706432;
	mov.b32 	%f92, %r23;
	fma.rn.f32 	%f93, %f88, 0f391FCB8E, 0f3AAF85ED;
	fma.rn.f32 	%f94, %f93, %f88, 0f3C1D9856;
	fma.rn.f32 	%f95, %f94, %f88, 0f3D6357BB;
	fma.rn.f32 	%f96, %f95, %f88, 0f3E75FDEC;
	fma.rn.f32 	%f97, %f96, %f88, 0f3F317218;
	fma.rn.f32 	%f98, %f97, %f88, 0f3F800000;
	mul.f32 	%f99, %f98, %f92;
	mul.f32 	%f100, %f99, %f91;
	selp.f32 	%f294, %f89, %f100, %p12;
	@%p10 bra 	$L__BB4_11;
	mov.f32 	%f294, 0f7FFFFFFF;
$L__BB4_11:
	shl.b32 	%r28, %r1, 2;
	mov.u32 	%r29, _ZZ33roughness_initialise_temperaturesP16Facet_PropertiesP22Roughness_IlluminationP23Roughness_GlobalheatingP22Roughness_TemperaturesPffE6stemp0;
	add.s32 	%r30, %r29, %r28;
	st.shared.f32 	[%r30], %f294;
	bar.sync 	0;
	cvta.to.global.u64 	%rd32, %rd21;
	add.s64 	%rd39, %rd32, %rd28;
	mov.f32 	%f295, 0f00000000;
	mov.b32 	%r72, 4;
	mov.b32 	%r71, 0;
$L__BB4_12:
	add.s32 	%r32, %r29, %r71;
	ld.shared.f32 	%f11, [%r32];
	abs.f32 	%f12, %f11;
	setp.eq.f32 	%p13, %f11, 0f3F800000;
	mov.f32 	%f296, 0f3F800000;
	@%p13 bra 	$L__BB4_17;
	setp.num.f32 	%p14, %f12, %f12;
	@%p14 bra 	$L__BB4_15;
	mov.f32 	%f161, 0f40800000;
	add.rn.f32 	%f296, %f11, %f161;
	bra.uni 	$L__BB4_17;
$L__BB4_15:
	setp.lt.f32 	%p15, %f12, 0f00800000;
	mul.f32 	%f106, %f12, 0f4B800000;
	selp.f32 	%f107, %f106, %f12, %p15;
	mov.b32 	%r33, %f107;
	add.s32 	%r34, %r33, -1060439283;
	and.b32  	%r35, %r34, -8388608;
	sub.s32 	%r36, %r33, %r35;
	mov.b32 	%f108, %r36;
	cvt.rn.f32.s32 	%f109, %r35;
	selp.f32 	%f110, 0fC1C00000, 0f00000000, %p15;
	fma.rn.f32 	%f111, %f109, 0f34000000, %f110;
	add.f32 	%f112, %f108, 0fBF800000;
	add.f32 	%f113, %f108, 0f3F800000;
	rcp.approx.ftz.f32 	%f114, %f113;
	add.f32 	%f115, %f112, %f112;
	mul.f32 	%f116, %f115, %f114;
	mul.f32 	%f117, %f116, %f116;
	neg.f32 	%f118, %f116;
	sub.f32 	%f119, %f112, %f116;
	add.f32 	%f120, %f119, %f119;
	fma.rn.f32 	%f121, %f118, %f112, %f120;
	mul.rn.f32 	%f122, %f114, %f121;
	fma.rn.f32 	%f123, %f117, 0f3A2C32E4, 0f3B52E7DB;
	fma.rn.f32 	%f124, %f123, %f117, 0f3C93BB73;
	fma.rn.f32 	%f125, %f124, %f117, 0f3DF6384F;
	mul.rn.f32 	%f126, %f125, %f117;
	fma.rn.f32 	%f127, %f116, 0f3FB8AA3B, %f111;
	mul.f32 	%f128, %f126, 0f40400000;
	sub.f32 	%f129, %f111, %f127;
	fma.rn.f32 	%f130, %f116, 0f3FB8AA3B, %f129;
	fma.rn.f32 	%f131, %f122, 0f3FB8AA3B, %f130;
	fma.rn.f32 	%f132, %f116, 0f32A55E34, %f131;
	fma.rn.f32 	%f133, %f128, %f122, %f132;
	fma.rn.f32 	%f134, %f126, %f116, %f133;
	add.rn.f32 	%f135, %f127, %f134;
	mov.f32 	%f136, 0f40800000;
	mul.rn.f32 	%f137, %f135, %f136;
	cvt.rni.f32.f32 	%f138, %f137;
	sub.f32 	%f139, %f137, %f138;
	neg.f32 	%f140, %f137;
	fma.rn.f32 	%f141, %f135, 0f40800000, %f140;
	neg.f32 	%f142, %f127;
	add.rn.f32 	%f143, %f135, %f142;
	neg.f32 	%f144, %f143;
	add.rn.f32 	%f145, %f134, %f144;
	fma.rn.f32 	%f146, %f145, 0f40800000, %f141;
	add.f32 	%f147, %f139, %f146;
	setp.gt.f32 	%p16, %f138, 0f00000000;
	selp.b32 	%r37, 0, -2097152000, %p16;
	setp.neu.f32 	%p17, %f11, 0f00000000;
	setp.neu.f32 	%p18, %f12, 0f7F800000;
	setp.lt.f32 	%p19, %f137, 0f00000000;
	selp.f32 	%f148, 0f00000000, 0f7F800000, %p19;
	abs.f32 	%f149, %f137;
	setp.gt.f32 	%p20, %f149, 0f43180000;
	cvt.rzi.s32.f32 	%r38, %f138;
	shl.b32 	%r39, %r38, 23;
	sub.s32 	%r40, %r39, %r37;
	mov.b32 	%f150, %r40;
	add.s32 	%r41, %r37, 2130706432;
	mov.b32 	%f151, %r41;
	fma.rn.f32 	%f152, %f147, 0f391FCB8E, 0f3AAF85ED;
	fma.rn.f32 	%f153, %f152, %f147, 0f3C1D9856;
	fma.rn.f32 	%f154, %f153, %f147, 0f3D6357BB;
	fma.rn.f32 	%f155, %f154, %f147, 0f3E75FDEC;
	fma.rn.f32 	%f156, %f155, %f147, 0f3F317218;
	fma.rn.f32 	%f157, %f156, %f147, 0f3F800000;
	mul.f32 	%f158, %f157, %f151;
	mul.f32 	%f159, %f158, %f150;
	selp.f32 	%f296, %f148, %f159, %p20;
	and.pred  	%p21, %p17, %p18;
	@%p21 bra 	$L__BB4_17;
	add.f32 	%f160, %f11, %f11;
	mov.b32 	%r42, %f160;
	and.b32  	%r43, %r42, 2147483647;
	mov.b32 	%f296, %r43;
$L__BB4_17:
	mul.f32 	%f163, %f34, %f296;
	ld.global.f32 	%f164, [%rd39];
	fma.rn.f32 	%f17, %f163, %f164, %f295;
	add.s32 	%r45, %r29, %r72;
	ld.shared.f32 	%f18, [%r45];
	abs.f32 	%f19, %f18;
	setp.eq.f32 	%p22, %f18, 0f3F800000;
	mov.f32 	%f297, 0f3F800000;
	@%p22 bra 	$L__BB4_22;
	setp.nan.f32 	%p23, %f19, %f19;
	@%p23 bra 	$L__BB4_21;
	setp.lt.f32 	%p24, %f19, 0f00800000;
	mul.f32 	%f165, %f19, 0f4B800000;
	selp.f32 	%f166, %f165, %f19, %p24;
	mov.b32 	%r46, %f166;
	add.s32 	%r47, %r46, -1060439283;
	and.b32  	%r48, %r47, -8388608;
	sub.s32 	%r49, %r46, %r48;
	mov.b32 	%f167, %r49;
	cvt.rn.f32.s32 	%f168, %r48;
	selp.f32 	%f169, 0fC1C00000, 0f00000000, %p24;
	fma.rn.f32 	%f170, %f168, 0f34000000, %f169;
	add.f32 	%f171, %f167, 0fBF800000;
	add.f32 	%f172, %f167, 0f3F800000;
	rcp.approx.ftz.f32 	%f173, %f172;
	add.f32 	%f174, %f171, %f171;
	mul.f32 	%f175, %f174, %f173;
	mul.f32 	%f176, %f175, %f175;
	neg.f32 	%f177, %f175;
	sub.f32 	%f178, %f171, %f175;
	add.f32 	%f179, %f178, %f178;
	fma.rn.f32 	%f180, %f177, %f171, %f179;
	mul.rn.f32 	%f181, %f173, %f180;
	fma.rn.f32 	%f182, %f176, 0f3A2C32E4, 0f3B52E7DB;
	fma.rn.f32 	%f183, %f182, %f176, 0f3C93BB73;
	fma.rn.f32 	%f184, %f183, %f176, 0f3DF6384F;
	mul.rn.f32 	%f185, %f184, %f176;
	fma.rn.f32 	%f186, %f175, 0f3FB8AA3B, %f170;
	mul.f32 	%f187, %f185, 0f40400000;
	sub.f32 	%f188, %f170, %f186;
	fma.rn.f32 	%f189, %f175, 0f3FB8AA3B, %f188;
	fma.rn.f32 	%f190, %f181, 0f3FB8AA3B, %f189;
	fma.rn.f32 	%f191, %f175, 0f32A55E34, %f190;
	fma.rn.f32 	%f192, %f187, %f181, %f191;
	fma.rn.f32 	%f193, %f185, %f175, %f192;
	add.rn.f32 	%f194, %f186, %f193;
	mov.f32 	%f195, 0f40800000;
	mul.rn.f32 	%f196, %f194, %f195;
	cvt.rni.f32.f32 	%f197, %f196;
	sub.f32 	%f198, %f196, %f197;
	neg.f32 	%f199, %f196;
	fma.rn.f32 	%f200, %f194, 0f40800000, %f199;
	neg.f32 	%f201, %f186;
	add.rn.f32 	%f202, %f194, %f201;
	neg.f32 	%f203, %f202;
	add.rn.f32 	%f204, %f193, %f203;
	fma.rn.f32 	%f205, %f204, 0f40800000, %f200;
	add.f32 	%f206, %f198, %f205;
	setp.gt.f32 	%p25, %f197, 0f00000000;
	selp.b32 	%r50, 0, -2097152000, %p25;
	setp.neu.f32 	%p26, %f18, 0f00000000;
	setp.neu.f32 	%p27, %f19, 0f7F800000;
	setp.lt.f32 	%p28, %f196, 0f00000000;
	selp.f32 	%f207, 0f00000000, 0f7F800000, %p28;
	abs.f32 	%f208, %f196;
	setp.gt.f32 	%p29, %f208, 0f43180000;
	cvt.rzi.s32.f32 	%r51, %f197;
	shl.b32 	%r52, %r51, 23;
	sub.s32 	%r53, %r52, %r50;
	mov.b32 	%f209, %r53;
	add.s32 	%r54, %r50, 2130706432;
	mov.b32 	%f210, %r54;
	fma.rn.f32 	%f211, %f206, 0f391FCB8E, 0f3AAF85ED;
	fma.rn.f32 	%f212, %f211, %f206, 0f3C1D9856;
	fma.rn.f32 	%f213, %f212, %f206, 0f3D6357BB;
	fma.rn.f32 	%f214, %f213, %f206, 0f3E75FDEC;
	fma.rn.f32 	%f215, %f214, %f206, 0f3F317218;
	fma.rn.f32 	%f216, %f215, %f206, 0f3F800000;
	mul.f32 	%f217, %f216, %f210;
	mul.f32 	%f218, %f217, %f209;
	selp.f32 	%f297, %f207, %f218, %p29;
	and.pred  	%p30, %p26, %p27;
	@%p30 bra 	$L__BB4_22;
	add.f32 	%f219, %f18, %f18;
	mov.b32 	%r55, %f219;
	and.b32  	%r56, %r55, 2147483647;
	mov.b32 	%f297, %r56;
	bra.uni 	$L__BB4_22;
$L__BB4_21:
	mov.f32 	%f220, 0f40800000;
	add.rn.f32 	%f297, %f18, %f220;
$L__BB4_22:
	mul.f32 	%f221, %f34, %f297;
	ld.global.f32 	%f222, [%rd39+400];
	fma.rn.f32 	%f295, %f221, %f222, %f17;
	add.s32 	%r72, %r72, 8;
	add.s64 	%rd39, %rd39, 800;
	add.s32 	%r71, %r71, 8;
	setp.ne.s32 	%p31, %r72, 404;
	@%p31 bra 	$L__BB4_12;
	ld.shared.f32 	%f224, [_ZZ33roughness_initialise_temperaturesP16Facet_PropertiesP22Roughness_IlluminationP23Roughness_GlobalheatingP22Roughness_TemperaturesPffE6albedo];
	mov.f32 	%f225, 0f3F800000;
	sub.f32 	%f25, %f225, %f224;
	mov.b32 	%r73, 0;
	mov.f32 	%f298, 0f00000000;
$L__BB4_24:
	ld.global.f32 	%f226, [%rd41];
	ld.global.f32 	%f227, [%rd40];
	fma.rn.f32 	%f228, %f25, %f226, %f227;
	add.f32 	%f229, %f295, %f228;
	fma.rn.f32 	%f230, %f229, 0f3AC9A634, %f298;
	ld.global.f32 	%f231, [%rd41+400];
	ld.global.f32 	%f232, [%rd40+400];
	fma.rn.f32 	%f233, %f25, %f231, %f232;
	add.f32 	%f234, %f295, %f233;
	fma.rn.f32 	%f298, %f234, 0f3AC9A634, %f230;
	add.s32 	%r73, %r73, 2;
	add.s64 	%rd41, %rd41, 800;
	add.s64 	%rd40, %rd40, 800;
	setp.ne.s32 	%p32, %r73, 650;
	@%p32 bra 	$L__BB4_24;
	div.rn.f32 	%f28, %f298, %f34;
	abs.f32 	%f29, %f28;
	setp.eq.f32 	%p33, %f28, 0f3F800000;
	mov.f32 	%f299, 0f3F800000;
	@%p33 bra 	$L__BB4_32;
	setp.num.f32 	%p34, %f29, %f29;
	@%p34 bra 	$L__BB4_28;
	mov.f32 	%f292, 0f3E800000;
	add.rn.f32 	%f299, %f28, %f292;
	bra.uni 	$L__BB4_32;
$L__BB4_28:
	setp.neu.f32 	%p35, %f28, 0f00000000;
	setp.neu.f32 	%p36, %f29, 0f7F800000;
	and.pred  	%p37, %p35, %p36;
	@%p37 bra 	$L__BB4_30;
	add.f32 	%f291, %f28, %f28;
	mov.b32 	%r67, %f291;
	and.b32  	%r68, %r67, 2147483647;
	mov.b32 	%f299, %r68;
	bra.uni 	$L__BB4_32;
$L__BB4_30:
	setp.lt.f32 	%p38, %f29, 0f00800000;
	mul.f32 	%f236, %f29, 0f4B800000;
	selp.f32 	%f237, %f236, %f29, %p38;
	mov.b32 	%r58, %f237;
	add.s32 	%r59, %r58, -1060439283;
	and.b32  	%r60, %r59, -8388608;
	sub.s32 	%r61, %r58, %r60;
	mov.b32 	%f238, %r61;
	cvt.rn.f32.s32 	%f239, %r60;
	selp.f32 	%f240, 0fC1C00000, 0f00000000, %p38;
	fma.rn.f32 	%f241, %f239, 0f34000000, %f240;
	add.f32 	%f242, %f238, 0fBF800000;
	add.f32 	%f243, %f238, 0f3F800000;
	rcp.approx.ftz.f32 	%f244, %f243;
	add.f32 	%f245, %f242, %f242;
	mul.f32 	%f246, %f245, %f244;
	mul.f32 	%f247, %f246, %f246;
	neg.f32 	%f248, %f246;
	sub.f32 	%f249, %f242, %f246;
	add.f32 	%f250, %f249, %f249;
	fma.rn.f32 	%f251, %f248, %f242, %f250;
	mul.rn.f32 	%f252, %f244, %f251;
	fma.rn.f32 	%f253, %f247, 0f3A2C32E4, 0f3B52E7DB;
	fma.rn.f32 	%f254, %f253, %f247, 0f3C93BB73;
	fma.rn.f32 	%f255, %f254, %f247, 0f3DF6384F;
	mul.rn.f32 	%f256, %f255, %f247;
	fma.rn.f32 	%f257, %f246, 0f3FB8AA3B, %f241;
	mul.f32 	%f258, %f256, 0f40400000;
	sub.f32 	%f259, %f241, %f257;
	fma.rn.f32 	%f260, %f246, 0f3FB8AA3B, %f259;
	fma.rn.f32 	%f261, %f252, 0f3FB8AA3B, %f260;
	fma.rn.f32 	%f262, %f246, 0f32A55E34, %f261;
	fma.rn.f32 	%f263, %f258, %f252, %f262;
	fma.rn.f32 	%f264, %f256, %f246, %f263;
	add.rn.f32 	%f265, %f257, %f264;
	mov.f32 	%f266, 0f3E800000;
	mul.rn.f32 	%f267, %f265, %f266;
	cvt.rni.f32.f32 	%f268, %f267;
	sub.f32 	%f269, %f267, %f268;
	neg.f32 	%f270, %f267;
	fma.rn.f32 	%f271, %f265, 0f3E800000, %f270;
	neg.f32 	%f272, %f257;
	add.rn.f32 	%f273, %f265, %f272;
	neg.f32 	%f274, %f273;
	add.rn.f32 	%f275, %f264, %f274;
	fma.rn.f32 	%f276, %f275, 0f3E800000, %f271;
	add.f32 	%f277, %f269, %f276;
	setp.gt.f32 	%p39, %f268, 0f00000000;
	selp.b32 	%r62, 0, -2097152000, %p39;
	setp.geu.f32 	%p40, %f28, 0f00000000;
	setp.lt.f32 	%p41, %f267, 0f00000000;
	selp.f32 	%f278, 0f00000000, 0f7F800000, %p41;
	abs.f32 	%f279, %f267;
	setp.gt.f32 	%p42, %f279, 0f43180000;
	cvt.rzi.s32.f32 	%r63, %f268;
	shl.b32 	%r64, %r63, 23;
	sub.s32 	%r65, %r64, %r62;
	mov.b32 	%f280, %r65;
	add.s32 	%r66, %r62, 2130706432;
	mov.b32 	%f281, %r66;
	fma.rn.f32 	%f282, %f277, 0f391FCB8E, 0f3AAF85ED;
	fma.rn.f32 	%f283, %f282, %f277, 0f3C1D9856;
	fma.rn.f32 	%f284, %f283, %f277, 0f3D6357BB;
	fma.rn.f32 	%f285, %f284, %f277, 0f3E75FDEC;
	fma.rn.f32 	%f286, %f285, %f277, 0f3F317218;
	fma.rn.f32 	%f287, %f286, %f277, 0f3F800000;
	mul.f32 	%f288, %f287, %f281;
	mul.f32 	%f289, %f288, %f280;
	selp.f32 	%f299, %f278, %f289, %p42;
	@%p40 bra 	$L__BB4_32;
	mov.f32 	%f299, 0f7FFFFFFF;
$L__BB4_32:
	cvta.to.global.u64 	%rd33, %rd20;
	mul.wide.u32 	%rd34, %r2, 542800;
	add.s64 	%rd35, %rd33, %rd34;
	add.s64 	%rd42, %rd35, %rd28;
	st.global.f32 	[%rd42+520000], %f299;
	st.global.f32 	[%rd42+520400], %f299;
	st.global.f32 	[%rd42+520800], %f299;
	st.global.f32 	[%rd42+521200], %f299;
	st.global.f32 	[%rd42+521600], %f299;
	st.global.f32 	[%rd42+522000], %f299;
	st.global.f32 	[%rd42+522400], %f299;
	st.global.f32 	[%rd42+522800], %f299;
	st.global.f32 	[%rd42+523200], %f299;
	st.global.f32 	[%rd42+523600], %f299;
	st.global.f32 	[%rd42+524000], %f299;
	st.global.f32 	[%rd42+524400], %f299;
	st.global.f32 	[%rd42+524800], %f299;
	st.global.f32 	[%rd42+525200], %f299;
	st.global.f32 	[%rd42+525600], %f299;
	st.global.f32 	[%rd42+526000], %f299;
	st.global.f32 	[%rd42+526400], %f299;
	st.global.f32 	[%rd42+526800], %f299;
	st.global.f32 	[%rd42+527200], %f299;
	st.global.f32 	[%rd42+527600], %f299;
	st.global.f32 	[%rd42+528000], %f299;
	st.global.f32 	[%rd42+528400], %f299;
	st.global.f32 	[%rd42+528800], %f299;
	st.global.f32 	[%rd42+529200], %f299;
	st.global.f32 	[%rd42+529600], %f299;
	st.global.f32 	[%rd42+530000], %f299;
	st.global.f32 	[%rd42+530400], %f299;
	st.global.f32 	[%rd42+530800], %f299;
	st.global.f32 	[%rd42+531200], %f299;
	st.global.f32 	[%rd42+531600], %f299;
	st.global.f32 	[%rd42+532000], %f299;
	st.global.f32 	[%rd42+532400], %f299;
	st.global.f32 	[%rd42+532800], %f299;
	st.global.f32 	[%rd42+533200], %f299;
	st.global.f32 	[%rd42+533600], %f299;
	st.global.f32 	[%rd42+534000], %f299;
	st.global.f32 	[%rd42+534400], %f299;
	st.global.f32 	[%rd42+534800], %f299;
	st.global.f32 	[%rd42+535200], %f299;
	st.global.f32 	[%rd42+535600], %f299;
	st.global.f32 	[%rd42+536000], %f299;
	st.global.f32 	[%rd42+536400], %f299;
	st.global.f32 	[%rd42+536800], %f299;
	st.global.f32 	[%rd42+537200], %f299;
	st.global.f32 	[%rd42+537600], %f299;
	st.global.f32 	[%rd42+538000], %f299;
	st.global.f32 	[%rd42+538400], %f299;
	st.global.f32 	[%rd42+538800], %f299;
	st.global.f32 	[%rd42+539200], %f299;
	st.global.f32 	[%rd42+539600], %f299;
	st.global.f32 	[%rd42+540000], %f299;
	st.global.f32 	[%rd42+540400], %f299;
	st.global.f32 	[%rd42+540800], %f299;
	st.global.f32 	[%rd42+541200], %f299;
	st.global.f32 	[%rd42+541600], %f299;
	st.global.f32 	[%rd42+542000], %f299;
	st.global.f32 	[%rd42+542400], %f299;
	mov.b32 	%r74, 0;
$L__BB4_33:
	st.global.f32 	[%rd42], %f299;
	st.global.f32 	[%rd42+260000], %f299;
	st.global.f32 	[%rd42+400], %f299;
	st.global.f32 	[%rd42+260400], %f299;
	add.s32 	%r74, %r74, 2;
	add.s64 	%rd42, %rd42, 800;
	setp.ne.s32 	%p43, %r74, 650;
	@%p43 bra 	$L__BB4_33;
	ret;

}
	// .globl	_Z17finite_differenceP16Facet_PropertiesP22Roughness_Temperatures
.visible .entry _Z17finite_differenceP16Facet_PropertiesP22Roughness_Temperatures(
	.param .u64 .ptr .align 1 _Z17finite_differenceP16Facet_PropertiesP22Roughness_Temperatures_param_0,
	.param .u64 .ptr .align 1 _Z17finite_differenceP16Facet_PropertiesP22Roughness_Temperatures_param_1
)
{
	.reg .pred 	%p<4>;
	.reg .b16 	%rs<3>;
	.reg .b32 	%r<8>;
	.reg .b32 	%f<35>;
	.reg .b64 	%rd<18>;
	// demoted variable
	.shared .align 1 .u8 _ZZ17finite_differenceP16Facet_PropertiesP22Roughness_TemperaturesE9converged;
	ld.param.u64 	%rd5, [_Z17finite_differenceP16Facet_PropertiesP22Roughness_Temperatures_param_0];
	ld.param.u64 	%rd6, [_Z17finite_differenceP16Facet_PropertiesP22Roughness_Temperatures_param_1];
	mov.u32 	%r1, %tid.x;
	setp.ne.s32 	%p1, %r1, 0;
	@%p1 bra 	$L__BB5_2;
	cvta.to.global.u64 	%rd7, %rd5;
	mov.u32 	%r4, %ctaid.x;
	mul.wide.u32 	%rd8, %r4, 12;
	add.s64 	%rd9, %rd7, %rd8;
	ld.global.u8 	%rs1, [%rd9];
	st.shared.u8 	[_ZZ17finite_differenceP16Facet_PropertiesP22Roughness_TemperaturesE9converged], %rs1;
$L__BB5_2:
	bar.sync 	0;
	ld.shared.u8 	%rs2, [_ZZ17finite_differenceP16Facet_PropertiesP22Roughness_TemperaturesE9converged];
	setp.ne.s16 	%p2, %rs2, 0;
	@%p2 bra 	$L__BB5_7;
	cvta.to.global.u64 	%rd10, %rd6;
	ld.const.f32 	%f12, [PI];
	add.f32 	%f13, %f12, %f12;
	div.rn.f32 	%f14, %f13, 0f44228000;
	div.rn.f32 	%f1, %f14, 0f3CA72F06;
	mov.u32 	%r6, %ctaid.x;
	mul.wide.u32 	%rd11, %r6, 542800;
	add.s64 	%rd12, %rd10, %rd11;
	mul.wide.u32 	%rd13, %r1, 4;
	add.s64 	%rd14, %rd12, %rd13;
	add.s64 	%rd1, %rd14, 520000;
	ld.global.f32 	%f32, [%rd14+520000];
	ld.global.f32 	%f33, [%rd14+520400];
	ld.global.f32 	%f34, [%rd14+520800];
	add.s64 	%rd15, %rd11, %rd13;
	add.s64 	%rd16, %rd15, %rd10;
	add.s64 	%rd17, %rd16, 522400;
	mov.b32 	%r7, 0;
$L__BB5_4:
	add.f32 	%f15, %f33, %f33;
	sub.f32 	%f16, %f34, %f15;
	add.f32 	%f17, %f32, %f16;
	fma.rn.f32 	%f18, %f1, %f17, %f33;
	st.global.f32 	[%rd17+-2000], %f18;
	ld.global.f32 	%f8, [%rd17+-1200];
	add.f32 	%f19, %f34, %f34;
	sub.f32 	%f20, %f8, %f19;
	add.f32 	%f21, %f33, %f20;
	fma.rn.f32 	%f22, %f1, %f21, %f34;
	st.global.f32 	[%rd17+-1600], %f22;
	ld.global.f32 	%f32, [%rd17+-800];
	add.f32 	%f23, %f8, %f8;
	sub.f32 	%f24, %f32, %f23;
	add.f32 	%f25, %f34, %f24;
	fma.rn.f32 	%f26, %f1, %f25, %f8;
	st.global.f32 	[%rd17+-1200], %f26;
	setp.eq.s32 	%p3, %r7, 52;
	@%p3 bra 	$L__BB5_6;
	ld.global.f32 	%f33, [%rd17+-400];
	add.f32 	%f27, %f32, %f32;
	sub.f32 	%f28, %f33, %f27;
	add.f32 	%f29, %f8, %f28;
	fma.rn.f32 	%f30, %f1, %f29, %f32;
	st.global.f32 	[%rd17+-800], %f30;
	ld.global.f32 	%f34, [%rd17];
	add.s32 	%r7, %r7, 4;
	add.s64 	%rd17, %rd17, 1600;
	bra.uni 	$L__BB5_4;
$L__BB5_6:
	ld.global.f32 	%f31, [%rd1+22000];
	st.global.f32 	[%rd1+22400], %f31;
$L__BB5_7:
	bar.sync 	0;
	ret;

}
	// .globl	_Z18boundary_conditionP16Facet_PropertiesP22Roughness_IlluminationP23Roughness_GlobalheatingP22Roughness_TemperaturesPfffi
.visible .entry _Z18boundary_conditionP16Facet_PropertiesP22Roughness_IlluminationP23Roughness_GlobalheatingP22Roughness_TemperaturesPfffi(
	.param .u64 .ptr .align 1 _Z18boundary_conditionP16Facet_PropertiesP22Roughness_IlluminationP23Roughness_GlobalheatingP22Roughness_TemperaturesPfffi_param_0,
	.param .u64 .ptr .align 1 _Z18boundary_conditionP16Facet_PropertiesP22Roughness_IlluminationP23Roughness_GlobalheatingP22Roughness_TemperaturesPfffi_param_1,
	.param .u64 .ptr .align 1 _Z18boundary_conditionP16Facet_PropertiesP22Roughness_IlluminationP23Roughness_GlobalheatingP22Roughness_TemperaturesPfffi_param_2,
	.param .u64 .ptr .align 1 _Z18boundary_conditionP16Facet_PropertiesP22Roughness_IlluminationP23Roughness_GlobalheatingP22Roughness_TemperaturesPfffi_param_3,
	.param .u64 .ptr .align 1 _Z18boundary_conditionP16Facet_PropertiesP22Roughness_IlluminationP23Roughness_GlobalheatingP22Roughness_TemperaturesPfffi_param_4,
	.param .f32 _Z18boundary_conditionP16Facet_PropertiesP22Roughness_IlluminationP23Roughness_GlobalheatingP22Roughness_TemperaturesPfffi_param_5,
	.param .f32 _Z18boundary_conditionP16Facet_PropertiesP22Roughness_IlluminationP23Roughness_GlobalheatingP22Roughness_TemperaturesPfffi_param_6,
	.param .u32 _Z18boundary_conditionP16Facet_PropertiesP22Roughness_IlluminationP23Roughness_GlobalheatingP22Roughness_TemperaturesPfffi_param_7
)
{
	.reg .pred 	%p<16>;
	.reg .b16 	%rs<3>;
	.reg .b32 	%r<26>;
	.reg .b32 	%f<120>;
	.reg .b64 	%rd<37>;
	// demoted variable
	.shared .align 1 .u8 _ZZ18boundary_conditionP16Facet_PropertiesP22Roughness_IlluminationP23Roughness_GlobalheatingP22Roughness_TemperaturesPfffiE9converged;
	// demoted variable
	.shared .align 4 .f32 _ZZ18boundary_conditionP16Facet_PropertiesP22Roughness_IlluminationP23Roughness_GlobalheatingP22Roughness_TemperaturesPfffiE6albedo;
	// demoted variable
	.shared .align 4 .f32 _ZZ18boundary_conditionP16Facet_PropertiesP22Roughness_IlluminationP23Roughness_GlobalheatingP22Roughness_TemperaturesPfffiE15thermal_inertia;
	// demoted variable
	.shared .align 4 .b8 _ZZ18boundary_conditionP16Facet_PropertiesP22Roughness_IlluminationP23Roughness_GlobalheatingP22Roughness_TemperaturesPfffiE5stemp[400];
	ld.param.u64 	%rd11, [_Z18boundary_conditionP16Facet_PropertiesP22Roughness_IlluminationP23Roughness_GlobalheatingP22Roughness_TemperaturesPfffi_param_0];
	ld.param.u64 	%rd7, [_Z18boundary_conditionP16Facet_PropertiesP22Roughness_IlluminationP23Roughness_GlobalheatingP22Roughness_TemperaturesPfffi_param_1];
	ld.param.u64 	%rd8, [_Z18boundary_conditionP16Facet_PropertiesP22Roughness_IlluminationP23Roughness_GlobalheatingP22Roughness_TemperaturesPfffi_param_2];
	ld.param.u64 	%rd9, [_Z18boundary_conditionP16Facet_PropertiesP22Roughness_IlluminationP23Roughness_GlobalheatingP22Roughness_TemperaturesPfffi_param_3];
	ld.param.u64 	%rd10, [_Z18boundary_conditionP16Facet_PropertiesP22Roughness_IlluminationP23Roughness_GlobalheatingP22Roughness_TemperaturesPfffi_param_4];
	ld.param.f32 	%f19, [_Z18boundary_conditionP16Facet_PropertiesP22Roughness_IlluminationP23Roughness_GlobalheatingP22Roughness_TemperaturesPfffi_param_5];
	ld.param.f32 	%f20, [_Z18boundary_conditionP16Facet_PropertiesP22Roughness_IlluminationP23Roughness_GlobalheatingP22Roughness_TemperaturesPfffi_param_6];
	ld.param.u32 	%r5, [_Z18boundary_conditionP16Facet_PropertiesP22Roughness_IlluminationP23Roughness_GlobalheatingP22Roughness_TemperaturesPfffi_param_7];
	cvta.to.global.u64 	%rd1, %rd11;
	mov.u32 	%r1, %tid.x;
	setp.ne.s32 	%p1, %r1, 0;
	@%p1 bra 	$L__BB6_2;
	mov.u32 	%r6, %ctaid.x;
	mul.wide.u32 	%rd12, %r6, 12;
	add.s64 	%rd13, %rd1, %rd12;
	ld.global.u8 	%rs1, [%rd13];
	st.shared.u8 	[_ZZ18boundary_conditionP16Facet_PropertiesP22Roughness_IlluminationP23Roughness_GlobalheatingP22Roughness_TemperaturesPfffiE9converged], %rs1;
$L__BB6_2:
	bar.sync 	0;
	ld.shared.u8 	%rs2, [_ZZ18boundary_conditionP16Facet_PropertiesP22Roughness_IlluminationP23Roughness_GlobalheatingP22Roughness_TemperaturesPfffiE9converged];
	setp.ne.s16 	%p2, %rs2, 0;
	@%p2 bra 	$L__BB6_16;
	setp.ne.s32 	%p3, %r1, 0;
	@%p3 bra 	$L__BB6_5;
	mov.u32 	%r7, %ctaid.x;
	mul.wide.u32 	%rd14, %r7, 12;
	add.s64 	%rd15, %rd1, %rd14;
	ld.global.f32 	%f21, [%rd15+4];
	st.shared.f32 	[_ZZ18boundary_conditionP16Facet_PropertiesP22Roughness_IlluminationP23Roughness_GlobalheatingP22Roughness_TemperaturesPfffiE6albedo], %f21;
	ld.global.f32 	%f22, [%rd15+8];
	st.shared.f32 	[_ZZ18boundary_conditionP16Facet_PropertiesP22Roughness_IlluminationP23Roughness_GlobalheatingP22Roughness_TemperaturesPfffiE15thermal_inertia], %f22;
$L__BB6_5:
	bar.sync 	0;
	mov.u32 	%r2, %ctaid.x;
	cvta.to.global.u64 	%rd16, %rd9;
	mul.wide.u32 	%rd17, %r2, 542800;
	add.s64 	%rd18, %rd16, %rd17;
	mul.wide.u32 	%rd19, %r1, 4;
	add.s64 	%rd20, %rd18, %rd19;
	add.s64 	%rd2, %rd20, 520000;
	ld.global.f32 	%f118, [%rd20+520000];
	ld.global.f32 	%f2, [%rd20+520400];
	mul.wide.s32 	%rd21, %r5, 400;
	add.s64 	%rd22, %rd2, %rd21;
	add.s64 	%rd3, %rd22, -260000;
	ld.global.f32 	%f3, [%rd22+-260000];
	st.global.f32 	[%rd22+-520000], %f3;
	abs.f32 	%f4, %f3;
	setp.eq.f32 	%p4, %f3, 0f3F800000;
	mov.f32 	%f116, 0f3F800000;
	@%p4 bra 	$L__BB6_10;
	setp.num.f32 	%p5, %f4, %f4;
	@%p5 bra 	$L__BB6_8;
	mov.f32 	%f79, 0f40800000;
	add.rn.f32 	%f116, %f3, %f79;
	bra.uni 	$L__BB6_10;
$L__BB6_8:
	setp.lt.f32 	%p6, %f4, 0f00800000;
	mul.f32 	%f24, %f4, 0f4B800000;
	selp.f32 	%f25, %f24, %f4, %p6;
	mov.b32 	%r8, %f25;
	add.s32 	%r9, %r8, -1060439283;
	and.b32  	%r10, %r9, -8388608;
	sub.s32 	%r11, %r8, %r10;
	mov.b32 	%f26, %r11;
	cvt.rn.f32.s32 	%f27, %r10;
	selp.f32 	%f28, 0fC1C00000, 0f00000000, %p6;
	fma.rn.f32 	%f29, %f27, 0f34000000, %f28;
	add.f32 	%f30, %f26, 0fBF800000;
	add.f32 	%f31, %f26, 0f3F800000;
	rcp.approx.ftz.f32 	%f32, %f31;
	add.f32 	%f33, %f30, %f30;
	mul.f32 	%f34, %f33, %f32;
	mul.f32 	%f35, %f34, %f34;
	neg.f32 	%f36, %f34;
	sub.f32 	%f37, %f30, %f34;
	add.f32 	%f38, %f37, %f37;
	fma.rn.f32 	%f39, %f36, %f30, %f38;
	mul.rn.f32 	%f40, %f32, %f39;
	fma.rn.f32 	%f41, %f35, 0f3A2C32E4, 0f3B52E7DB;
	fma.rn.f32 	%f42, %f41, %f35, 0f3C93BB73;
	fma.rn.f32 	%f43, %f42, %f35, 0f3DF6384F;
	mul.rn.f32 	%f44, %f43, %f35;
	fma.rn.f32 	%f45, %f34, 0f3FB8AA3B, %f29;
	mul.f32 	%f46, %f44, 0f40400000;
	sub.f32 	%f47, %f29, %f45;
	fma.rn.f32 	%f48, %f34, 0f3FB8AA3B, %f47;
	fma.rn.f32 	%f49, %f40, 0f3FB8AA3B, %f48;
	fma.rn.f32 	%f50, %f34, 0f32A55E34, %f49;
	fma.rn.f32 	%f51, %f46, %f40, %f50;
	fma.rn.f32 	%f52, %f44, %f34, %f51;
	add.rn.f32 	%f53, %f45, %f52;
	mov.f32 	%f54, 0f40800000;
	mul.rn.f32 	%f55, %f53, %f54;
	cvt.rni.f32.f32 	%f56, %f55;
	sub.f32 	%f57, %f55, %f56;
	neg.f32 	%f58, %f55;
	fma.rn.f32 	%f59, %f53, 0f40800000, %f58;
	neg.f32 	%f60, %f45;
	add.rn.f32 	%f61, %f53, %f60;
	neg.f32 	%f62, %f61;
	add.rn.f32 	%f63, %f52, %f62;
	fma.rn.f32 	%f64, %f63, 0f40800000, %f59;
	add.f32 	%f65, %f57, %f64;
	setp.gt.f32 	%p7, %f56, 0f00000000;
	selp.b32 	%r12, 0, -2097152000, %p7;
	setp.neu.f32 	%p8, %f3, 0f00000000;
	setp.neu.f32 	%p9, %f4, 0f7F800000;
	setp.lt.f32 	%p10, %f55, 0f00000000;
	selp.f32 	%f66, 0f00000000, 0f7F800000, %p10;
	abs.f32 	%f67, %f55;
	setp.gt.f32 	%p11, %f67, 0f43180000;
	cvt.rzi.s32.f32 	%r13, %f56;
	shl.b32 	%r14, %r13, 23;
	sub.s32 	%r15, %r14, %r12;
	mov.b32 	%f68, %r15;
	add.s32 	%r16, %r12, 2130706432;
	mov.b32 	%f69, %r16;
	fma.rn.f32 	%f70, %f65, 0f391FCB8E, 0f3AAF85ED;
	fma.rn.f32 	%f71, %f70, %f65, 0f3C1D9856;
	fma.rn.f32 	%f72, %f71, %f65, 0f3D6357BB;
	fma.rn.f32 	%f73, %f72, %f65, 0f3E75FDEC;
	fma.rn.f32 	%f74, %f73, %f65, 0f3F317218;
	fma.rn.f32 	%f75, %f74, %f65, 0f3F800000;
	mul.f32 	%f76, %f75, %f69;
	mul.f32 	%f77, %f76, %f68;
	selp.f32 	%f116, %f66, %f77, %p11;
	and.pred  	%p12, %p8, %p9;
	@%p12 bra 	$L__BB6_10;
	add.f32 	%f78, %f3, %f3;
	mov.b32 	%r17, %f78;
	and.b32  	%r18, %r17, 2147483647;
	mov.b32 	%f116, %r18;
$L__BB6_10:
	mul.f32 	%f80, %f19, %f116;
	shl.b32 	%r20, %r1, 2;
	mov.u32 	%r21, _ZZ18boundary_conditionP16Facet_PropertiesP22Roughness_IlluminationP23Roughness_GlobalheatingP22Roughness_TemperaturesPfffiE5stemp;
	add.s32 	%r22, %r21, %r20;
	st.shared.f32 	[%r22], %f80;
	cvta.to.global.u64 	%rd23, %rd7;
	mul.wide.u32 	%rd24, %r2, 260000;
	add.s64 	%rd25, %rd23, %rd24;
	add.s64 	%rd27, %rd25, %rd21;
	add.s64 	%rd29, %rd27, %rd19;
	ld.global.f32 	%f9, [%rd29];
	cvta.to.global.u64 	%rd30, %rd8;
	add.s64 	%rd31, %rd30, %rd24;
	add.s64 	%rd32, %rd31, %rd21;
	add.s64 	%rd33, %rd32, %rd19;
	ld.global.f32 	%f117, [%rd33];
	bar.sync 	0;
	cvta.to.global.u64 	%rd34, %rd10;
	add.s64 	%rd35, %rd19, %rd34;
	add.s64 	%rd36, %rd35, 800;
	mov.b32 	%r25, 8;
$L__BB6_11:
	add.s32 	%r24, %r21, %r25;
	ld.shared.f32 	%f81, [%r24+-8];
	ld.global.f32 	%f82, [%rd36+-800];
	fma.rn.f32 	%f83, %f81, %f82, %f117;
	ld.shared.f32 	%f84, [%r24+-4];
	ld.global.f32 	%f85, [%rd36+-400];
	fma.rn.f32 	%f86, %f84, %f85, %f83;
	ld.shared.f32 	%f87, [%r24];
	ld.global.f32 	%f88, [%rd36];
	fma.rn.f32 	%f89, %f87, %f88, %f86;
	ld.shared.f32 	%f90, [%r24+4];
	ld.global.f32 	%f91, [%rd36+400];
	fma.rn.f32 	%f117, %f90, %f91, %f89;
	add.s32 	%r25, %r25, 16;
	add.s64 	%rd36, %rd36, 1600;
	setp.ne.s32 	%p13, %r25, 408;
	@%p13 bra 	$L__BB6_11;
	ld.shared.f32 	%f93, [_ZZ18boundary_conditionP16Facet_PropertiesP22Roughness_IlluminationP23Roughness_GlobalheatingP22Roughness_TemperaturesPfffiE6albedo];
	mov.f32 	%f94, 0f3F800000;
	sub.f32 	%f95, %f94, %f93;
	fma.rn.f32 	%f13, %f9, %f95, %f117;
	setp.gtu.f32 	%p14, %f20, 0f3F800000;
	@%p14 bra 	$L__BB6_15;
	ld.shared.f32 	%f96, [_ZZ18boundary_conditionP16Facet_PropertiesP22Roughness_IlluminationP23Roughness_GlobalheatingP22Roughness_TemperaturesPfffiE15thermal_inertia];
	ld.const.f32 	%f97, [PI];
	ld.const.f32 	%f98, [rot_period];
	add.f32 	%f99, %f97, %f97;
	div.rn.f32 	%f100, %f99, %f98;
	sqrt.rn.f32 	%f101, %f100;
	mul.f32 	%f102, %f96, %f101;
	div.rn.f32 	%f14, %f102, 0f3E124925;
	mul.f32 	%f15, %f19, 0f40800000;
$L__BB6_14:
	sub.f32 	%f103, %f2, %f118;
	fma.rn.f32 	%f104, %f14, %f103, %f13;
	mul.f32 	%f105, %f19, %f118;
	mul.f32 	%f106, %f118, %f105;
	mul.f32 	%f107, %f118, %f106;
	mul.f32 	%f108, %f118, %f107;
	sub.f32 	%f109, %f104, %f108;
	mul.f32 	%f110, %f15, %f118;
	mul.f32 	%f111, %f118, %f110;
	fma.rn.f32 	%f112, %f118, %f111, %f14;
	div.rn.f32 	%f113, %f109, %f112;
	add.f32 	%f119, %f118, %f113;
	sub.f32 	%f114, %f119, %f118;
	abs.f32 	%f115, %f114;
	setp.ge.f32 	%p15, %f115, %f20;
	mov.f32 	%f118, %f119;
	@%p15 bra 	$L__BB6_14;
$L__BB6_15:
	bar.sync 	0;
	st.global.f32 	[%rd2], %f119;
	st.global.f32 	[%rd3], %f119;
$L__BB6_16:
	bar.sync 	0;
	ret;

}
	// .globl	_Z26roughness_inst_equilibriumP16Facet_PropertiesP22Roughness_IlluminationP23Roughness_GlobalheatingP22Roughness_TemperaturesPffi
.visible .entry _Z26roughness_inst_equilibriumP16Facet_PropertiesP22Roughness_IlluminationP23Roughness_GlobalheatingP22Roughness_TemperaturesPffi(
	.param .u64 .ptr .align 1 _Z26roughness_inst_equilibriumP16Facet_PropertiesP22Roughness_IlluminationP23Roughness_GlobalheatingP22Roughness_TemperaturesPffi_param_0,
	.param .u64 .ptr .align 1 _Z26roughness_inst_equilibriumP16Facet_PropertiesP22Roughness_IlluminationP23Roughness_GlobalheatingP22Roughness_TemperaturesPffi_param_1,
	.param .u64 .ptr .align 1 _Z26roughness_inst_equilibriumP16Facet_PropertiesP22Roughness_IlluminationP23Roughness_GlobalheatingP22Roughness_TemperaturesPffi_param_2,
	.param .u64 .ptr .align 1 _Z26roughness_inst_equilibriumP16Facet_PropertiesP22Roughness_IlluminationP23Roughness_GlobalheatingP22Roughness_TemperaturesPffi_param_3,
	.param .u64 .ptr .align 1 _Z26roughness_inst_equilibriumP16Facet_PropertiesP22Roughness_IlluminationP23Roughness_GlobalheatingP22Roughness_TemperaturesPffi_param_4,
	.param .f32 _Z26roughness_inst_equilibriumP16Facet_PropertiesP22Roughness_IlluminationP23Roughness_GlobalheatingP22Roughness_TemperaturesPffi_param_5,
	.param .u32 _Z26roughness_inst_equilibriumP16Facet_PropertiesP22Roughness_IlluminationP23Roughness_GlobalheatingP22Roughness_TemperaturesPffi_param_6
)
{
	.reg .pred 	%p<24>;
	.reg .b16 	%rs<3>;
	.reg .b32 	%r<37>;
	.reg .b32 	%f<152>;
	.reg .b64 	%rd<36>;
	// demoted variable
	.shared .align 1 .u8 _ZZ26roughness_inst_equilibriumP16Facet_PropertiesP22Roughness_IlluminationP23Roughness_GlobalheatingP22Roughness_TemperaturesPffiE9converged;
	// demoted variable
	.shared .align 4 .f32 _ZZ26roughness_inst_equilibriumP16Facet_PropertiesP22Roughness_IlluminationP23Roughness_GlobalheatingP22Roughness_TemperaturesPffiE6albedo;
	// demoted variable
	.shared .align 4 .b8 _ZZ26roughness_inst_equilibriumP16Facet_PropertiesP22Roughness_IlluminationP23Roughness_GlobalheatingP22Roughness_TemperaturesPffiE5stemp[400];
	ld.param.u64 	%rd10, [_Z26roughness_inst_equilibriumP16Facet_PropertiesP22Roughness_IlluminationP23Roughness_GlobalheatingP22Roughness_TemperaturesPffi_param_0];
	ld.param.u64 	%rd6, [_Z26roughness_inst_equilibriumP16Facet_PropertiesP22Roughness_IlluminationP23Roughness_GlobalheatingP22Roughness_TemperaturesPffi_param_1];
	ld.param.u64 	%rd7, [_Z26roughness_inst_equilibriumP16Facet_PropertiesP22Roughness_IlluminationP23Roughness_GlobalheatingP22Roughness_TemperaturesPffi_param_2];
	ld.param.u64 	%rd8, [_Z26roughness_inst_equilibriumP16Facet_PropertiesP22Roughness_IlluminationP23Roughness_GlobalheatingP22Roughness_TemperaturesPffi_param_3];
	ld.param.u64 	%rd9, [_Z26roughness_inst_equilibriumP16Facet_PropertiesP22Roughness_IlluminationP23Roughness_GlobalheatingP22Roughness_TemperaturesPffi_param_4];
	ld.param.f32 	%f17, [_Z26roughness_inst_equilibriumP16Facet_PropertiesP22Roughness_IlluminationP23Roughness_GlobalheatingP22Roughness_TemperaturesPffi_param_5];
	ld.param.u32 	%r6, [_Z26roughness_inst_equilibriumP16Facet_PropertiesP22Roughness_IlluminationP23Roughness_GlobalheatingP22Roughness_TemperaturesPffi_param_6];
	cvta.to.global.u64 	%rd1, %rd10;
	mov.u32 	%r1, %tid.x;
	setp.ne.s32 	%p1, %r1, 0;
	@%p1 bra 	$L__BB7_2;
	mov.u32 	%r7, %ctaid.x;
	mul.wide.u32 	%rd11, %r7, 12;
	add.s64 	%rd12, %rd1, %rd11;
	ld.global.u8 	%rs1, [%rd12];
	st.shared.u8 	[_ZZ26roughness_inst_equilibriumP16Facet_PropertiesP22Roughness_IlluminationP23Roughness_GlobalheatingP22Roughness_TemperaturesPffiE9converged], %rs1;
$L__BB7_2:
	bar.sync 	0;
	ld.shared.u8 	%rs2, [_ZZ26roughness_inst_equilibriumP16Facet_PropertiesP22Roughness_IlluminationP23Roughness_GlobalheatingP22Roughness_TemperaturesPffiE9converged];
	setp.ne.s16 	%p2, %rs2, 0;
	@%p2 bra 	$L__BB7_20;
	setp.ne.s32 	%p3, %r1, 0;
	@%p3 bra 	$L__BB7_5;
	mov.u32 	%r8, %ctaid.x;
	mul.wide.u32 	%rd13, %r8, 12;
	add.s64 	%rd14, %rd1, %rd13;
	ld.global.f32 	%f18, [%rd14+4];
	st.shared.f32 	[_ZZ26roughness_inst_equilibriumP16Facet_PropertiesP22Roughness_IlluminationP23Roughness_GlobalheatingP22Roughness_TemperaturesPffiE6albedo], %f18;
$L__BB7_5:
	bar.sync 	0;
	mov.u32 	%r2, %ctaid.x;
	cvta.to.global.u64 	%rd15, %rd8;
	mul.wide.u32 	%rd16, %r2, 542800;
	add.s64 	%rd17, %rd15, %rd16;
	mul.wide.s32 	%rd18, %r6, 400;
	add.s64 	%rd19, %rd17, %rd18;
	mul.wide.u32 	%rd20, %r1, 4;
	add.s64 	%rd21, %rd19, %rd20;
	add.s64 	%rd2, %rd21, 260000;
	ld.global.f32 	%f1, [%rd21+260000];
	st.global.f32 	[%rd21], %f1;
	abs.f32 	%f2, %f1;
	setp.eq.f32 	%p4, %f1, 0f3F800000;
	mov.f32 	%f149, 0f3F800000;
	@%p4 bra 	$L__BB7_10;
	setp.num.f32 	%p5, %f2, %f2;
	@%p5 bra 	$L__BB7_8;
	mov.f32 	%f75, 0f40800000;
	add.rn.f32 	%f149, %f1, %f75;
	bra.uni 	$L__BB7_10;
$L__BB7_8:
	setp.lt.f32 	%p6, %f2, 0f00800000;
	mul.f32 	%f20, %f2, 0f4B800000;
	selp.f32 	%f21, %f20, %f2, %p6;
	mov.b32 	%r9, %f21;
	add.s32 	%r10, %r9, -1060439283;
	and.b32  	%r11, %r10, -8388608;
	sub.s32 	%r12, %r9, %r11;
	mov.b32 	%f22, %r12;
	cvt.rn.f32.s32 	%f23, %r11;
	selp.f32 	%f24, 0fC1C00000, 0f00000000, %p6;
	fma.rn.f32 	%f25, %f23, 0f34000000, %f24;
	add.f32 	%f26, %f22, 0fBF800000;
	add.f32 	%f27, %f22, 0f3F800000;
	rcp.approx.ftz.f32 	%f28, %f27;
	add.f32 	%f29, %f26, %f26;
	mul.f32 	%f30, %f29, %f28;
	mul.f32 	%f31, %f30, %f30;
	neg.f32 	%f32, %f30;
	sub.f32 	%f33, %f26, %f30;
	add.f32 	%f34, %f33, %f33;
	fma.rn.f32 	%f35, %f32, %f26, %f34;
	mul.rn.f32 	%f36, %f28, %f35;
	fma.rn.f32 	%f37, %f31, 0f3A2C32E4, 0f3B52E7DB;
	fma.rn.f32 	%f38, %f37, %f31, 0f3C93BB73;
	fma.rn.f32 	%f39, %f38, %f31, 0f3DF6384F;
	mul.rn.f32 	%f40, %f39, %f31;
	fma.rn.f32 	%f41, %f30, 0f3FB8AA3B, %f25;
	mul.f32 	%f42, %f40, 0f40400000;
	sub.f32 	%f43, %f25, %f41;
	fma.rn.f32 	%f44, %f30, 0f3FB8AA3B, %f43;
	fma.rn.f32 	%f45, %f36, 0f3FB8AA3B, %f44;
	fma.rn.f32 	%f46, %f30, 0f32A55E34, %f45;
	fma.rn.f32 	%f47, %f42, %f36, %f46;
	fma.rn.f32 	%f48, %f40, %f30, %f47;
	add.rn.f32 	%f49, %f41, %f48;
	mov.f32 	%f50, 0f40800000;
	mul.rn.f32 	%f51, %f49, %f50;
	cvt.rni.f32.f32 	%f52, %f51;
	sub.f32 	%f53, %f51, %f52;
	neg.f32 	%f54, %f51;
	fma.rn.f32 	%f55, %f49, 0f40800000, %f54;
	neg.f32 	%f56, %f41;
	add.rn.f32 	%f57, %f49, %f56;
	neg.f32 	%f58, %f57;
	add.rn.f32 	%f59, %f48, %f58;
	fma.rn.f32 	%f60, %f59, 0f40800000, %f55;
	add.f32 	%f61, %f53, %f60;
	setp.gt.f32 	%p7, %f52, 0f00000000;
	selp.b32 	%r13, 0, -2097152000, %p7;
	setp.neu.f32 	%p8, %f1, 0f00000000;
	setp.neu.f32 	%p9, %f2, 0f7F800000;
	setp.lt.f32 	%p10, %f51, 0f00000000;
	selp.f32 	%f62, 0f00000000, 0f7F800000, %p10;
	abs.f32 	%f63, %f51;
	setp.gt.f32 	%p11, %f63, 0f43180000;
	cvt.rzi.s32.f32 	%r14, %f52;
	shl.b32 	%r15, %r14, 23;
	sub.s32 	%r16, %r15, %r13;
	mov.b32 	%f64, %r16;
	add.s32 	%r17, %r13, 2130706432;
	mov.b32 	%f65, %r17;
	fma.rn.f32 	%f66, %f61, 0f391FCB8E, 0f3AAF85ED;
	fma.rn.f32 	%f67, %f66, %f61, 0f3C1D9856;
	fma.rn.f32 	%f68, %f67, %f61, 0f3D6357BB;
	fma.rn.f32 	%f69, %f68, %f61, 0f3E75FDEC;
	fma.rn.f32 	%f70, %f69, %f61, 0f3F317218;
	fma.rn.f32 	%f71, %f70, %f61, 0f3F800000;
	mul.f32 	%f72, %f71, %f65;
	mul.f32 	%f73, %f72, %f64;
	selp.f32 	%f149, %f62, %f73, %p11;
	and.pred  	%p12, %p8, %p9;
	@%p12 bra 	$L__BB7_10;
	add.f32 	%f74, %f1, %f1;
	mov.b32 	%r18, %f74;
	and.b32  	%r19, %r18, 2147483647;
	mov.b32 	%f149, %r19;
$L__BB7_10:
	shl.b32 	%r21, %r1, 2;
	mov.u32 	%r22, _ZZ26roughness_inst_equilibriumP16Facet_PropertiesP22Roughness_IlluminationP23Roughness_GlobalheatingP22Roughness_TemperaturesPffiE5stemp;
	add.s32 	%r3, %r22, %r21;
	mul.f32 	%f76, %f17, %f149;
	st.shared.f32 	[%r3], %f76;
	cvta.to.global.u64 	%rd22, %rd6;
	mul.wide.u32 	%rd23, %r2, 260000;
	add.s64 	%rd24, %rd22, %rd23;
	add.s64 	%rd26, %rd24, %rd18;
	add.s64 	%rd28, %rd26, %rd20;
	ld.global.f32 	%f7, [%rd28];
	cvta.to.global.u64 	%rd29, %rd7;
	add.s64 	%rd30, %rd29, %rd23;
	add.s64 	%rd31, %rd30, %rd18;
	add.s64 	%rd32, %rd31, %rd20;
	ld.global.f32 	%f150, [%rd32];
	bar.sync 	0;
	cvta.to.global.u64 	%rd33, %rd9;
	add.s64 	%rd34, %rd20, %rd33;
	add.s64 	%rd35, %rd34, 800;
	mov.b32 	%r36, 8;
$L__BB7_11:
	add.s32 	%r24, %r22, %r36;
	ld.shared.f32 	%f77, [%r24+-8];
	ld.global.f32 	%f78, [%rd35+-800];
	fma.rn.f32 	%f79, %f77, %f78, %f150;
	ld.shared.f32 	%f80, [%r24+-4];
	ld.global.f32 	%f81, [%rd35+-400];
	fma.rn.f32 	%f82, %f80, %f81, %f79;
	ld.shared.f32 	%f83, [%r24];
	ld.global.f32 	%f84, [%rd35];
	fma.rn.f32 	%f85, %f83, %f84, %f82;
	ld.shared.f32 	%f86, [%r24+4];
	ld.global.f32 	%f87, [%rd35+400];
	fma.rn.f32 	%f150, %f86, %f87, %f85;
	add.s32 	%r36, %r36, 16;
	add.s64 	%rd35, %rd35, 1600;
	setp.ne.s32 	%p13, %r36, 408;
	@%p13 bra 	$L__BB7_11;
	bar.sync 	0;
	ld.shared.f32 	%f89, [_ZZ26roughness_inst_equilibriumP16Facet_PropertiesP22Roughness_IlluminationP23Roughness_GlobalheatingP22Roughness_TemperaturesPffiE6albedo];
	mov.f32 	%f151, 0f3F800000;
	sub.f32 	%f90, %f151, %f89;
	fma.rn.f32 	%f91, %f7, %f90, %f150;
	div.rn.f32 	%f11, %f91, %f17;
	abs.f32 	%f12, %f11;
	setp.eq.f32 	%p14, %f11, 0f3F800000;
	@%p14 bra 	$L__BB7_19;
	setp.num.f32 	%p15, %f12, %f12;
	@%p15 bra 	$L__BB7_15;
	mov.f32 	%f148, 0f3E800000;
	add.rn.f32 	%f151, %f11, %f148;
	bra.uni 	$L__BB7_19;
$L__BB7_15:
	setp.neu.f32 	%p16, %f11, 0f00000000;
	setp.neu.f32 	%p17, %f12, 0f7F800000;
	and.pred  	%p18, %p16, %p17;
	@%p18 bra 	$L__BB7_17;
	add.f32 	%f147, %f11, %f11;
	mov.b32 	%r34, %f147;
	and.b32  	%r35, %r34, 2147483647;
	mov.b32 	%f151, %r35;
	bra.uni 	$L__BB7_19;
$L__BB7_17:
	setp.lt.f32 	%p19, %f12, 0f00800000;
	mul.f32 	%f92, %f12, 0f4B800000;
	selp.f32 	%f93, %f92, %f12, %p19;
	mov.b32 	%r25, %f93;
	add.s32 	%r26, %r25, -1060439283;
	and.b32  	%r27, %r26, -8388608;
	sub.s32 	%r28, %r25, %r27;
	mov.b32 	%f94, %r28;
	cvt.rn.f32.s32 	%f95, %r27;
	selp.f32 	%f96, 0fC1C00000, 0f00000000, %p19;
	fma.rn.f32 	%f97, %f95, 0f34000000, %f96;
	add.f32 	%f98, %f94, 0fBF800000;
	add.f32 	%f99, %f94, 0f3F800000;
	rcp.approx.ftz.f32 	%f100, %f99;
	add.f32 	%f101, %f98, %f98;
	mul.f32 	%f102, %f101, %f100;
	mul.f32 	%f103, %f102, %f102;
	neg.f32 	%f104, %f102;
	sub.f32 	%f105, %f98, %f102;
	add.f32 	%f106, %f105, %f105;
	fma.rn.f32 	%f107, %f104, %f98, %f106;
	mul.rn.f32 	%f108, %f100, %f107;
	fma.rn.f32 	%f109, %f103, 0f3A2C32E4, 0f3B52E7DB;
	fma.rn.f32 	%f110, %f109, %f103, 0f3C93BB73;
	fma.rn.f32 	%f111, %f110, %f103, 0f3DF6384F;
	mul.rn.f32 	%f112, %f111, %f103;
	fma.rn.f32 	%f113, %f102, 0f3FB8AA3B, %f97;
	mul.f32 	%f114, %f112, 0f40400000;
	sub.f32 	%f115, %f97, %f113;
	fma.rn.f32 	%f116, %f102, 0f3FB8AA3B, %f115;
	fma.rn.f32 	%f117, %f108, 0f3FB8AA3B, %f116;
	fma.rn.f32 	%f118, %f102, 0f32A55E34, %f117;
	fma.rn.f32 	%f119, %f114, %f108, %f118;
	fma.rn.f32 	%f120, %f112, %f102, %f119;
	add.rn.f32 	%f121, %f113, %f120;
	mov.f32 	%f122, 0f3E800000;
	mul.rn.f32 	%f123, %f121, %f122;
	cvt.rni.f32.f32 	%f124, %f123;
	sub.f32 	%f125, %f123, %f124;
	neg.f32 	%f126, %f123;
	fma.rn.f32 	%f127, %f121, 0f3E800000, %f126;
	neg.f32 	%f128, %f113;
	add.rn.f32 	%f129, %f121, %f128;
	neg.f32 	%f130, %f129;
	add.rn.f32 	%f131, %f120, %f130;
	fma.rn.f32 	%f132, %f131, 0f3E800000, %f127;
	add.f32 	%f133, %f125, %f132;
	setp.gt.f32 	%p20, %f124, 0f00000000;
	selp.b32 	%r29, 0, -2097152000, %p20;
	setp.geu.f32 	%p21, %f11, 0f00000000;
	setp.lt.f32 	%p22, %f123, 0f00000000;
	selp.f32 	%f134, 0f00000000, 0f7F800000, %p22;
	abs.f32 	%f135, %f123;
	setp.gt.f32 	%p23, %f135, 0f43180000;
	cvt.rzi.s32.f32 	%r30, %f124;
	shl.b32 	%r31, %r30, 23;
	sub.s32 	%r32, %r31, %r29;
	mov.b32 	%f136, %r32;
	add.s32 	%r33, %r29, 2130706432;
	mov.b32 	%f137, %r33;
	fma.rn.f32 	%f138, %f133, 0f391FCB8E, 0f3AAF85ED;
	fma.rn.f32 	%f139, %f138, %f133, 0f3C1D9856;
	fma.rn.f32 	%f140, %f139, %f133, 0f3D6357BB;
	fma.rn.f32 	%f141, %f140, %f133, 0f3E75FDEC;
	fma.rn.f32 	%f142, %f141, %f133, 0f3F317218;
	fma.rn.f32 	%f143, %f142, %f133, 0f3F800000;
	mul.f32 	%f144, %f143, %f137;
	mul.f32 	%f145, %f144, %f136;
	selp.f32 	%f151, %f134, %f145, %p23;
	@%p21 bra 	$L__BB7_19;
	mov.f32 	%f151, 0f7FFFFFFF;
$L__BB7_19:
	st.shared.f32 	[%r3], %f151;
	st.global.f32 	[%rd2], %f151;
$L__BB7_20:
	bar.sync 	0;
	ret;

}
	// .globl	_Z9convergedP16Facet_PropertiesP22Roughness_Temperaturesf
.visible .entry _Z9convergedP16Facet_PropertiesP22Roughness_Temperaturesf(
	.param .u64 .ptr .align 1 _Z9convergedP16Facet_PropertiesP22Roughness_Temperaturesf_param_0,
	.param .u64 .ptr .align 1 _Z9convergedP16Facet_PropertiesP22Roughness_Temperaturesf_param_1,
	.param .f32 _Z9convergedP16Facet_PropertiesP22Roughness_Temperaturesf_param_2
)
{
	.reg .pred 	%p<8>;
	.reg .b16 	%rs<7>;
	.reg .b32 	%r<9>;
	.reg .b32 	%f<10>;
	.reg .b64 	%rd<16>;
	// demoted variable
	.shared .align 1 .u8 _ZZ9convergedP16Facet_PropertiesP22Roughness_TemperaturesfE9converged;
	ld.param.u64 	%rd6, [_Z9convergedP16Facet_PropertiesP22Roughness_Temperaturesf_param_0];
	ld.param.u64 	%rd5, [_Z9convergedP16Facet_PropertiesP22Roughness_Temperaturesf_param_1];
	ld.param.f32 	%f1, [_Z9convergedP16Facet_PropertiesP22Roughness_Temperaturesf_param_2];
	cvta.to.global.u64 	%rd1, %rd6;
	mov.u32 	%r1, %tid.x;
	setp.ne.s32 	%p1, %r1, 0;
	@%p1 bra 	$L__BB8_2;
	mov.u32 	%r4, %ctaid.x;
	mul.wide.u32 	%rd7, %r4, 12;
	add.s64 	%rd8, %rd1, %rd7;
	ld.global.u8 	%rs1, [%rd8];
	st.shared.u8 	[_ZZ9convergedP16Facet_PropertiesP22Roughness_TemperaturesfE9converged], %rs1;
$L__BB8_2:
	bar.sync 	0;
	ld.shared.u8 	%rs2, [_ZZ9convergedP16Facet_PropertiesP22Roughness_TemperaturesfE9converged];
	setp.ne.s16 	%p2, %rs2, 0;
	@%p2 bra 	$L__BB8_11;
	setp.ne.s32 	%p3, %r1, 0;
	bar.sync 	0;
	@%p3 bra 	$L__BB8_5;
	mov.b16 	%rs3, 1;
	st.shared.u8 	[_ZZ9convergedP16Facet_PropertiesP22Roughness_TemperaturesfE9converged], %rs3;
$L__BB8_5:
	bar.sync 	0;
	mov.u32 	%r6, %ctaid.x;
	cvta.to.global.u64 	%rd9, %rd5;
	mul.wide.u32 	%rd10, %r6, 542800;
	add.s64 	%rd11, %rd9, %rd10;
	mul.wide.u32 	%rd12, %r1, 4;
	add.s64 	%rd15, %rd11, %rd12;
	mov.b32 	%r8, 0;
$L__BB8_6:
	ld.global.f32 	%f2, [%rd15];
	ld.global.f32 	%f3, [%rd15+260000];
	sub.f32 	%f4, %f2, %f3;
	abs.f32 	%f5, %f4;
	setp.ltu.f32 	%p4, %f5, %f1;
	@%p4 bra 	$L__BB8_8;
	mov.b16 	%rs4, 0;
	st.shared.u8 	[_ZZ9convergedP16Facet_PropertiesP22Roughness_TemperaturesfE9converged], %rs4;
$L__BB8_8:
	ld.global.f32 	%f6, [%rd15+400];
	ld.global.f32 	%f7, [%rd15+260400];
	sub.f32 	%f8, %f6, %f7;
	abs.f32 	%f9, %f8;
	setp.ltu.f32 	%p5, %f9, %f1;
	@%p5 bra 	$L__BB8_10;
	mov.b16 	%rs5, 0;
	st.shared.u8 	[_ZZ9convergedP16Facet_PropertiesP22Roughness_TemperaturesfE9converged], %rs5;
$L__BB8_10:
	add.s32 	%r8, %r8, 2;
	add.s64 	%rd15, %rd15, 800;
	setp.ne.s32 	%p6, %r8, 650;
	@%p6 bra 	$L__BB8_6;
$L__BB8_11:
	setp.ne.s32 	%p7, %r1, 0;
	bar.sync 	0;
	@%p7 bra 	$L__BB8_13;
	ld.shared.u8 	%rs6, [_ZZ9convergedP16Facet_PropertiesP22Roughness_TemperaturesfE9converged];
	mov.u32 	%r7, %ctaid.x;
	mul.wide.u32 	%rd13, %r7, 12;
	add.s64 	%rd14, %rd1, %rd13;
	st.global.u8 	[%rd14], %rs6;
$L__BB8_13:
	bar.sync 	0;
	ret;

}


// ===== COMPILED SASS (sm_100) =====

	.target	sm_100

	.elftype	@"ET_EXEC"


//--------------------- .note.nv.tkinfo           --------------------------
	.section	.note.nv.tkinfo,"",@"SHT_NOTE"
	.sectionflags	@"SHF_NOTE_NV_TKINFO"
	.tkinfo
        /*0018*/ 	.word	0x00000002
        /*0030*/ 	.string	""
        /*0030*/ 	.string	"ptxas"
        /*0030*/ 	.string	"Cuda compilation tools, release 13.0, V13.0.88"
        /*0030*/ 	.string	"Build cuda_13.0.r13.0/compiler.36424714_0"
        /*0030*/ 	.string	"-arch sm_100 -m 64 "



//--------------------- .note.nv.cuinfo           --------------------------
	.section	.note.nv.cuinfo,"",@"SHT_NOTE"
	.sectionflags	@"SHF_NOTE_NV_CUINFO"
        /*0018*/ 	.short	0x0002
        /*001a*/ 	.short	0x0064
        /*001c*/ 	.short	0x0082
	.zero		2


//--------------------- .nv.info                  --------------------------
	.section	.nv.info,"",@"SHT_CUDA_INFO"
	.align	4


	//----- nvinfo : EIATTR_REGCOUNT
	.align		4
        /*0000*/ 	.byte	0x04, 0x2f
        /*0002*/ 	.short	(.L_10 - .L_9)
	.align		4
.L_9:
        /*0004*/ 	.word	index@(_Z16sfcpartialshadowP16Roughness_Shadowi)
        /*0008*/ 	.word	0x0000001f


	//----- nvinfo : EIATTR_FRAME_SIZE
	.align		4
.L_10:
        /*000c*/ 	.byte	0x04, 0x11
        /*000e*/ 	.short	(.L_12 - .L_11)
	.align		4
.L_11:
        /*0010*/ 	.word	index@($__internal_7_$__cuda_sm3x_div_rn_noftz_f32_slowpath)
        /*0014*/ 	.word	0x00000000


	//----- nvinfo : EIATTR_FRAME_SIZE
	.align		4
.L_12:
        /*0018*/ 	.byte	0x04, 0x11
        /*001a*/ 	.short	(.L_14 - .L_13)
	.align		4
.L_13:
        /*001c*/ 	.word	index@($__internal_6_$__cuda_sm20_sqrt_rn_f32_slowpath)
        /*0020*/ 	.word	0x00000000


	//----- nvinfo : EIATTR_FRAME_SIZE
	.align		4
.L_14:
        /*0024*/ 	.byte	0x04, 0x11
        /*0026*/ 	.short	(.L_16 - .L_15)
	.align		4
.L_15:
        /*0028*/ 	.word	index@(_Z16sfcpartialshadowP16Roughness_Shadowi)
        /*002c*/ 	.word	0x00000000


	//----- nvinfo : EIATTR_REGCOUNT
	.align		4
.L_16:
        /*0030*/ 	.byte	0x04, 0x2f
        /*0032*/ 	.short	(.L_18 - .L_17)
	.align		4
.L_17:
        /*0034*/ 	.word	index@(_Z27roughness_single_scatteringP16Facet_PropertiesP16Roughness_ShadowP22Roughness_IlluminationP28Roughness_GlobalilluminationPffi)
        /*0038*/ 	.word	0x00000028


	//----- nvinfo : EIATTR_FRAME_SIZE
	.align		4
.L_18:
        /*003c*/ 	.byte	0x04, 0x11
        /*003e*/ 	.short	(.L_20 - .L_19)
	.align		4
.L_19:
        /*0040*/ 	.word	index@(_Z27roughness_single_scatteringP16Facet_PropertiesP16Roughness_ShadowP22Roughness_IlluminationP28Roughness_GlobalilluminationPffi)
        /*0044*/ 	.word	0x00000000


	//----- nvinfo : EIATTR_REGCOUNT
	.align		4
.L_20:
        /*0048*/ 	.byte	0x04, 0x2f
        /*004a*/ 	.short	(.L_22 - .L_21)
	.align		4
.L_21:
        /*004c*/ 	.word	index@(_Z29roughness_multiple_scatteringP16Facet_PropertiesP16Roughness_ShadowP22Roughness_IlluminationP28Roughness_GlobalilluminationPfffi)
        /*0050*/ 	.word	0x00000024


	//----- nvinfo : EIATTR_FRAME_SIZE
	.align		4
.L_22:
        /*0054*/ 	.byte	0x04, 0x11
        /*0056*/ 	.short	(.L_24 - .L_23)
	.align		4
.L_23:
        /*0058*/ 	.word	index@($__internal_5_$__cuda_sm3x_div_rn_noftz_f32_slowpath)
        /*005c*/ 	.word	0x00000000


	//----- nvinfo : EIATTR_FRAME_SIZE
	.align		4
.L_24:
        /*0060*/ 	.byte	0x04, 0x11
        /*0062*/ 	.short	(.L_26 - .L_25)
	.align		4
.L_25:
        /*0064*/ 	.word	index@(_Z29roughness_multiple_scatteringP16Facet_PropertiesP16Roughness_ShadowP22Roughness_IlluminationP28Roughness_GlobalilluminationPfffi)
        /*0068*/ 	.word	0x00000000


	//----- nvinfo : EIATTR_REGCOUNT
	.align		4
.L_26:
        /*006c*/ 	.byte	0x04, 0x2f
        /*006e*/ 	.short	(.L_28 - .L_27)
	.align		4
.L_27:
        /*0070*/ 	.word	index@(_Z27roughness_zero_temperaturesP22Roughness_Temperatures)
        /*0074*/ 	.word	0x0000000a


	//----- nvinfo : EIATTR_FRAME_SIZE
	.align		4
.L_28:
        /*0078*/ 	.byte	0x04, 0x11
        /*007a*/ 	.short	(.L_30 - .L_29)
	.align		4
.L_29:
        /*007c*/ 	.word	index@(_Z27roughness_zero_temperaturesP22Roughness_Temperatures)
        /*0080*/ 	.word	0x00000000


	//----- nvinfo : EIATTR_REGCOUNT
	.align		4
.L_30:
        /*0084*/ 	.byte	0x04, 0x2f
        /*0086*/ 	.short	(.L_32 - .L_31)
	.align		4
.L_31:
        /*0088*/ 	.word	index@(_Z33roughness_initialise_temperaturesP16Facet_PropertiesP22Roughness_IlluminationP23Roughness_GlobalheatingP22Roughness_TemperaturesPff)
        /*008c*/ 	.word	0x00000020


	//----- nvinfo : EIATTR_FRAME_SIZE
	.align		4
.L_32:
        /*0090*/ 	.byte	0x04, 0x11
        /*0092*/ 	.short	(.L_34 - .L_33)
	.align		4
.L_33:
        /*0094*/ 	.word	index@($__internal_4_$__cuda_sm3x_div_rn_noftz_f32_slowpath)
        /*0098*/ 	.word	0x00000000


	//----- nvinfo : EIATTR_FRAME_SIZE
	.align		4
.L_34:
        /*009c*/ 	.byte	0x04, 0x11
        /*009e*/ 	.short	(.L_36 - .L_35)
	.align		4
.L_35:
        /*00a0*/ 	.word	index@(_Z33roughness_initialise_temperaturesP16Facet_PropertiesP22Roughness_IlluminationP23Roughness_GlobalheatingP22Roughness_TemperaturesPff)
        /*00a4*/ 	.word	0x00000000


	//----- nvinfo : EIATTR_REGCOUNT
	.align		4
.L_36:
        /*00a8*/ 	.byte	0x04, 0x2f
        /*00aa*/ 	.short	(.L_38 - .L_37)
	.align		4
.L_37:
        /*00ac*/ 	.word	index@(_Z17finite_differenceP16Facet_PropertiesP22Roughness_Temperatures)
        /*00b0*/ 	.word	0x00000020


	//----- nvinfo : EIATTR_FRAME_SIZE
	.align		4
.L_38:
        /*00b4*/ 	.byte	0x04, 0x11
        /*00b6*/ 	.short	(.L_40 - .L_39)
	.align		4
.L_39:
        /*00b8*/ 	.word	index@($__internal_3_$__cuda_sm3x_div_rn_noftz_f32_slowpath)
        /*00bc*/ 	.word	0x00000000


	//----- nvinfo : EIATTR_FRAME_SIZE
	.align		4
.L_40:
        /*00c0*/ 	.byte	0x04, 0x11
        /*00c2*/ 	.short	(.L_42 - .L_41)
	.align		4
.L_41:
        /*00c4*/ 	.word	index@(_Z17finite_differenceP16Facet_PropertiesP22Roughness_Temperatures)
        /*00c8*/ 	.word	0x00000000


	//----- nvinfo : EIATTR_REGCOUNT
	.align		4
.L_42:
        /*00cc*/ 	.byte	0x04, 0x2f
        /*00ce*/ 	.short	(.L_44 - .L_43)
	.align		4
.L_43:
        /*00d0*/ 	.word	index@(_Z18boundary_conditionP16Facet_PropertiesP22Roughness_IlluminationP23Roughness_GlobalheatingP22Roughness_TemperaturesPfffi)
        /*00d4*/ 	.word	0x00000021


	//----- nvinfo : EIATTR_FRAME_SIZE
	.align		4
.L_44:
        /*00d8*/ 	.byte	0x04, 0x11
        /*00da*/ 	.short	(.L_46 - .L_45)
	.align		4
.L_45:
        /*00dc*/ 	.word	index@($__internal_2_$__cuda_sm3x_div_rn_noftz_f32_slowpath)
        /*00e0*/ 	.word	0x00000000


	//----- nvinfo : EIATTR_FRAME_SIZE
	.align		4
.L_46:
        /*00e4*/ 	.byte	0x04, 0x11
        /*00e6*/ 	.short	(.L_48 - .L_47)
	.align		4
.L_47:
        /*00e8*/ 	.word	index@($__internal_1_$__cuda_sm20_sqrt_rn_f32_slowpath)
        /*00ec*/ 	.word	0x00000000


	//----- nvinfo : EIATTR_FRAME_SIZE
	.align		4
.L_48:
        /*00f0*/ 	.byte	0x04, 0x11
        /*00f2*/ 	.short	(.L_50 - .L_49)
	.align		4
.L_49:
        /*00f4*/ 	.word	index@(_Z18boundary_conditionP16Facet_PropertiesP22Roughness_IlluminationP23Roughness_GlobalheatingP22Roughness_TemperaturesPfffi)
        /*00f8*/ 	.word	0x00000000


	//----- nvinfo : EIATTR_REGCOUNT
	.align		4
.L_50:
        /*00fc*/ 	.byte	0x04, 0x2f
        /*00fe*/ 	.short	(.L_52 - .L_51)
	.align		4
.L_51:
        /*0100*/ 	.word	index@(_Z26roughness_inst_equilibriumP16Facet_PropertiesP22Roughness_IlluminationP23Roughness_GlobalheatingP22Roughness_TemperaturesPffi)
        /*0104*/ 	.word	0x00000022


	//----- nvinfo : EIATTR_FRAME_SIZE
	.align		4
.L_52:
        /*0108*/ 	.byte	0x04, 0x11
        /*010a*/ 	.short	(.L_54 - .L_53)
	.align		4
.L_53:
        /*010c*/ 	.word	index@($__internal_0_$__cuda_sm3x_div_rn_noftz_f32_slowpath)
        /*0110*/ 	.word	0x00000000


	//----- nvinfo : EIATTR_FRAME_SIZE
	.align		4
.L_54:
        /*0114*/ 	.byte	0x04, 0x11
        /*0116*/ 	.short	(.L_56 - .L_55)
	.align		4
.L_55:
        /*0118*/ 	.word	index@(_Z26roughness_inst_equilibriumP16Facet_PropertiesP22Roughness_IlluminationP23Roughness_GlobalheatingP22Roughness_TemperaturesPffi)
        /*011c*/ 	.word	0x00000000


	//----- nvinfo : EIATTR_REGCOUNT
	.align		4
.L_56:
        /*0120*/ 	.byte	0x04, 0x2f
        /*0122*/ 	.short	(.L_58 - .L_57)
	.align		4
.L_57:
        /*0124*/ 	.word	index@(_Z9convergedP16Facet_PropertiesP22Roughness_Temperaturesf)
        /*0128*/ 	.word	0x0000000a


	//----- nvinfo : EIATTR_FRAME_SIZE
	.align		4
.L_58:
        /*012c*/ 	.byte	0x04, 0x11
        /*012e*/ 	.short	(.L_60 - .L_59)
	.align		4
.L_59:
        /*0130*/ 	.word	index@(_Z9convergedP16Facet_PropertiesP22Roughness_Temperaturesf)
        /*0134*/ 	.word	0x00000000


	//----- nvinfo : EIATTR_MIN_STACK_SIZE
	.align		4
.L_60:
        /*0138*/ 	.byte	0x04, 0x12
        /*013a*/ 	.short	(.L_62 - .L_61)
	.align		4
.L_61:
        /*013c*/ 	.word	index@(_Z9convergedP16Facet_PropertiesP22Roughness_Temperaturesf)
        /*0140*/ 	.word	0x00000000


	//----- nvinfo : EIATTR_MIN_STACK_SIZE
	.align		4
.L_62:
        /*0144*/ 	.byte	0x04, 0x12
        /*0146*/ 	.short	(.L_64 - .L_63)
	.align		4
.L_63:
        /*0148*/ 	.word	index@(_Z26roughness_inst_equilibriumP16Facet_PropertiesP22Roughness_IlluminationP23Roughness_GlobalheatingP22Roughness_TemperaturesPffi)
        /*014c*/ 	.word	0x00000000


	//----- nvinfo : EIATTR_MIN_STACK_SIZE
	.align		4
.L_64:
        /*0150*/ 	.byte	0x04, 0x12
        /*0152*/ 	.short	(.L_66 - .L_65)
	.align		4
.L_65:
        /*0154*/ 	.word	index@(_Z18boundary_conditionP16Facet_PropertiesP22Roughness_IlluminationP23Roughness_GlobalheatingP22Roughness_TemperaturesPfffi)
        /*0158*/ 	.word	0x00000000


	//----- nvinfo : EIATTR_MIN_STACK_SIZE
	.align		4
.L_66:
        /*015c*/ 	.byte	0x04, 0x12
        /*015e*/ 	.short	(.L_68 - .L_67)
	.align		4
.L_67:
        /*0160*/ 	.word	index@(_Z17finite_differenceP16Facet_PropertiesP22Roughness_Temperatures)
        /*0164*/ 	.word	0x00000000


	//----- nvinfo : EIATTR_MIN_STACK_SIZE
	.align		4
.L_68:
        /*0168*/ 	.byte	0x04, 0x12
        /*016a*/ 	.short	(.L_70 - .L_69)
	.align		4
.L_69:
        /*016c*/ 	.word	index@(_Z33roughness_initialise_temperaturesP16Facet_PropertiesP22Roughness_IlluminationP23Roughness_GlobalheatingP22Roughness_TemperaturesPff)
        /*0170*/ 	.word	0x00000000


	//----- nvinfo : EIATTR_MIN_STACK_SIZE
	.align		4
.L_70:
        /*0174*/ 	.byte	0x04, 0x12
        /*0176*/ 	.short	(.L_72 - .L_71)
	.align		4
.L_71:
        /*0178*/ 	.word	index@(_Z27roughness_zero_temperaturesP22Roughness_Temperatures)
        /*017c*/ 	.word	0x00000000


	//----- nvinfo : EIATTR_MIN_STACK_SIZE
	.align		4
.L_72:
        /*0180*/ 	.byte	0x04, 0x12
        /*0182*/ 	.short	(.L_74 - .L_73)
	.align		4
.L_73:
        /*0184*/ 	.word	index@(_Z29roughness_multiple_scatteringP16Facet_PropertiesP16Roughness_ShadowP22Roughness_IlluminationP28Roughness_GlobalilluminationPfffi)
        /*0188*/ 	.word	0x00000000


	//----- nvinfo : EIATTR_MIN_STACK_SIZE
	.align		4
.L_74:
        /*018c*/ 	.byte	0x04, 0x12
        /*018e*/ 	.short	(.L_76 - .L_75)
	.align		4
.L_75:
        /*0190*/ 	.word	index@(_Z27roughness_single_scatteringP16Facet_PropertiesP16Roughness_ShadowP22Roughness_IlluminationP28Roughness_GlobalilluminationPffi)
        /*0194*/ 	.word	0x00000000


	//----- nvinfo : EIATTR_MIN_STACK_SIZE
	.align		4
.L_76:
        /*0198*/ 	.byte	0x04, 0x12
        /*019a*/ 	.short	(.L_78 - .L_77)
	.align		4
.L_77:
        /*019c*/ 	.word	index@(_Z16sfcpartialshadowP16Roughness_Shadowi)
        /*01a0*/ 	.word	0x00000000
.L_78:


//--------------------- .nv.compat                --------------------------
	.section	.nv.compat,"",@"SHT_CUDA_COMPAT_INFO"
	.align	4
        /*0000*/ 	.byte	0x02, 0x09, 0x00, 0x00, 0x02, 0x02, 0x01, 0x00, 0x02, 0x05, 0x05, 0x00, 0x03, 0x07, 0x01, 0x01
        /*0010*/ 	.byte	0x02, 0x03, 0x00, 0x00, 0x02, 0x06, 0x01, 0x00, 0x04, 0x0b, 0x08, 0x00, 0x01, 0x00, 0x00, 0x00
        /*0020*/ 	.byte	0x00, 0x00, 0x00, 0x00


//--------------------- .nv.info._Z9convergedP16Facet_PropertiesP22Roughness_Temperaturesf --------------------------
	.section	.nv.info._Z9convergedP16Facet_PropertiesP22Roughness_Temperaturesf,"",@"SHT_CUDA_INFO"
	.sectionflags	@""
	.align	4


	//----- nvinfo : EIATTR_CUDA_API_VERSION
	.align		4
        /*0000*/ 	.byte	0x04, 0x37
        /*0002*/ 	.short	(.L_80 - .L_79)
.L_79:
        /*0004*/ 	.word	0x00000082


	//----- nvinfo : EIATTR_KPARAM_INFO
	.align		4
.L_80:
        /*0008*/ 	.byte	0x04, 0x17
        /*000a*/ 	.short	(.L_82 - .L_81)
.L_81:
        /*000c*/ 	.word	0x00000000
        /*0010*/ 	.short	0x0002
        /*0012*/ 	.short	0x0010
        /*0014*/ 	.byte	0x00, 0xf0, 0x11, 0x00


	//----- nvinfo : EIATTR_KPARAM_INFO
	.align		4
.L_82:
        /*0018*/ 	.byte	0x04, 0x17
        /*001a*/ 	.short	(.L_84 - .L_83)
.L_83:
        /*001c*/ 	.word	0x00000000
        /*0020*/ 	.short	0x0001
        /*0022*/ 	.short	0x0008
        /*0024*/ 	.byte	0x00, 0xf5, 0x21, 0x00


	//----- nvinfo : EIATTR_KPARAM_INFO
	.align		4
.L_84:
        /*0028*/ 	.byte	0x04, 0x17
        /*002a*/ 	.short	(.L_86 - .L_85)
.L_85:
        /*002c*/ 	.word	0x00000000
        /*0030*/ 	.short	0x0000
        /*0032*/ 	.short	0x0000
        /*0034*/ 	.byte	0x00, 0xf5, 0x21, 0x00


	//----- nvinfo : EIATTR_SPARSE_MMA_MASK
	.align		4
.L_86:
        /*0038*/ 	.byte	0x03, 0x50
        /*003a*/ 	.short	0x0000


	//----- nvinfo : EIATTR_MAXREG_COUNT
	.align		4
        /*003c*/ 	.byte	0x03, 0x1b
        /*003e*/ 	.short	0x00ff


	//----- nvinfo : EIATTR_NUM_BARRIERS
	.align		4
        /*0040*/ 	.byte	0x02, 0x4c
        /*0042*/ 	.byte	0x01
	.zero		1


	//----- nvinfo : EIATTR_MERCURY_ISA_VERSION
	.align		4
        /*0044*/ 	.byte	0x03, 0x5f
        /*0046*/ 	.short	0x0101


	//----- nvinfo : EIATTR_VRC_CTA_INIT_COUNT
	.align		4
        /*0048*/ 	.byte	0x02, 0x4a
	.zero		1
	.zero		1


	//----- nvinfo : EIATTR_EXIT_INSTR_OFFSETS
	.align		4
        /*004c*/ 	.byte	0x04, 0x1c
        /*004e*/ 	.short	(.L_88 - .L_87)


	//   ....[0]....
.L_87:
        /*0050*/ 	.word	0x00000400


	//----- nvinfo : EIATTR_CRS_STACK_SIZE
	.align		4
.L_88:
        /*0054*/ 	.byte	0x04, 0x1e
        /*0056*/ 	.short	(.L_90 - .L_89)
.L_89:
        /*0058*/ 	.word	0x00000000


	//----- nvinfo : EIATTR_CBANK_PARAM_SIZE
	.align		4
.L_90:
        /*005c*/ 	.byte	0x03, 0x19
        /*005e*/ 	.short	0x0014


	//----- nvinfo : EIATTR_PARAM_CBANK
	.align		4
        /*0060*/ 	.byte	0x04, 0x0a
        /*0062*/ 	.short	(.L_92 - .L_91)
	.align		4
.L_91:
        /*0064*/ 	.word	index@(.nv.constant0._Z9convergedP16Facet_PropertiesP22Roughness_Temperaturesf)
        /*0068*/ 	.short	0x0380
        /*006a*/ 	.short	0x0014


	//----- nvinfo : EIATTR_SW_WAR
	.align		4
.L_92:
        /*006c*/ 	.byte	0x04, 0x36
        /*006e*/ 	.short	(.L_94 - .L_93)
.L_93:
        /*0070*/ 	.word	0x00000008
.L_94:


//--------------------- .nv.info._Z26roughness_inst_equilibriumP16Facet_PropertiesP22Roughness_IlluminationP23Roughness_GlobalheatingP22Roughness_TemperaturesPffi --------------------------
	.section	.nv.info._Z26roughness_inst_equilibriumP16Facet_PropertiesP22Roughness_IlluminationP23Roughness_GlobalheatingP22Roughness_TemperaturesPffi,"",@"SHT_CUDA_INFO"
	.sectionflags	@""
	.align	4


	//----- nvinfo : EIATTR_CUDA_API_VERSION
	.align		4
        /*0000*/ 	.byte	0x04, 0x37
        /*0002*/ 	.short	(.L_96 - .L_95)
.L_95:
        /*0004*/ 	.word	0x00000082


	//----- nvinfo : EIATTR_KPARAM_INFO
	.align		4
.L_96:
        /*0008*/ 	.byte	0x04, 0x17
        /*000a*/ 	.short	(.L_98 - .L_97)
.L_97:
        /*000c*/ 	.word	0x00000000
        /*0010*/ 	.short	0x0006
        /*0012*/ 	.short	0x002c
        /*0014*/ 	.byte	0x00, 0xf0, 0x11, 0x00


	//----- nvinfo : EIATTR_KPARAM_INFO
	.align		4
.L_98:
        /*0018*/ 	.byte	0x04, 0x17
        /*001a*/ 	.short	(.L_100 - .L_99)
.L_99:
        /*001c*/ 	.word	0x00000000
        /*0020*/ 	.short	0x0005
        /*0022*/ 	.short	0x0028
        /*0024*/ 	.byte	0x00, 0xf0, 0x11, 0x00


	//----- nvinfo : EIATTR_KPARAM_INFO
	.align		4
.L_100:
        /*0028*/ 	.byte	0x04, 0x17
        /*002a*/ 	.short	(.L_102 - .L_101)
.L_101:
        /*002c*/ 	.word	0x00000000
        /*0030*/ 	.short	0x0004
        /*0032*/ 	.short	0x0020
        /*0034*/ 	.byte	0x00, 0xf5, 0x21, 0x00


	//----- nvinfo : EIATTR_KPARAM_INFO
	.align		4
.L_102:
        /*0038*/ 	.byte	0x04, 0x17
        /*003a*/ 	.short	(.L_104 - .L_103)
.L_103:
        /*003c*/ 	.word	0x00000000
        /*0040*/ 	.short	0x0003
        /*0042*/ 	.short	0x0018
        /*0044*/ 	.byte	0x00, 0xf5, 0x21, 0x00


	//----- nvinfo : EIATTR_KPARAM_INFO
	.align		4
.L_104:
        /*0048*/ 	.byte	0x04, 0x17
        /*004a*/ 	.short	(.L_106 - .L_105)
.L_105:
        /*004c*/ 	.word	0x00000000
        /*0050*/ 	.short	0x0002
        /*0052*/ 	.short	0x0010
        /*0054*/ 	.byte	0x00, 0xf5, 0x21, 0x00


	//----- nvinfo : EIATTR_KPARAM_INFO
	.align		4
.L_106:
        /*0058*/ 	.byte	0x04, 0x17
        /*005a*/ 	.short	(.L_108 - .L_107)
.L_107:
        /*005c*/ 	.word	0x00000000
        /*0060*/ 	.short	0x0001
        /*0062*/ 	.short	0x0008
        /*0064*/ 	.byte	0x00, 0xf5, 0x21, 0x00


	//----- nvinfo : EIATTR_KPARAM_INFO
	.align		4
.L_108:
        /*0068*/ 	.byte	0x04, 0x17
        /*006a*/ 	.short	(.L_110 - .L_109)
.L_109:
        /*006c*/ 	.word	0x00000000
        /*0070*/ 	.short	0x0000
        /*0072*/ 	.short	0x0000
        /*0074*/ 	.byte	0x00, 0xf5, 0x21, 0x00


	//----- nvinfo : EIATTR_SPARSE_MMA_MASK
	.align		4
.L_110:
        /*0078*/ 	.byte	0x03, 0x50
        /*007a*/ 	.short	0x0000


	//----- nvinfo : EIATTR_MAXREG_COUNT
	.align		4
        /*007c*/ 	.byte	0x03, 0x1b
        /*007e*/ 	.short	0x00ff


	//----- nvinfo : EIATTR_NUM_BARRIERS
	.align		4
        /*0080*/ 	.byte	0x02, 0x4c
        /*0082*/ 	.byte	0x01
	.zero		1


	//----- nvinfo : EIATTR_MERCURY_ISA_VERSION
	.align		4
        /*0084*/ 	.byte	0x03, 0x5f
        /*0086*/ 	.short	0x0101


	//----- nvinfo : EIATTR_VRC_CTA_INIT_COUNT
	.align		4
        /*0088*/ 	.byte	0x02, 0x4a
	.zero		1
	.zero		1


	//----- nvinfo : EIATTR_EXIT_INSTR_OFFSETS
	.align		4
        /*008c*/ 	.byte	0x04, 0x1c
        /*008e*/ 	.short	(.L_112 - .L_111)


	//   ....[0]....
.L_111:
        /*0090*/ 	.word	0x00001bb0


	//----- nvinfo : EIATTR_CRS_STACK_SIZE
	.align		4
.L_112:
        /*0094*/ 	.byte	0x04, 0x1e
        /*0096*/ 	.short	(.L_114 - .L_113)
.L_113:
        /*0098*/ 	.word	0x00000000


	//----- nvinfo : EIATTR_CBANK_PARAM_SIZE
	.align		4
.L_114:
        /*009c*/ 	.byte	0x03, 0x19
        /*009e*/ 	.short	0x0030


	//----- nvinfo : EIATTR_PARAM_CBANK
	.align		4
        /*00a0*/ 	.byte	0x04, 0x0a
        /*00a2*/ 	.short	(.L_116 - .L_115)
	.align		4
.L_115:
        /*00a4*/ 	.word	index@(.nv.constant0._Z26roughness_inst_equilibriumP16Facet_PropertiesP22Roughness_IlluminationP23Roughness_GlobalheatingP22Roughness_TemperaturesPffi)
        /*00a8*/ 	.short	0x0380
        /*00aa*/ 	.short	0x0030


	//----- nvinfo : EIATTR_SW_WAR
	.align		4
.L_116:
        /*00ac*/ 	.byte	0x04, 0x36
        /*00ae*/ 	.short	(.L_118 - .L_117)
.L_117:
        /*00b0*/ 	.word	0x00000008
.L_118:


//--------------------- .nv.info._Z18boundary_conditionP16Facet_PropertiesP22Roughness_IlluminationP23Roughness_GlobalheatingP22Roughness_TemperaturesPfffi --------------------------
	.section	.nv.info._Z18boundary_conditionP16Facet_PropertiesP22Roughness_IlluminationP23Roughness_GlobalheatingP22Roughness_TemperaturesPfffi,"",@"SHT_CUDA_INFO"
	.sectionflags	@""
	.align	4


	//----- nvinfo : EIATTR_CUDA_API_VERSION
	.align		4
        /*0000*/ 	.byte	0x04, 0x37
        /*0002*/ 	.short	(.L_120 - .L_119)
.L_119:
        /*0004*/ 	.word	0x00000082


	//----- nvinfo : EIATTR_KPARAM_INFO
	.align		4
.L_120:
        /*0008*/ 	.byte	0x04, 0x17
        /*000a*/ 	.short	(.L_122 - .L_121)
.L_121:
        /*000c*/ 	.word	0x00000000
        /*0010*/ 	.short	0x0007
        /*0012*/ 	.short	0x0030
        /*0014*/ 	.byte	0x00, 0xf0, 0x11, 0x00


	//----- nvinfo : EIATTR_KPARAM_INFO
	.align		4
.L_122:
        /*0018*/ 	.byte	0x04, 0x17
        /*001a*/ 	.short	(.L_124 - .L_123)
.L_123:
        /*001c*/ 	.word	0x00000000
        /*0020*/ 	.short	0x0006
        /*0022*/ 	.short	0x002c
        /*0024*/ 	.byte	0x00, 0xf0, 0x11, 0x00


	//----- nvinfo : EIATTR_KPARAM_INFO
	.align		4
.L_124:
        /*0028*/ 	.byte	0x04, 0x17
        /*002a*/ 	.short	(.L_126 - .L_125)
.L_125:
        /*002c*/ 	.word	0x00000000
        /*0030*/ 	.short	0x0005
        /*0032*/ 	.short	0x0028
        /*0034*/ 	.byte	0x00, 0xf0, 0x11, 0x00


	//----- nvinfo : EIATTR_KPARAM_INFO
	.align		4
.L_126:
        /*0038*/ 	.byte	0x04, 0x17
        /*003a*/ 	.short	(.L_128 - .L_127)
.L_127:
        /*003c*/ 	.word	0x00000000
        /*0040*/ 	.short	0x0004
        /*0042*/ 	.short	0x0020
        /*0044*/ 	.byte	0x00, 0xf5, 0x21, 0x00


	//----- nvinfo : EIATTR_KPARAM_INFO
	.align		4
.L_128:
        /*0048*/ 	.byte	0x04, 0x17
        /*004a*/ 	.short	(.L_130 - .L_129)
.L_129:
        /*004c*/ 	.word	0x00000000
        /*0050*/ 	.short	0x0003
        /*0052*/ 	.short	0x0018
        /*0054*/ 	.byte	0x00, 0xf5, 0x21, 0x00


	//----- nvinfo : EIATTR_KPARAM_INFO
	.align		4
.L_130:
        /*0058*/ 	.byte	0x04, 0x17
        /*005a*/ 	.short	(.L_132 - .L_131)
.L_131:
        /*005c*/ 	.word	0x00000000
        /*0060*/ 	.short	0x0002
        /*0062*/ 	.short	0x0010
        /*0064*/ 	.byte	0x00, 0xf5, 0x21, 0x00


	//----- nvinfo : EIATTR_KPARAM_INFO
	.align		4
.L_132:
        /*0068*/ 	.byte	0x04, 0x17
        /*006a*/ 	.short	(.L_134 - .L_133)
.L_133:
        /*006c*/ 	.word	0x00000000
        /*0070*/ 	.short	0x0001
        /*0072*/ 	.short	0x0008
        /*0074*/ 	.byte	0x00, 0xf5, 0x21, 0x00


	//----- nvinfo : EIATTR_KPARAM_INFO
	.align		4
.L_134:
        /*0078*/ 	.byte	0x04, 0x17
        /*007a*/ 	.short	(.L_136 - .L_135)
.L_135:
        /*007c*/ 	.word	0x00000000
        /*0080*/ 	.short	0x0000
        /*0082*/ 	.short	0x0000
        /*0084*/ 	.byte	0x00, 0xf5, 0x21, 0x00


	//----- nvinfo : EIATTR_SPARSE_MMA_MASK
	.align		4
.L_136:
        /*0088*/ 	.byte	0x03, 0x50
        /*008a*/ 	.short	0x0000


	//----- nvinfo : EIATTR_MAXREG_COUNT
	.align		4
        /*008c*/ 	.byte	0x03, 0x1b
        /*008e*/ 	.short	0x00ff


	//----- nvinfo : EIATTR_NUM_BARRIERS
	.align		4
        /*0090*/ 	.byte	0x02, 0x4c
        /*0092*/ 	.byte	0x01
	.zero		1


	//----- nvinfo : EIATTR_MERCURY_ISA_VERSION
	.align		4
        /*0094*/ 	.byte	0x03, 0x5f
        /*0096*/ 	.short	0x0101


	//----- nvinfo : EIATTR_UNUSED_LOAD_BYTE_OFFSET
	.align		4
        /*0098*/ 	.byte	0x04, 0x44
        /*009a*/ 	.short	(.L_138 - .L_137)


	//   ....[0]....
.L_137:
        /*009c*/ 	.word	0x000008a0
        /*00a0*/ 	.word	0x0000fff0


	//   ....[1]....
        /*00a4*/ 	.word	0x000015a0
        /*00a8*/ 	.word	0x00000fff


	//----- nvinfo : EIATTR_VRC_CTA_INIT_COUNT
	.align		4
.L_138:
        /*00ac*/ 	.byte	0x02, 0x4a
	.zero		1
	.zero		1


	//----- nvinfo : EIATTR_EXIT_INSTR_OFFSETS
	.align		4
        /*00b0*/ 	.byte	0x04, 0x1c
        /*00b2*/ 	.short	(.L_140 - .L_139)


	//   ....[0]....
.L_139:
        /*00b4*/ 	.word	0x00001bc0


	//----- nvinfo : EIATTR_CRS_STACK_SIZE
	.align		4
.L_140:
        /*00b8*/ 	.byte	0x04, 0x1e
        /*00ba*/ 	.short	(.L_142 - .L_141)
.L_141:
        /*00bc*/ 	.word	0x00000000


	//----- nvinfo : EIATTR_CBANK_PARAM_SIZE
	.align		4
.L_142:
        /*00c0*/ 	.byte	0x03, 0x19
        /*00c2*/ 	.short	0x0034


	//----- nvinfo : EIATTR_PARAM_CBANK
	.align		4
        /*00c4*/ 	.byte	0x04, 0x0a
        /*00c6*/ 	.short	(.L_144 - .L_143)
	.align		4
.L_143:
        /*00c8*/ 	.word	index@(.nv.constant0._Z18boundary_conditionP16Facet_PropertiesP22Roughness_IlluminationP23Roughness_GlobalheatingP22Roughness_TemperaturesPfffi)
        /*00cc*/ 	.short	0x0380
        /*00ce*/ 	.short	0x0034


	//----- nvinfo : EIATTR_SW_WAR
	.align		4
.L_144:
        /*00d0*/ 	.byte	0x04, 0x36
        /*00d2*/ 	.short	(.L_146 - .L_145)
.L_145:
        /*00d4*/ 	.word	0x00000008
.L_146:


//--------------------- .nv.info._Z17finite_differenceP16Facet_PropertiesP22Roughness_Temperatures --------------------------
	.section	.nv.info._Z17finite_differenceP16Facet_PropertiesP22Roughness_Temperatures,"",@"SHT_CUDA_INFO"
	.sectionflags	@""
	.align	4


	//----- nvinfo : EIATTR_CUDA_API_VERSION
	.align		4
        /*0000*/ 	.byte	0x04, 0x37
        /*0002*/ 	.short	(.L_148 - .L_147)
.L_147:
        /*0004*/ 	.word	0x00000082


	//----- nvinfo : EIATTR_KPARAM_INFO
	.align		4
.L_148:
        /*0008*/ 	.byte	0x04, 0x17
        /*000a*/ 	.short	(.L_150 - .L_149)
.L_149:
        /*000c*/ 	.word	0x00000000
        /*0010*/ 	.short	0x0001
        /*0012*/ 	.short	0x0008
        /*0014*/ 	.byte	0x00, 0xf5, 0x21, 0x00


	//----- nvinfo : EIATTR_KPARAM_INFO
	.align		4
.L_150:
        /*0018*/ 	.byte	0x04, 0x17
        /*001a*/ 	.short	(.L_152 - .L_151)
.L_151:
        /*001c*/ 	.word	0x00000000
        /*0020*/ 	.short	0x0000
        /*0022*/ 	.short	0x0000
        /*0024*/ 	.byte	0x00, 0xf5, 0x21, 0x00


	//----- nvinfo : EIATTR_SPARSE_MMA_MASK
	.align		4
.L_152:
        /*0028*/ 	.byte	0x03, 0x50
        /*002a*/ 	.short	0x0000


	//----- nvinfo : EIATTR_MAXREG_COUNT
	.align		4
        /*002c*/ 	.byte	0x03, 0x1b
        /*002e*/ 	.short	0x00ff


	//----- nvinfo : EIATTR_NUM_BARRIERS
	.align		4
        /*0030*/ 	.byte	0x02, 0x4c
        /*0032*/ 	.byte	0x01
	.zero		1


	//----- nvinfo : EIATTR_MERCURY_ISA_VERSION
	.align		4
        /*0034*/ 	.byte	0x03, 0x5f
        /*0036*/ 	.short	0x0101


	//----- nvinfo : EIATTR_VRC_CTA_INIT_COUNT
	.align		4
        /*0038*/ 	.byte	0x02, 0x4a
	.zero		1
	.zero		1


	//----- nvinfo : EIATTR_EXIT_INSTR_OFFSETS
	.align		4
        /*003c*/ 	.byte	0x04, 0x1c
        /*003e*/ 	.short	(.L_154 - .L_153)


	//   ....[0]....
.L_153:
        /*0040*/ 	.word	0x000018a0


	//----- nvinfo : EIATTR_CRS_STACK_SIZE
	.align		4
.L_154:
        /*0044*/ 	.byte	0x04, 0x1e
        /*0046*/ 	.short	(.L_156 - .L_155)
.L_155:
        /*0048*/ 	.word	0x00000000


	//----- nvinfo : EIATTR_CBANK_PARAM_SIZE
	.align		4
.L_156:
        /*004c*/ 	.byte	0x03, 0x19
        /*004e*/ 	.short	0x0010


	//----- nvinfo : EIATTR_PARAM_CBANK
	.align		4
        /*0050*/ 	.byte	0x04, 0x0a
        /*0052*/ 	.short	(.L_158 - .L_157)
	.align		4
.L_157:
        /*0054*/ 	.word	index@(.nv.constant0._Z17finite_differenceP16Facet_PropertiesP22Roughness_Temperatures)
        /*0058*/ 	.short	0x0380
        /*005a*/ 	.short	0x0010


	//----- nvinfo : EIATTR_SW_WAR
	.align		4
.L_158:
        /*005c*/ 	.byte	0x04, 0x36
        /*005e*/ 	.short	(.L_160 - .L_159)
.L_159:
        /*0060*/ 	.word	0x00000008
.L_160:


//--------------------- .nv.info._Z33roughness_initialise_temperaturesP16Facet_PropertiesP22Roughness_IlluminationP23Roughness_GlobalheatingP22Roughness_TemperaturesPff --------------------------
	.section	.nv.info._Z33roughness_initialise_temperaturesP16Facet_PropertiesP22Roughness_IlluminationP23Roughness_GlobalheatingP22Roughness_TemperaturesPff,"",@"SHT_CUDA_INFO"
	.sectionflags	@""
	.align	4


	//----- nvinfo : EIATTR_CUDA_API_VERSION
	.align		4
        /*0000*/ 	.byte	0x04, 0x37
        /*0002*/ 	.short	(.L_162 - .L_161)
.L_161:
        /*0004*/ 	.word	0x00000082


	//----- nvinfo : EIATTR_KPARAM_INFO
	.align		4
.L_162:
        /*0008*/ 	.byte	0x04, 0x17
        /*000a*/ 	.short	(.L_164 - .L_163)
.L_163:
        /*000c*/ 	.word	0x00000000
        /*0010*/ 	.short	0x0005
        /*0012*/ 	.short	0x0028
        /*0014*/ 	.byte	0x00, 0xf0, 0x11, 0x00


	//----- nvinfo : EIATTR_KPARAM_INFO
	.align		4
.L_164:
        /*0018*/ 	.byte	0x04, 0x17
        /*001a*/ 	.short	(.L_166 - .L_165)
.L_165:
        /*001c*/ 	.word	0x00000000
        /*0020*/ 	.short	0x0004
        /*0022*/ 	.short	0x0020
        /*0024*/ 	.byte	0x00, 0xf5, 0x21, 0x00


	//----- nvinfo : EIATTR_KPARAM_INFO
	.align		4
.L_166:
        /*0028*/ 	.byte	0x04, 0x17
        /*002a*/ 	.short	(.L_168 - .L_167)
.L_167:
        /*002c*/ 	.word	0x00000000
        /*0030*/ 	.short	0x0003
        /*0032*/ 	.short	0x0018
        /*0034*/ 	.byte	0x00, 0xf5, 0x21, 0x00


	//----- nvinfo : EIATTR_KPARAM_INFO
	.align		4
.L_168:
        /*0038*/ 	.byte	0x04, 0x17
        /*003a*/ 	.short	(.L_170 - .L_169)
.L_169:
        /*003c*/ 	.word	0x00000000
        /*0040*/ 	.short	0x0002
        /*0042*/ 	.short	0x0010
        /*0044*/ 	.byte	0x00, 0xf5, 0x21, 0x00


	//----- nvinfo : EIATTR_KPARAM_INFO
	.align		4
.L_170:
        /*0048*/ 	.byte	0x04, 0x17
        /*004a*/ 	.short	(.L_172 - .L_171)
.L_171:
        /*004c*/ 	.word	0x00000000
        /*0050*/ 	.short	0x0001
        /*0052*/ 	.short	0x0008
        /*0054*/ 	.byte	0x00, 0xf5, 0x21, 0x00


	//----- nvinfo : EIATTR_KPARAM_INFO
	.align		4
.L_172:
        /*0058*/ 	.byte	0x04, 0x17
        /*005a*/ 	.short	(.L_174 - .L_173)
.L_173:
        /*005c*/ 	.word	0x00000000
        /*0060*/ 	.short	0x0000
        /*0062*/ 	.short	0x0000
        /*0064*/ 	.byte	0x00, 0xf5, 0x21, 0x00


	//----- nvinfo : EIATTR_SPARSE_MMA_MASK
	.align		4
.L_174:
        /*0068*/ 	.byte	0x03, 0x50
        /*006a*/ 	.short	0x0000


	//----- nvinfo : EIATTR_MAXREG_COUNT
	.align		4
        /*006c*/ 	.byte	0x03, 0x1b
        /*006e*/ 	.short	0x00ff


	//----- nvinfo : EIATTR_NUM_BARRIERS
	.align		4
        /*0070*/ 	.byte	0x02, 0x4c
        /*0072*/ 	.byte	0x01
	.zero		1


	//----- nvinfo : EIATTR_MERCURY_ISA_VERSION
	.align		4
        /*0074*/ 	.byte	0x03, 0x5f
        /*0076*/ 	.short	0x0101


	//----- nvinfo : EIATTR_VRC_CTA_INIT_COUNT
	.align		4
        /*0078*/ 	.byte	0x02, 0x4a
	.zero		1
	.zero		1


	//----- nvinfo : EIATTR_EXIT_INSTR_OFFSETS
	.align		4
        /*007c*/ 	.byte	0x04, 0x1c
        /*007e*/ 	.short	(.L_176 - .L_175)


	//   ....[0]....
.L_175:
        /*0080*/ 	.word	0x00004410


	//----- nvinfo : EIATTR_CRS_STACK_SIZE
	.align		4
.L_176:
        /*0084*/ 	.byte	0x04, 0x1e
        /*0086*/ 	.short	(.L_178 - .L_177)
.L_177:
        /*0088*/ 	.word	0x00000000


	//----- nvinfo : EIATTR_CBANK_PARAM_SIZE
	.align		4
.L_178:
        /*008c*/ 	.byte	0x03, 0x19
        /*008e*/ 	.short	0x002c


	//----- nvinfo : EIATTR_PARAM_CBANK
	.align		4
        /*0090*/ 	.byte	0x04, 0x0a
        /*0092*/ 	.short	(.L_180 - .L_179)
	.align		4
.L_179:
        /*0094*/ 	.word	index@(.nv.constant0._Z33roughness_initialise_temperaturesP16Facet_PropertiesP22Roughness_IlluminationP23Roughness_GlobalheatingP22Roughness_TemperaturesPff)
        /*0098*/ 	.short	0x0380
        /*009a*/ 	.short	0x002c


	//----- nvinfo : EIATTR_SW_WAR
	.align		4
.L_180:
        /*009c*/ 	.byte	0x04, 0x36
        /*009e*/ 	.short	(.L_182 - .L_181)
.L_181:
        /*00a0*/ 	.word	0x00000008
.L_182:


//--------------------- .nv.info._Z27roughness_zero_temperaturesP22Roughness_Temperatures --------------------------
	.section	.nv.info._Z27roughness_zero_temperaturesP22Roughness_Temperatures,"",@"SHT_CUDA_INFO"
	.sectionflags	@""
	.align	4


	//----- nvinfo : EIATTR_CUDA_API_VERSION
	.align		4
        /*0000*/ 	.byte	0x04, 0x37
        /*0002*/ 	.short	(.L_184 - .L_183)
.L_183:
        /*0004*/ 	.word	0x00000082


	//----- nvinfo : EIATTR_KPARAM_INFO
	.align		4
.L_184:
        /*0008*/ 	.byte	0x04, 0x17
        /*000a*/ 	.short	(.L_186 - .L_185)
.L_185:
        /*000c*/ 	.word	0x00000000
        /*0010*/ 	.short	0x0000
        /*0012*/ 	.short	0x0000
        /*0014*/ 	.byte	0x00, 0xf5, 0x21, 0x00


	//----- nvinfo : EIATTR_SPARSE_MMA_MASK
	.align		4
.L_186:
        /*0018*/ 	.byte	0x03, 0x50
        /*001a*/ 	.short	0x0000


	//----- nvinfo : EIATTR_MAXREG_COUNT
	.align		4
        /*001c*/ 	.byte	0x03, 0x1b
        /*001e*/ 	.short	0x00ff


	//----- nvinfo : EIATTR_MERCURY_ISA_VERSION
	.align		4
        /*0020*/ 	.byte	0x03, 0x5f
        /*0022*/ 	.short	0x0101


	//----- nvinfo : EIATTR_VRC_CTA_INIT_COUNT
	.align		4
        /*0024*/ 	.byte	0x02, 0x4a
	.zero		1
	.zero		1


	//----- nvinfo : EIATTR_EXIT_INSTR_OFFSETS
	.align		4
        /*0028*/ 	.byte	0x04, 0x1c
        /*002a*/ 	.short	(.L_188 - .L_187)


	//   ....[0]....
.L_187:
        /*002c*/ 	.word	0x00000de0


	//----- nvinfo : EIATTR_CBANK_PARAM_SIZE
	.align		4
.L_188:
        /*0030*/ 	.byte	0x03, 0x19
        /*0032*/ 	.short	0x0008


	//----- nvinfo : EIATTR_PARAM_CBANK
	.align		4
        /*0034*/ 	.byte	0x04, 0x0a
        /*0036*/ 	.short	(.L_190 - .L_189)
	.align		4
.L_189:
        /*0038*/ 	.word	index@(.nv.constant0._Z27roughness_zero_temperaturesP22Roughness_Temperatures)
        /*003c*/ 	.short	0x0380
        /*003e*/ 	.short	0x0008


	//----- nvinfo : EIATTR_SW_WAR
	.align		4
.L_190:
        /*0040*/ 	.byte	0x04, 0x36
        /*0042*/ 	.short	(.L_192 - .L_191)
.L_191:
        /*0044*/ 	.word	0x00000008
.L_192:


//--------------------- .nv.info._Z29roughness_multiple_scatteringP16Facet_PropertiesP16Roughness_ShadowP22Roughness_IlluminationP28Roughness_GlobalilluminationPfffi --------------------------
	.section	.nv.info._Z29roughness_multiple_scatteringP16Facet_PropertiesP16Roughness_ShadowP22Roughness_IlluminationP28Roughness_GlobalilluminationPfffi,"",@"SHT_CUDA_INFO"
	.sectionflags	@""
	.align	4


	//----- nvinfo : EIATTR_CUDA_API_VERSION
	.align		4
        /*0000*/ 	.byte	0x04, 0x37
        /*0002*/ 	.short	(.L_194 - .L_193)
.L_193:
        /*0004*/ 	.word	0x00000082


	//----- nvinfo : EIATTR_KPARAM_INFO
	.align		4
.L_194:
        /*0008*/ 	.byte	0x04, 0x17
        /*000a*/ 	.short	(.L_196 - .L_195)
.L_195:
        /*000c*/ 	.word	0x00000000
        /*0010*/ 	.short	0x0007
        /*0012*/ 	.short	0x0030
        /*0014*/ 	.byte	0x00, 0xf0, 0x11, 0x00


	//----- nvinfo : EIATTR_KPARAM_INFO
	.align		4
.L_196:
        /*0018*/ 	.byte	0x04, 0x17
        /*001a*/ 	.short	(.L_198 - .L_197)
.L_197:
        /*001c*/ 	.word	0x00000000
        /*0020*/ 	.short	0x0006
        /*0022*/ 	.short	0x002c
        /*0024*/ 	.byte	0x00, 0xf0, 0x11, 0x00


	//----- nvinfo : EIATTR_KPARAM_INFO
	.align		4
.L_198:
        /*0028*/ 	.byte	0x04, 0x17
        /*002a*/ 	.short	(.L_200 - .L_199)
.L_199:
        /*002c*/ 	.word	0x00000000
        /*0030*/ 	.short	0x0005
        /*0032*/ 	.short	0x0028
        /*0034*/ 	.byte	0x00, 0xf0, 0x11, 0x00


	//----- nvinfo : EIATTR_KPARAM_INFO
	.align		4
.L_200:
        /*0038*/ 	.byte	0x04, 0x17
        /*003a*/ 	.short	(.L_202 - .L_201)
.L_201:
        /*003c*/ 	.word	0x00000000
        /*0040*/ 	.short	0x0004
        /*0042*/ 	.short	0x0020
        /*0044*/ 	.byte	0x00, 0xf5, 0x21, 0x00


	//----- nvinfo : EIATTR_KPARAM_INFO
	.align		4
.L_202:
        /*0048*/ 	.byte	0x04, 0x17
        /*004a*/ 	.short	(.L_204 - .L_203)
.L_203:
        /*004c*/ 	.word	0x00000000
        /*0050*/ 	.short	0x0003
        /*0052*/ 	.short	0x0018
        /*0054*/ 	.byte	0x00, 0xf5, 0x21, 0x00


	//----- nvinfo : EIATTR_KPARAM_INFO
	.align		4
.L_204:
        /*0058*/ 	.byte	0x04, 0x17
        /*005a*/ 	.short	(.L_206 - .L_205)
.L_205:
        /*005c*/ 	.word	0x00000000
        /*0060*/ 	.short	0x0002
        /*0062*/ 	.short	0x0010
        /*0064*/ 	.byte	0x00, 0xf5, 0x21, 0x00


	//----- nvinfo : EIATTR_KPARAM_INFO
	.align		4
.L_206:
        /*0068*/ 	.byte	0x04, 0x17
        /*006a*/ 	.short	(.L_208 - .L_207)
.L_207:
        /*006c*/ 	.word	0x00000000
        /*0070*/ 	.short	0x0001
        /*0072*/ 	.short	0x0008
        /*0074*/ 	.byte	0x00, 0xf5, 0x21, 0x00


	//----- nvinfo : EIATTR_KPARAM_INFO
	.align		4
.L_208:
        /*0078*/ 	.byte	0x04, 0x17
        /*007a*/ 	.short	(.L_210 - .L_209)
.L_209:
        /*007c*/ 	.word	0x00000000
        /*0080*/ 	.short	0x0000
        /*0082*/ 	.short	0x0000
        /*0084*/ 	.byte	0x00, 0xf5, 0x21, 0x00


	//----- nvinfo : EIATTR_SPARSE_MMA_MASK
	.align		4
.L_210:
        /*0088*/ 	.byte	0x03, 0x50
        /*008a*/ 	.short	0x0000


	//----- nvinfo : EIATTR_MAXREG_COUNT
	.align		4
        /*008c*/ 	.byte	0x03, 0x1b
        /*008e*/ 	.short	0x00ff


	//----- nvinfo : EIATTR_NUM_BARRIERS
	.align		4
        /*0090*/ 	.byte	0x02, 0x4c
        /*0092*/ 	.byte	0x01
	.zero		1


	//----- nvinfo : EIATTR_MERCURY_ISA_VERSION
	.align		4
        /*0094*/ 	.byte	0x03, 0x5f
        /*0096*/ 	.short	0x0101


	//----- nvinfo : EIATTR_UNUSED_LOAD_BYTE_OFFSET
	.align		4
        /*0098*/ 	.byte	0x04, 0x44
        /*009a*/ 	.short	(.L_212 - .L_211)


	//   ....[0]....
.L_211:
        /*009c*/ 	.word	0x000010c0
        /*00a0*/ 	.word	0x00000fff


	//----- nvinfo : EIATTR_VRC_CTA_INIT_COUNT
	.align		4
.L_212:
        /*00a4*/ 	.byte	0x02, 0x4a
	.zero		1
	.zero		1


	//----- nvinfo : EIATTR_EXIT_INSTR_OFFSETS
	.align		4
        /*00a8*/ 	.byte	0x04, 0x1c
        /*00aa*/ 	.short	(.L_214 - .L_213)


	//   ....[0]....
.L_213:
        /*00ac*/ 	.word	0x000013a0


	//----- nvinfo : EIATTR_CRS_STACK_SIZE
	.align		4
.L_214:
        /*00b0*/ 	.byte	0x04, 0x1e
        /*00b2*/ 	.short	(.L_216 - .L_215)
.L_215:
        /*00b4*/ 	.word	0x00000000


	//----- nvinfo : EIATTR_CBANK_PARAM_SIZE
	.align		4
.L_216:
        /*00b8*/ 	.byte	0x03, 0x19
        /*00ba*/ 	.short	0x0034


	//----- nvinfo : EIATTR_PARAM_CBANK
	.align		4
        /*00bc*/ 	.byte	0x04, 0x0a
        /*00be*/ 	.short	(.L_218 - .L_217)
	.align		4
.L_217:
        /*00c0*/ 	.word	index@(.nv.constant0._Z29roughness_multiple_scatteringP16Facet_PropertiesP16Roughness_ShadowP22Roughness_IlluminationP28Roughness_GlobalilluminationPfffi)
        /*00c4*/ 	.short	0x0380
        /*00c6*/ 	.short	0x0034


	//----- nvinfo : EIATTR_SW_WAR
	.align		4
.L_218:
        /*00c8*/ 	.byte	0x04, 0x36
        /*00ca*/ 	.short	(.L_220 - .L_219)
.L_219:
        /*00cc*/ 	.word	0x00000008
.L_220:


//--------------------- .nv.info._Z27roughness_single_scatteringP16Facet_PropertiesP16Roughness_ShadowP22Roughness_IlluminationP28Roughness_GlobalilluminationPffi --------------------------
	.section	.nv.info._Z27roughness_single_scatteringP16Facet_PropertiesP16Roughness_ShadowP22Roughness_IlluminationP28Roughness_GlobalilluminationPffi,"",@"SHT_CUDA_INFO"
	.sectionflags	@""
	.align	4


	//----- nvinfo : EIATTR_CUDA_API_VERSION
	.align		4
        /*0000*/ 	.byte	0x04, 0x37
        /*0002*/ 	.short	(.L_222 - .L_221)
.L_221:
        /*0004*/ 	.word	0x00000082


	//----- nvinfo : EIATTR_KPARAM_INFO
	.align		4
.L_222:
        /*0008*/ 	.byte	0x04, 0x17
        /*000a*/ 	.short	(.L_224 - .L_223)
.L_223:
        /*000c*/ 	.word	0x00000000
        /*0010*/ 	.short	0x0006
        /*0012*/ 	.short	0x002c
        /*0014*/ 	.byte	0x00, 0xf0, 0x11, 0x00


	//----- nvinfo : EIATTR_KPARAM_INFO
	.align		4
.L_224:
        /*0018*/ 	.byte	0x04, 0x17
        /*001a*/ 	.short	(.L_226 - .L_225)
.L_225:
        /*001c*/ 	.word	0x00000000
        /*0020*/ 	.short	0x0005
        /*0022*/ 	.short	0x0028
        /*0024*/ 	.byte	0x00, 0xf0, 0x11, 0x00


	//----- nvinfo : EIATTR_KPARAM_INFO
	.align		4
.L_226:
        /*0028*/ 	.byte	0x04, 0x17
        /*002a*/ 	.short	(.L_228 - .L_227)
.L_227:
        /*002c*/ 	.word	0x00000000
        /*0030*/ 	.short	0x0004
        /*0032*/ 	.short	0x0020
        /*0034*/ 	.byte	0x00, 0xf5, 0x21, 0x00


	//----- nvinfo : EIATTR_KPARAM_INFO
	.align		4
.L_228:
        /*0038*/ 	.byte	0x04, 0x17
        /*003a*/ 	.short	(.L_230 - .L_229)
.L_229:
        /*003c*/ 	.word	0x00000000
        /*0040*/ 	.short	0x0003
        /*0042*/ 	.short	0x0018
        /*0044*/ 	.byte	0x00, 0xf5, 0x21, 0x00


	//----- nvinfo : EIATTR_KPARAM_INFO
	.align		4
.L_230:
        /*0048*/ 	.byte	0x04, 0x17
        /*004a*/ 	.short	(.L_232 - .L_231)
.L_231:
        /*004c*/ 	.word	0x00000000
        /*0050*/ 	.short	0x0002
        /*0052*/ 	.short	0x0010
        /*0054*/ 	.byte	0x00, 0xf5, 0x21, 0x00


	//----- nvinfo : EIATTR_KPARAM_INFO
	.align		4
.L_232:
        /*0058*/ 	.byte	0x04, 0x17
        /*005a*/ 	.short	(.L_234 - .L_233)
.L_233:
        /*005c*/ 	.word	0x00000000
        /*0060*/ 	.short	0x0001
        /*0062*/ 	.short	0x0008
        /*0064*/ 	.byte	0x00, 0xf5, 0x21, 0x00


	//----- nvinfo : EIATTR_KPARAM_INFO
	.align		4
.L_234:
        /*0068*/ 	.byte	0x04, 0x17
        /*006a*/ 	.short	(.L_236 - .L_235)
.L_235:
        /*006c*/ 	.word	0x00000000
        /*0070*/ 	.short	0x0000
        /*0072*/ 	.short	0x0000
        /*0074*/ 	.byte	0x00, 0xf5, 0x21, 0x00


	//----- nvinfo : EIATTR_SPARSE_MMA_MASK
	.align		4
.L_236:
        /*0078*/ 	.byte	0x03, 0x50
        /*007a*/ 	.short	0x0000


	//----- nvinfo : EIATTR_MAXREG_COUNT
	.align		4
        /*007c*/ 	.byte	0x03, 0x1b
        /*007e*/ 	.short	0x00ff


	//----- nvinfo : EIATTR_NUM_BARRIERS
	.align		4
        /*0080*/ 	.byte	0x02, 0x4c
        /*0082*/ 	.byte	0x01
	.zero		1


	//----- nvinfo : EIATTR_MERCURY_ISA_VERSION
	.align		4
        /*0084*/ 	.byte	0x03, 0x5f
        /*0086*/ 	.short	0x0101


	//----- nvinfo : EIATTR_VRC_CTA_INIT_COUNT
	.align		4
        /*0088*/ 	.byte	0x02, 0x4a
	.zero		1
	.zero		1


	//----- nvinfo : EIATTR_EXIT_INSTR_OFFSETS
	.align		4
        /*008c*/ 	.byte	0x04, 0x1c
        /*008e*/ 	.short	(.L_238 - .L_237)


	//   ....[0]....
.L_237:
        /*0090*/ 	.word	0x00001700


	//----- nvinfo : EIATTR_CBANK_PARAM_SIZE
	.align		4
.L_238:
        /*0094*/ 	.byte	0x03, 0x19
        /*0096*/ 	.short	0x0030


	//----- nvinfo : EIATTR_PARAM_CBANK
	.align		4
        /*0098*/ 	.byte	0x04, 0x0a
        /*009a*/ 	.short	(.L_240 - .L_239)
	.align		4
.L_239:
        /*009c*/ 	.word	index@(.nv.constant0._Z27roughness_single_scatteringP16Facet_PropertiesP16Roughness_ShadowP22Roughness_IlluminationP28Roughness_GlobalilluminationPffi)
        /*00a0*/ 	.short	0x0380
        /*00a2*/ 	.short	0x0030


	//----- nvinfo : EIATTR_SW_WAR
	.align		4
.L_240:
        /*00a4*/ 	.byte	0x04, 0x36
        /*00a6*/ 	.short	(.L_242 - .L_241)
.L_241:
        /*00a8*/ 	.word	0x00000008
.L_242:


//--------------------- .nv.info._Z16sfcpartialshadowP16Roughness_Shadowi --------------------------
	.section	.nv.info._Z16sfcpartialshadowP16Roughness_Shadowi,"",@"SHT_CUDA_INFO"
	.sectionflags	@""
	.align	4


	//----- nvinfo : EIATTR_CUDA_API_VERSION
	.align		4
        /*0000*/ 	.byte	0x04, 0x37
        /*0002*/ 	.short	(.L_244 - .L_243)
.L_243:
        /*0004*/ 	.word	0x00000082


	//----- nvinfo : EIATTR_KPARAM_INFO
	.align		4
.L_244:
        /*0008*/ 	.byte	0x04, 0x17
        /*000a*/ 	.short	(.L_246 - .L_245)
.L_245:
        /*000c*/ 	.word	0x00000000
        /*0010*/ 	.short	0x0001
        /*0012*/ 	.short	0x0008
        /*0014*/ 	.byte	0x00, 0xf0, 0x11, 0x00


	//----- nvinfo : EIATTR_KPARAM_INFO
	.align		4
.L_246:
        /*0018*/ 	.byte	0x04, 0x17
        /*001a*/ 	.short	(.L_248 - .L_247)
.L_247:
        /*001c*/ 	.word	0x00000000
        /*0020*/ 	.short	0x0000
        /*0022*/ 	.short	0x0000
        /*0024*/ 	.byte	0x00, 0xf5, 0x21, 0x00


	//----- nvinfo : EIATTR_SPARSE_MMA_MASK
	.align		4
.L_248:
        /*0028*/ 	.byte	0x03, 0x50
        /*002a*/ 	.short	0x0000


	//----- nvinfo : EIATTR_MAXREG_COUNT
	.align		4
        /*002c*/ 	.byte	0x03, 0x1b
        /*002e*/ 	.short	0x00ff


	//----- nvinfo : EIATTR_NUM_BARRIERS
	.align		4
        /*0030*/ 	.byte	0x02, 0x4c
        /*0032*/ 	.byte	0x01
	.zero		1


	//----- nvinfo : EIATTR_MERCURY_ISA_VERSION
	.align		4
        /*0034*/ 	.byte	0x03, 0x5f
        /*0036*/ 	.short	0x0101


	//----- nvinfo : EIATTR_UNUSED_LOAD_BYTE_OFFSET
	.align		4
        /*0038*/ 	.byte	0x04, 0x44
        /*003a*/ 	.short	(.L_250 - .L_249)


	//   ....[0]....
.L_249:
        /*003c*/ 	.word	0x000007b0
        /*0040*/ 	.word	0x0000fff0


	//----- nvinfo : EIATTR_VRC_CTA_INIT_COUNT
	.align		4
.L_250:
        /*0044*/ 	.byte	0x02, 0x4a
	.zero		1
	.zero		1


	//----- nvinfo : EIATTR_EXIT_INSTR_OFFSETS
	.align		4
        /*0048*/ 	.byte	0x04, 0x1c
        /*004a*/ 	.short	(.L_252 - .L_251)


	//   ....[0]....
.L_251:
        /*004c*/ 	.word	0x00001430


	//----- nvinfo : EIATTR_CRS_STACK_SIZE
	.align		4
.L_252:
        /*0050*/ 	.byte	0x04, 0x1e
        /*0052*/ 	.short	(.L_254 - .L_253)
.L_253:
        /*0054*/ 	.word	0x00000000


	//----- nvinfo : EIATTR_CBANK_PARAM_SIZE
	.align		4
.L_254:
        /*0058*/ 	.byte	0x03, 0x19
        /*005a*/ 	.short	0x000c


	//----- nvinfo : EIATTR_PARAM_CBANK
	.align		4
        /*005c*/ 	.byte	0x04, 0x0a
        /*005e*/ 	.short	(.L_256 - .L_255)
	.align		4
.L_255:
        /*0060*/ 	.word	index@(.nv.constant0._Z16sfcpartialshadowP16Roughness_Shadowi)
        /*0064*/ 	.short	0x0380
        /*0066*/ 	.short	0x000c


	//----- nvinfo : EIATTR_SW_WAR
	.align		4
.L_256:
        /*0068*/ 	.byte	0x04, 0x36
        /*006a*/ 	.short	(.L_258 - .L_257)
.L_257:
        /*006c*/ 	.word	0x00000008
.L_258:


//--------------------- .nv.callgraph             --------------------------
	.section	.nv.callgraph,"",@"SHT_CUDA_CALLGRAPH"
	.align	4
	.sectionentsize	8
	.align		4
        /*0000*/ 	.word	0x00000000
	.align		4
        /*0004*/ 	.word	0xffffffff
	.align		4
        /*0008*/ 	.word	0x00000000
	.align		4
        /*000c*/ 	.word	0xfffffffe
	.align		4
        /*0010*/ 	.word	0x00000000
	.align		4
        /*0014*/ 	.word	0xfffffffd
	.align		4
        /*0018*/ 	.word	0x00000000
	.align		4
        /*001c*/ 	.word	0xfffffffc


//--------------------- .nv.constant3             --------------------------
	.section	.nv.constant3,"a",@progbits
	.align	4
.nv.constant3:
	.type		sfc_vertex,@object
	.size		sfc_vertex,(sfc_facet - sfc_vertex)
sfc_vertex:
	.zero		732
	.type		sfc_facet,@object
	.size		sfc_facet,(sfc_midpos - sfc_facet)
sfc_facet:
	.zero		1200
	.type		sfc_midpos,@object
	.size		sfc_midpos,(sfc_trivector - sfc_midpos)
sfc_midpos:
	.zero		1200
	.type		sfc_trivector,@object
	.size		sfc_trivector,(sfc_normcalc - sfc_trivector)
sfc_trivector:
	.zero		2400
	.type		sfc_normcalc,@object
	.size		sfc_normcalc,(sfc_normal - sfc_normcalc)
sfc_normcalc:
	.zero		3600
	.type		sfc_normal,@object
	.size		sfc_normal,(trivector_multiplier - sfc_normal)
sfc_normal:
	.zero		1200
	.type		trivector_multiplier,@object
	.size		trivector_multiplier,(PI - trivector_multiplier)
trivector_multiplier:
	.zero		800
	.type		PI,@object
	.size		PI,(rot_period - PI)
PI:
	.zero		4
	.type		rot_period,@object
	.size		rot_period,(.L_8 - rot_period)
rot_period:
	.zero		4
.L_8:


//--------------------- .text._Z9convergedP16Facet_PropertiesP22Roughness_Temperaturesf --------------------------
	.section	.text._Z9convergedP16Facet_PropertiesP22Roughness_Temperaturesf,"ax",@progbits
	.align	128
        .global         _Z9convergedP16Facet_PropertiesP22Roughness_Temperaturesf
        .type           _Z9convergedP16Facet_PropertiesP22Roughness_Temperaturesf,@function
        .size           _Z9convergedP16Facet_PropertiesP22Roughness_Temperaturesf,(.L_x_168 - _Z9convergedP16Facet_PropertiesP22Roughness_Temperaturesf)
        .other          _Z9convergedP16Facet_PropertiesP22Roughness_Temperaturesf,@"STO_CUDA_ENTRY STV_DEFAULT"
_Z9convergedP16Facet_PropertiesP22Roughness_Temperaturesf:
.text._Z9convergedP16Facet_PropertiesP22Roughness_Temperaturesf:
[----:B------:R-:W-:Y:S01]  /*0000*/  LDC R1, c[0x0][0x37c] ;  /* 0x0000df00ff017b82 */ /* 0x000fe20000000800 */
[----:B------:R-:W0:Y:S01]  /*0010*/  S2R R5, SR_TID.X ;  /* 0x0000000000057919 */ /* 0x000e220000002100 */
[----:B------:R-:W1:Y:S01]  /*0020*/  LDCU.64 UR6, c[0x0][0x358] ;  /* 0x00006b00ff0677ac */ /* 0x000e620008000a00 */
[----:B------:R-:W-:Y:S01]  /*0030*/  BSSY.RECONVERGENT B0, `(.L_x_0) ;  /* 0x000000b000007945 */ /* 0x000fe20003800200 */
[----:B0-----:R-:W-:-:S13]  /*0040*/  ISETP.NE.AND P1, PT, R5, RZ, PT ;  /* 0x000000ff0500720c */ /* 0x001fda0003f25270 */
[----:B-1----:R-:W-:Y:S05]  /*0050*/  @P1 BRA `(.L_x_1) ;  /* 0x0000000000201947 */ /* 0x002fea0003800000 */
[----:B------:R-:W0:Y:S01]  /*0060*/  S2R R7, SR_CTAID.X ;  /* 0x0000000000077919 */ /* 0x000e220000002500 */
[----:B------:R-:W0:Y:S02]  /*0070*/  LDC.64 R2, c[0x0][0x380] ;  /* 0x0000e000ff027b82 */ /* 0x000e240000000a00 */
[----:B0-----:R-:W-:-:S06]  /*0080*/  IMAD.WIDE.U32 R2, R7, 0xc, R2 ;  /* 0x0000000c07027825 */ /* 0x001fcc00078e0002 */
[----:B------:R-:W2:Y:S01]  /*0090*/  LDG.E.U8 R2, desc[UR6][R2.64] ;  /* 0x0000000602027981 */ /* 0x000ea2000c1e1100 */
[----:B------:R-:W0:Y:S01]  /*00a0*/  S2UR UR5, SR_CgaCtaId ;  /* 0x00000000000579c3 */ /* 0x000e220000008800 */
[----:B------:R-:W-:Y:S02]  /*00b0*/  UMOV UR4, 0x400 ;  /* 0x0000040000047882 */ /* 0x000fe40000000000 */
[----:B0-----:R-:W-:-:S09]  /*00c0*/  ULEA UR4, UR5, UR4, 0x18 ;  /* 0x0000000405047291 */ /* 0x001fd2000f8ec0ff */
[----:B--2---:R0:W-:Y:S03]  /*00d0*/  STS.U8 [UR4], R2 ;  /* 0x00000002ff007988 */ /* 0x0041e60008000004 */
.L_x_1:
[----:B------:R-:W-:Y:S05]  /*00e0*/  BSYNC.RECONVERGENT B0 ;  /* 0x0000000000007941 */ /* 0x000fea0003800200 */
.L_x_0:
[----:B------:R-:W1:Y:S08]  /*00f0*/  S2UR UR5, SR_CgaCtaId ;  /* 0x00000000000579c3 */ /* 0x000e700000008800 */
[----:B------:R-:W-:Y:S01]  /*0100*/  BAR.SYNC.DEFER_BLOCKING 0x0 ;  /* 0x0000000000007b1d */ /* 0x000fe20000010000 */
[----:B------:R-:W-:-:S05]  /*0110*/  ISETP.NE.AND P0, PT, R5, RZ, PT ;  /* 0x000000ff0500720c */ /* 0x000fca0003f05270 */
[----:B------:R-:W-:-:S08]  /*0120*/  UMOV UR4, 0x400 ;  /* 0x0000040000047882 */ /* 0x000fd00000000000 */
[----:B------:R-:W2:Y:S01]  /*0130*/  @!P0 S2R R3, SR_CgaCtaId ;  /* 0x0000000000038919 */ /* 0x000ea20000008800 */
[----:B-1----:R-:W-:-:S09]  /*0140*/  ULEA UR4, UR5, UR4, 0x18 ;  /* 0x0000000405047291 */ /* 0x002fd2000f8ec0ff */
[----:B------:R-:W1:Y:S02]  /*0150*/  LDS.U8 R0, [UR4] ;  /* 0x00000004ff007984 */ /* 0x000e640008000000 */
[----:B-1----:R-:W-:Y:S02]  /*0160*/  ISETP.NE.AND P2, PT, R0, RZ, PT ;  /* 0x000000ff0000720c */ /* 0x002fe40003f45270 */
[----:B------:R-:W-:-:S04]  /*0170*/  @!P0 MOV R0, 0x400 ;  /* 0x0000040000008802 */ /* 0x000fc80000000f00 */
[----:B--2---:R-:W-:-:S07]  /*0180*/  @!P0 LEA R6, R3, R0, 0x18 ;  /* 0x0000000003068211 */ /* 0x004fce00078ec0ff */
[----:B------:R-:W-:Y:S05]  /*0190*/  @P2 BRA `(.L_x_2) ;  /* 0x00000000007c2947 */ /* 0x000fea0003800000 */
[----:B------:R-:W-:Y:S01]  /*01a0*/  BAR.SYNC.DEFER_BLOCKING 0x0 ;  /* 0x0000000000007b1d */ /* 0x000fe20000010000 */
[----:B------:R-:W-:-:S07]  /*01b0*/  IMAD.MOV.U32 R0, RZ, RZ, 0x1 ;  /* 0x00000001ff007424 */ /* 0x000fce00078e00ff */
[----:B0-----:R-:W0:Y:S01]  /*01c0*/  LDC.64 R2, c[0x0][0x388] ;  /* 0x0000e200ff027b82 */ /* 0x001e220000000a00 */
[----:B------:R-:W1:Y:S01]  /*01d0*/  LDCU UR5, c[0x0][0x390] ;  /* 0x00007200ff0577ac */ /* 0x000e620008000800 */
[----:B------:R-:W0:Y:S01]  /*01e0*/  S2R R7, SR_CTAID.X ;  /* 0x0000000000077919 */ /* 0x000e220000002500 */
[----:B------:R2:W-:Y:S01]  /*01f0*/  @!P1 STS.U8 [UR4], R0 ;  /* 0x00000000ff009988 */ /* 0x0005e20008000004 */
[----:B------:R-:W-:Y:S01]  /*0200*/  UMOV UR4, URZ ;  /* 0x000000ff00047c82 */ /* 0x000fe20008000000 */
[----:B0-----:R-:W-:-:S04]  /*0210*/  IMAD.WIDE.U32 R2, R7, 0x84850, R2 ;  /* 0x0008485007027825 */ /* 0x001fc800078e0002 */
[----:B------:R-:W-:Y:S01]  /*0220*/  IMAD.WIDE.U32 R2, R5, 0x4, R2 ;  /* 0x0000000405027825 */ /* 0x000fe200078e0002 */
[----:B-12---:R-:W-:Y:S06]  /*0230*/  BAR.SYNC.DEFER_BLOCKING 0x0 ;  /* 0x0000000000007b1d */ /* 0x006fec0000010000 */
.L_x_3:
[----:B--2---:R-:W2:Y:S04]  /*0240*/  LDG.E R0, desc[UR6][R2.64] ;  /* 0x0000000602007981 */ /* 0x004ea8000c1e1900 */
[----:B------:R-:W2:Y:S04]  /*0250*/  LDG.E R5, desc[UR6][R2.64+0x3f7a0] ;  /* 0x03f7a00602057981 */ /* 0x000ea8000c1e1900 */
[----:B------:R-:W3:Y:S04]  /*0260*/  LDG.E R4, desc[UR6][R2.64+0x190] ;  /* 0x0001900602047981 */ /* 0x000ee8000c1e1900 */
[----:B------:R-:W3:Y:S01]  /*0270*/  LDG.E R7, desc[UR6][R2.64+0x3f930] ;  /* 0x03f9300602077981 */ /* 0x000ee2000c1e1900 */
[----:B------:R-:W-:-:S04]  /*0280*/  UIADD3 UR4, UPT, UPT, UR4, 0x2, URZ ;  /* 0x0000000204047890 */ /* 0x000fc8000fffe0ff */
[----:B------:R-:W-:Y:S01]  /*0290*/  UISETP.NE.AND UP0, UPT, UR4, 0x28a, UPT ;  /* 0x0000028a0400788c */ /* 0x000fe2000bf05270 */
[----:B--2---:R-:W-:-:S05]  /*02a0*/  FADD R0, R0, -R5 ;  /* 0x8000000500007221 */ /* 0x004fca0000000000 */
[----:B------:R-:W-:Y:S01]  /*02b0*/  FSETP.GE.AND P1, PT, |R0|, UR5, PT ;  /* 0x0000000500007c0b */ /* 0x000fe2000bf26200 */
[----:B---3--:R-:W-:-:S05]  /*02c0*/  FADD R4, R4, -R7 ;  /* 0x8000000704047221 */ /* 0x008fca0000000000 */
[----:B------:R-:W-:-:S07]  /*02d0*/  FSETP.GE.AND P2, PT, |R4|, UR5, PT ;  /* 0x0000000504007c0b */ /* 0x000fce000bf46200 */
[----:B------:R-:W0:Y:S01]  /*02e0*/  @P1 S2R R5, SR_CgaCtaId ;  /* 0x0000000000051919 */ /* 0x000e220000008800 */
[----:B------:R-:W-:-:S05]  /*02f0*/  @P1 MOV R0, 0x400 ;  /* 0x0000040000001802 */ /* 0x000fca0000000f00 */
[----:B------:R-:W1:Y:S01]  /*0300*/  @P2 S2R R7, SR_CgaCtaId ;  /* 0x0000000000072919 */ /* 0x000e620000008800 */
[----:B------:R-:W-:Y:S02]  /*0310*/  @P2 MOV R4, 0x400 ;  /* 0x0000040000042802 */ /* 0x000fe40000000f00 */
[----:B0-----:R-:W-:-:S05]  /*0320*/  @P1 LEA R0, R5, R0, 0x18 ;  /* 0x0000000005001211 */ /* 0x001fca00078ec0ff */
[----:B------:R2:W-:Y:S01]  /*0330*/  @P1 STS.U8 [R0], RZ ;  /* 0x000000ff00001388 */ /* 0x0005e20000000000 */
[----:B------:R-:W-:Y:S02]  /*0340*/  IADD3 R2, P1, PT, R2, 0x320, RZ ;  /* 0x0000032002027810 */ /* 0x000fe40007f3e0ff */
[----:B-1----:R-:W-:-:S03]  /*0350*/  @P2 LEA R4, R7, R4, 0x18 ;  /* 0x0000000407042211 */ /* 0x002fc600078ec0ff */
[----:B------:R-:W-:Y:S02]  /*0360*/  IMAD.X R3, RZ, RZ, R3, P1 ;  /* 0x000000ffff037224 */ /* 0x000fe400008e0603 */
[----:B------:R2:W-:Y:S01]  /*0370*/  @P2 STS.U8 [R4], RZ ;  /* 0x000000ff04002388 */ /* 0x0005e20000000000 */
[----:B------:R-:W-:Y:S05]  /*0380*/  BRA.U UP0, `(.L_x_3) ;  /* 0xfffffffd00ac7547 */ /* 0x000fea000b83ffff */
.L_x_2:
[----:B------:R-:W-:Y:S08]  /*0390*/  BAR.SYNC.DEFER_BLOCKING 0x0 ;  /* 0x0000000000007b1d */ /* 0x000ff00000010000 */
[----:B0-----:R-:W0:Y:S01]  /*03a0*/  @!P0 LDC.64 R2, c[0x0][0x380] ;  /* 0x0000e000ff028b82 */ /* 0x001e220000000a00 */
[----:B------:R-:W0:Y:S01]  /*03b0*/  @!P0 S2R R7, SR_CTAID.X ;  /* 0x0000000000078919 */ /* 0x000e220000002500 */
[----:B------:R-:W1:Y:S01]  /*03c0*/  @!P0 LDS.U8 R5, [R6] ;  /* 0x0000000006058984 */ /* 0x000e620000000000 */
[----:B0-----:R-:W-:-:S05]  /*03d0*/  @!P0 IMAD.WIDE.U32 R2, R7, 0xc, R2 ;  /* 0x0000000c07028825 */ /* 0x001fca00078e0002 */
[----:B-1----:R-:W-:Y:S01]  /*03e0*/  @!P0 STG.E.U8 desc[UR6][R2.64], R5 ;  /* 0x0000000502008986 */ /* 0x002fe2000c101106 */
[----:B------:R-:W-:Y:S06]  /*03f0*/  BAR.SYNC.DEFER_BLOCKING 0x0 ;  /* 0x0000000000007b1d */ /* 0x000fec0000010000 */
[----:B------:R-:W-:Y:S05]  /*0400*/  EXIT ;  /* 0x000000000000794d */ /* 0x000fea0003800000 */
.L_x_4:
[----:B------:R-:W-:-:S00]  /*0410*/  BRA `(.L_x_4) ;  /* 0xfffffffc00fc7947 */ /* 0x000fc0000383ffff */
[----:B------:R-:W-:-:S00]  /*0420*/  NOP ;  /* 0x0000000000007918 */ /* 0x000fc00000000000 */
        /* <DEDUP_REMOVED lines=13> */
.L_x_168:


//--------------------- .text._Z26roughness_inst_equilibriumP16Facet_PropertiesP22Roughness_IlluminationP23Roughness_GlobalheatingP22Roughness_TemperaturesPffi --------------------------
	.section	.text._Z26roughness_inst_equilibriumP16Facet_PropertiesP22Roughness_IlluminationP23Roughness_GlobalheatingP22Roughness_TemperaturesPffi,"ax",@progbits
	.align	128
        .global         _Z26roughness_inst_equilibriumP16Facet_PropertiesP22Roughness_IlluminationP23Roughness_GlobalheatingP22Roughness_TemperaturesPffi
        .type           _Z26roughness_inst_equilibriumP16Facet_PropertiesP22Roughness_IlluminationP23Roughness_GlobalheatingP22Roughness_TemperaturesPffi,@function
        .size           _Z26roughness_inst_equilibriumP16Facet_PropertiesP22Roughness_IlluminationP23Roughness_GlobalheatingP22Roughness_TemperaturesPffi,(.L_x_160 - _Z26roughness_inst_equilibriumP16Facet_PropertiesP22Roughness_IlluminationP23Roughness_GlobalheatingP22Roughness_TemperaturesPffi)
        .other          _Z26roughness_inst_equilibriumP16Facet_PropertiesP22Roughness_IlluminationP23Roughness_GlobalheatingP22Roughness_TemperaturesPffi,@"STO_CUDA_ENTRY STV_DEFAULT"
_Z26roughness_inst_equilibriumP16Facet_PropertiesP22Roughness_IlluminationP23Roughness_GlobalheatingP22Roughness_TemperaturesPffi:
.text._Z26roughness_inst_equilibriumP16Facet_PropertiesP22Roughness_IlluminationP23Roughness_GlobalheatingP22Roughness_TemperaturesPffi:
[----:B------:R-:W-:Y:S01]  /*0000*/  LDC R1, c[0x0][0x37c] ;  /* 0x0000df00ff017b82 */ /* 0x000fe20000000800 */
[----:B------:R-:W0:Y:S07]  /*0010*/  S2R R3, SR_TID.X ;  /* 0x0000000000037919 */ /* 0x000e2e0000002100 */
[----:B------:R-:W1:Y:S01]  /*0020*/  S2UR UR9, SR_CgaCtaId ;  /* 0x00000000000979c3 */ /* 0x000e620000008800 */
[----:B------:R-:W-:Y:S01]  /*0030*/  UMOV UR8, 0x400 ;  /* 0x0000040000087882 */ /* 0x000fe20000000000 */
[----:B------:R-:W2:Y:S01]  /*0040*/  LDCU.64 UR6, c[0x0][0x358] ;  /* 0x00006b00ff0677ac */ /* 0x000ea20008000a00 */
[----:B------:R-:W-:Y:S01]  /*0050*/  BSSY.RECONVERGENT B0, `(.L_x_5) ;  /* 0x000000c000007945 */ /* 0x000fe20003800200 */
[----:B-1----:R-:W-:Y:S01]  /*0060*/  ULEA UR10, UR9, UR8, 0x18 ;  /* 0x00000008090a7291 */ /* 0x002fe2000f8ec0ff */
[----:B0-----:R-:W-:-:S13]  /*0070*/  ISETP.NE.AND P0, PT, R3, RZ, PT ;  /* 0x000000ff0300720c */ /* 0x001fda0003f05270 */
[----:B--2---:R-:W-:Y:S05]  /*0080*/  @P0 BRA `(.L_x_6) ;  /* 0x0000000000200947 */ /* 0x004fea0003800000 */
        /* <DEDUP_REMOVED lines=8> */
.L_x_6:
[----:B------:R-:W-:Y:S05]  /*0110*/  BSYNC.RECONVERGENT B0 ;  /* 0x0000000000007941 */ /* 0x000fea0003800200 */
.L_x_5:
[----:B------:R-:W-:Y:S06]  /*0120*/  BAR.SYNC.DEFER_BLOCKING 0x0 ;  /* 0x0000000000007b1d */ /* 0x000fec0000010000 */
[----:B------:R-:W1:Y:S02]  /*0130*/  LDS.U8 R0, [UR10] ;  /* 0x0000000aff007984 */ /* 0x000e640008000000 */
[----:B-1----:R-:W-:-:S13]  /*0140*/  ISETP.NE.AND P1, PT, R0, RZ, PT ;  /* 0x000000ff0000720c */ /* 0x002fda0003f25270 */
[----:B------:R-:W-:Y:S05]  /*0150*/  @P1 BRA `(.L_x_7) ;  /* 0x0000001800901947 */ /* 0x000fea0003800000 */
[----:B------:R-:W1:Y:S01]  /*0160*/  S2R R17, SR_CTAID.X ;  /* 0x0000000000117919 */ /* 0x000e620000002500 */
[----:B0-----:R-:W1:Y:S08]  /*0170*/  @!P0 LDC.64 R4, c[0x0][0x380] ;  /* 0x0000e000ff048b82 */ /* 0x001e700000000a00 */
[----:B------:R-:W0:Y:S08]  /*0180*/  LDC R0, c[0x0][0x3ac] ;  /* 0x0000eb00ff007b82 */ /* 0x000e300000000800 */
[----:B------:R-:W2:Y:S08]  /*0190*/  LDC.64 R10, c[0x0][0x388] ;  /* 0x0000e200ff0a7b82 */ /* 0x000eb00000000a00 */
[----:B------:R-:W3:Y:S01]  /*01a0*/  LDC.64 R12, c[0x0][0x390] ;  /* 0x0000e400ff0c7b82 */ /* 0x000ee20000000a00 */
[----:B-1----:R-:W-:-:S07]  /*01b0*/  @!P0 IMAD.WIDE.U32 R14, R17, 0xc, R4 ;  /* 0x0000000c110e8825 */ /* 0x002fce00078e0004 */
[----:B------:R-:W1:Y:S01]  /*01c0*/  LDC R2, c[0x0][0x3a8] ;  /* 0x0000ea00ff027b82 */ /* 0x000e620000000800 */
[----:B------:R-:W4:Y:S07]  /*01d0*/  @!P0 LDG.E R14, desc[UR6][R14.64+0x4] ;  /* 0x000004060e0e8981 */ /* 0x000f2e000c1e1900 */
[----:B------:R-:W5:Y:S02]  /*01e0*/  LDC.64 R4, c[0x0][0x398] ;  /* 0x0000e600ff047b82 */ /* 0x000f640000000a00 */
[----:B-----5:R-:W-:-:S04]  /*01f0*/  IMAD.WIDE.U32 R4, R17, 0x84850, R4 ;  /* 0x0008485011047825 */ /* 0x020fc800078e0004 */
[----:B0-----:R-:W-:-:S04]  /*0200*/  IMAD.WIDE R4, R0, 0x190, R4 ;  /* 0x0000019000047825 */ /* 0x001fc800078e0204 */
[----:B------:R-:W-:Y:S02]  /*0210*/  IMAD.WIDE.U32 R6, R3, 0x4, R4 ;  /* 0x0000000403067825 */ /* 0x000fe400078e0004 */
[----:B------:R-:W0:Y:S01]  /*0220*/  LDC.64 R4, c[0x0][0x3a0] ;  /* 0x0000e800ff047b82 */ /* 0x000e220000000a00 */
[----:B----4-:R4:W-:Y:S07]  /*0230*/  @!P0 STS [UR10+0x4], R14 ;  /* 0x0000040eff008988 */ /* 0x0109ee000800080a */
[----:B------:R-:W-:Y:S06]  /*0240*/  BAR.SYNC.DEFER_BLOCKING 0x0 ;  /* 0x0000000000007b1d */ /* 0x000fec0000010000 */
[----:B------:R-:W5:Y:S01]  /*0250*/  LDG.E R9, desc[UR6][R6.64+0x3f7a0] ;  /* 0x03f7a00606097981 */ /* 0x000f62000c1e1900 */
[----:B------:R-:W-:Y:S01]  /*0260*/  BSSY.RECONVERGENT B0, `(.L_x_8) ;  /* 0x0000047000007945 */ /* 0x000fe20003800200 */
[----:B------:R-:W-:-:S02]  /*0270*/  HFMA2 R15, -RZ, RZ, 1.875, 0 ;  /* 0x3f800000ff0f7431 */ /* 0x000fc400000001ff */
[----:B--2---:R-:W-:-:S04]  /*0280*/  IMAD.WIDE.U32 R10, R17, 0x3f7a0, R10 ;  /* 0x0003f7a0110a7825 */ /* 0x004fc800078e000a */
[----:B---3--:R-:W-:Y:S01]  /*0290*/  IMAD.WIDE.U32 R12, R17, 0x3f7a0, R12 ;  /* 0x0003f7a0110c7825 */ /* 0x008fe200078e000c */
[----:B-----5:R-:W-:-:S13]  /*02a0*/  FSETP.NEU.AND P0, PT, R9, 1, PT ;  /* 0x3f8000000900780b */ /* 0x020fda0003f0d000 */
[----:B01--4-:R-:W-:Y:S05]  /*02b0*/  @!P0 BRA `(.L_x_9) ;  /* 0x0000000400048947 */ /* 0x013fea0003800000 */
[----:B------:R-:W-:-:S13]  /*02c0*/  FSETP.NAN.AND P0, PT, |R9|, |R9|, PT ;  /* 0x400000090900720b */ /* 0x000fda0003f08200 */
[----:B------:R-:W-:Y:S01]  /*02d0*/  @P0 FADD R15, R9, 4 ;  /* 0x40800000090f0421 */ /* 0x000fe20000000000 */
[----:B------:R-:W-:Y:S06]  /*02e0*/  @P0 BRA `(.L_x_9) ;  /* 0x0000000000f80947 */ /* 0x000fec0003800000 */
[C---:B------:R-:W-:Y:S01]  /*02f0*/  FMUL R8, |R9|.reuse, 16777216 ;  /* 0x4b80000009087820 */ /* 0x040fe20000400200 */
[----:B------:R-:W-:Y:S02]  /*0300*/  FSETP.GEU.AND P0, PT, |R9|, 1.175494350822287508e-38, PT ;  /* 0x008000000900780b */ /* 0x000fe40003f0e200 */
[----:B------:R-:W-:Y:S02]  /*0310*/  MOV R21, 0x3a2c32e4 ;  /* 0x3a2c32e400157802 */ /* 0x000fe40000000f00 */
[----:B------:R-:W-:-:S04]  /*0320*/  FSEL R8, R8, |R9|, !P0 ;  /* 0x4000000908087208 */ /* 0x000fc80004000000 */
[----:B------:R-:W-:-:S04]  /*0330*/  IADD3 R14, PT, PT, R8, -0x3f3504f3, RZ ;  /* 0xc0cafb0d080e7810 */ /* 0x000fc80007ffe0ff */
[----:B------:R-:W-:Y:S02]  /*0340*/  LOP3.LUT R17, R14, 0xff800000, RZ, 0xc0, !PT ;  /* 0xff8000000e117812 */ /* 0x000fe400078ec0ff */
[----:B------:R-:W-:Y:S02]  /*0350*/  FSEL R14, RZ, -24, P0 ;  /* 0xc1c00000ff0e7808 */ /* 0x000fe40000000000 */
[-C--:B------:R-:W-:Y:S02]  /*0360*/  IADD3 R8, PT, PT, R8, -R17.reuse, RZ ;  /* 0x8000001108087210 */ /* 0x080fe40007ffe0ff */
[----:B------:R-:W-:Y:S02]  /*0370*/  I2FP.F32.S32 R17, R17 ;  /* 0x0000001100117245 */ /* 0x000fe40000201400 */
[----:B------:R-:W-:Y:S01]  /*0380*/  FSETP.NEU.AND P0, PT, |R9|, +INF , PT ;  /* 0x7f8000000900780b */ /* 0x000fe20003f0d200 */
[C---:B------:R-:W-:Y:S01]  /*0390*/  FADD R15, R8.reuse, 1 ;  /* 0x3f800000080f7421 */ /* 0x040fe20000000000 */
[----:B------:R-:W-:Y:S01]  /*03a0*/  FADD R19, R8, -1 ;  /* 0xbf80000008137421 */ /* 0x000fe20000000000 */
[----:B------:R-:W-:Y:S01]  /*03b0*/  FFMA R17, R17, 1.1920928955078125e-07, R14 ;  /* 0x3400000011117823 */ /* 0x000fe2000000000e */
[----:B------:R-:W-:-:S02]  /*03c0*/  FSETP.NEU.AND P0, PT, R9, RZ, P0 ;  /* 0x000000ff0900720b */ /* 0x000fc4000070d000 */
[----:B------:R-:W-:Y:S01]  /*03d0*/  FADD R8, R19, R19 ;  /* 0x0000001313087221 */ /* 0x000fe20000000000 */
[----:B------:R-:W0:Y:S03]  /*03e0*/  MUFU.RCP R15, R15 ;  /* 0x0000000f000f7308 */ /* 0x000e260000001000 */
[----:B0-----:R-:W-:-:S04]  /*03f0*/  FMUL R8, R15, R8 ;  /* 0x000000080f087220 */ /* 0x001fc80000400000 */
[----:B------:R-:W-:Y:S01]  /*0400*/  FADD R18, R19, -R8 ;  /* 0x8000000813127221 */ /* 0x000fe20000000000 */
[CC--:B------:R-:W-:Y:S01]  /*0410*/  FMUL R16, R8.reuse, R8.reuse ;  /* 0x0000000808107220 */ /* 0x0c0fe20000400000 */
[----:B------:R-:W-:Y:S02]  /*0420*/  FFMA R14, R8, 1.4426950216293334961, R17 ;  /* 0x3fb8aa3b080e7823 */ /* 0x000fe40000000011 */
[----:B------:R-:W-:Y:S01]  /*0430*/  FADD R18, R18, R18 ;  /* 0x0000001212127221 */ /* 0x000fe20000000000 */
[C---:B------:R-:W-:Y:S01]  /*0440*/  FFMA R21, R16.reuse, R21, 0.0032181653659790754318 ;  /* 0x3b52e7db10157423 */ /* 0x040fe20000000015 */
[----:B------:R-:W-:Y:S02]  /*0450*/  FADD R17, R17, -R14 ;  /* 0x8000000e11117221 */ /* 0x000fe40000000000 */
[----:B------:R-:W-:Y:S01]  /*0460*/  FFMA R18, R19, -R8, R18 ;  /* 0x8000000813127223 */ /* 0x000fe20000000012 */
[----:B------:R-:W-:Y:S01]  /*0470*/  FFMA R21, R16, R21, 0.018033718690276145935 ;  /* 0x3c93bb7310157423 */ /* 0x000fe20000000015 */
[----:B------:R-:W-:Y:S01]  /*0480*/  FFMA R17, R8, 1.4426950216293334961, R17 ;  /* 0x3fb8aa3b08117823 */ /* 0x000fe20000000011 */
[----:B------:R-:W-:-:S02]  /*0490*/  HFMA2 R19, -RZ, RZ, 0.64013671875, -15.109375 ;  /* 0x391fcb8eff137431 */ /* 0x000fc400000001ff */
[----:B------:R-:W-:Y:S01]  /*04a0*/  FMUL R18, R15, R18 ;  /* 0x000000120f127220 */ /* 0x000fe20000400000 */
[----:B------:R-:W-:-:S03]  /*04b0*/  FFMA R21, R16, R21, 0.12022458761930465698 ;  /* 0x3df6384f10157423 */ /* 0x000fc60000000015 */
[----:B------:R-:W-:Y:S01]  /*04c0*/  FFMA R17, R18, 1.4426950216293334961, R17 ;  /* 0x3fb8aa3b12117823 */ /* 0x000fe20000000011 */
[----:B------:R-:W-:-:S03]  /*04d0*/  FMUL R21, R16, R21 ;  /* 0x0000001510157220 */ /* 0x000fc60000400000 */
[----:B------:R-:W-:Y:S01]  /*04e0*/  FFMA R17, R8, 1.9251366722983220825e-08, R17 ;  /* 0x32a55e3408117823 */ /* 0x000fe20000000011 */
[----:B------:R-:W-:-:S04]  /*04f0*/  FMUL R15, R21, 3 ;  /* 0x40400000150f7820 */ /* 0x000fc80000400000 */
[----:B------:R-:W-:-:S04]  /*0500*/  FFMA R18, R18, R15, R17 ;  /* 0x0000000f12127223 */ /* 0x000fc80000000011 */
[----:B------:R-:W-:-:S04]  /*0510*/  FFMA R21, R8, R21, R18 ;  /* 0x0000001508157223 */ /* 0x000fc80000000012 */
[----:B------:R-:W-:-:S04]  /*0520*/  FADD R15, R14, R21 ;  /* 0x000000150e0f7221 */ /* 0x000fc80000000000 */
[----:B------:R-:W-:Y:S01]  /*0530*/  FMUL R8, R15, 4 ;  /* 0x408000000f087820 */ /* 0x000fe20000400000 */
[----:B------:R-:W-:-:S03]  /*0540*/  FADD R14, -R14, R15 ;  /* 0x0000000f0e0e7221 */ /* 0x000fc60000000100 */
[----:B------:R-:W0:Y:S01]  /*0550*/  FRND R17, R8 ;  /* 0x0000000800117307 */ /* 0x000e220000201000 */
[----:B------:R-:W-:Y:S01]  /*0560*/  FADD R14, R21, -R14 ;  /* 0x8000000e150e7221 */ /* 0x000fe20000000000 */
[----:B------:R-:W-:Y:S01]  /*0570*/  FFMA R15, R15, 4, -R8 ;  /* 0x408000000f0f7823 */ /* 0x000fe20000000808 */
[----:B------:R-:W-:-:S03]  /*0580*/  FSETP.GT.AND P2, PT, |R8|, 152, PT ;  /* 0x431800000800780b */ /* 0x000fc60003f44200 */
[----:B------:R-:W-:Y:S02]  /*0590*/  FFMA R15, R14, 4, R15 ;  /* 0x408000000e0f7823 */ /* 0x000fe4000000000f */
[----:B------:R1:W2:Y:S01]  /*05a0*/  F2I.NTZ R16, R8 ;  /* 0x0000000800107305 */ /* 0x0002a20000203100 */
[----:B0-----:R-:W-:Y:S01]  /*05b0*/  FADD R14, R8, -R17 ;  /* 0x80000011080e7221 */ /* 0x001fe20000000000 */
[----:B------:R-:W-:-:S03]  /*05c0*/  FSETP.GT.AND P1, PT, R17, RZ, PT ;  /* 0x000000ff1100720b */ /* 0x000fc60003f24000 */
[----:B------:R-:W-:-:S04]  /*05d0*/  FADD R14, R14, R15 ;  /* 0x0000000f0e0e7221 */ /* 0x000fc80000000000 */
[----:B------:R-:W-:-:S04]  /*05e0*/  FFMA R15, R14, R19, 0.0013391353422775864601 ;  /* 0x3aaf85ed0e0f7423 */ /* 0x000fc80000000013 */
[----:B------:R-:W-:-:S04]  /*05f0*/  FFMA R15, R14, R15, 0.0096188392490148544312 ;  /* 0x3c1d98560e0f7423 */ /* 0x000fc8000000000f */
[----:B------:R-:W-:-:S04]  /*0600*/  FFMA R15, R14, R15, 0.055503588169813156128 ;  /* 0x3d6357bb0e0f7423 */ /* 0x000fc8000000000f */
[----:B------:R-:W-:Y:S01]  /*0610*/  FFMA R17, R14, R15, 0.24022644758224487305 ;  /* 0x3e75fdec0e117423 */ /* 0x000fe2000000000f */
[----:B------:R-:W-:Y:S02]  /*0620*/  SEL R15, RZ, 0x83000000, P1 ;  /* 0x83000000ff0f7807 */ /* 0x000fe40000800000 */
[----:B------:R-:W-:Y:S01]  /*0630*/  FSETP.GEU.AND P1, PT, R8, RZ, PT ;  /* 0x000000ff0800720b */ /* 0x000fe20003f2e000 */
[----:B------:R-:W-:Y:S01]  /*0640*/  FFMA R19, R14, R17, 0.69314718246459960938 ;  /* 0x3f3172180e137423 */ /* 0x000fe20000000011 */
[----:B------:R-:W-:Y:S01]  /*0650*/  IADD3 R17, PT, PT, R15, 0x7f000000, RZ ;  /* 0x7f0000000f117810 */ /* 0x000fe20007ffe0ff */
[----:B-1----:R-:W-:Y:S01]  /*0660*/  @!P0 FADD R8, R9, R9 ;  /* 0x0000000909088221 */ /* 0x002fe20000000000 */
[----:B--2---:R-:W-:Y:S01]  /*0670*/  LEA R16, R16, -R15, 0x17 ;  /* 0x8000000f10107211 */ /* 0x004fe200078eb8ff */
[----:B------:R-:W-:Y:S01]  /*0680*/  FFMA R14, R14, R19, 1 ;  /* 0x3f8000000e0e7423 */ /* 0x000fe20000000013 */
[----:B------:R-:W-:-:S03]  /*0690*/  FSEL R15, RZ, +INF , !P1 ;  /* 0x7f800000ff0f7808 */ /* 0x000fc60004800000 */
[----:B------:R-:W-:-:S04]  /*06a0*/  FMUL R17, R17, R14 ;  /* 0x0000000e11117220 */ /* 0x000fc80000400000 */
[----:B------:R-:W-:Y:S01]  /*06b0*/  @!P2 FMUL R15, R16, R17 ;  /* 0x00000011100fa220 */ /* 0x000fe20000400000 */
[----:B------:R-:W-:-:S07]  /*06c0*/  @!P0 LOP3.LUT R15, R8, 0x7fffffff, RZ, 0xc0, !PT ;  /* 0x7fffffff080f8812 */ /* 0x000fce00078ec0ff */
.L_x_9:
[----:B------:R-:W-:Y:S05]  /*06d0*/  BSYNC.RECONVERGENT B0 ;  /* 0x0000000000007941 */ /* 0x000fea0003800200 */
.L_x_8:
[----:B------:R-:W-:Y:S01]  /*06e0*/  UIADD3 UR4, UPT, UPT, UR8, 0x8, URZ ;  /* 0x0000000808047890 */ /* 0x000fe2000fffe0ff */
[----:B------:R-:W-:-:S04]  /*06f0*/  IMAD.WIDE R10, R0, 0x190, R10 ;  /* 0x00000190000a7825 */ /* 0x000fc800078e020a */
[----:B------:R-:W-:Y:S01]  /*0700*/  FMUL R19, R15, R2 ;  /* 0x000000020f137220 */ /* 0x000fe20000400000 */
[----:B------:R-:W-:Y:S01]  /*0710*/  STG.E desc[UR6][R6.64], R9 ;  /* 0x0000000906007986 */ /* 0x000fe2000c101906 */
[----:B------:R-:W-:Y:S01]  /*0720*/  ULEA UR4, UR9, UR4, 0x18 ;  /* 0x0000000409047291 */ /* 0x000fe2000f8ec0ff */
[----:B------:R-:W-:-:S04]  /*0730*/  IMAD.WIDE R12, R0, 0x190, R12 ;  /* 0x00000190000c7825 */ /* 0x000fc800078e020c */
[C---:B------:R-:W-:Y:S01]  /*0740*/  IMAD.WIDE.U32 R10, R3.reuse, 0x4, R10 ;  /* 0x00000004030a7825 */ /* 0x040fe200078e000a */
[----:B------:R-:W-:-:S03]  /*0750*/  LEA R0, R3, UR4, 0x2 ;  /* 0x0000000403007c11 */ /* 0x000fc6000f8e10ff */
[C---:B------:R-:W-:Y:S02]  /*0760*/  IMAD.WIDE.U32 R12, R3.reuse, 0x4, R12 ;  /* 0x00000004030c7825 */ /* 0x040fe400078e000c */
[----:B------:R0:W-:Y:S02]  /*0770*/  STS [R0], R19 ;  /* 0x0000001300007388 */ /* 0x0001e40000000800 */
[----:B------:R-:W-:Y:S02]  /*0780*/  IMAD.WIDE.U32 R4, R3, 0x4, R4 ;  /* 0x0000000403047825 */ /* 0x000fe400078e0004 */
[----:B------:R-:W2:Y:S04]  /*0790*/  LDG.E R3, desc[UR6][R10.64] ;  /* 0x000000060a037981 */ /* 0x000ea8000c1e1900 */
[----:B------:R1:W3:Y:S01]  /*07a0*/  LDG.E R21, desc[UR6][R12.64] ;  /* 0x000000060c157981 */ /* 0x0002e2000c1e1900 */
[----:B------:R-:W-:Y:S06]  /*07b0*/  BAR.SYNC.DEFER_BLOCKING 0x0 ;  /* 0x0000000000007b1d */ /* 0x000fec0000010000 */
[----:B------:R-:W3:Y:S04]  /*07c0*/  LDG.E R8, desc[UR6][R4.64] ;  /* 0x0000000604087981 */ /* 0x000ee8000c1e1900 */
[----:B------:R-:W4:Y:S04]  /*07d0*/  LDG.E R31, desc[UR6][R4.64+0x190] ;  /* 0x00019006041f7981 */ /* 0x000f28000c1e1900 */
[----:B------:R-:W5:Y:S04]  /*07e0*/  LDG.E R17, desc[UR6][R4.64+0x320] ;  /* 0x0003200604117981 */ /* 0x000f68000c1e1900 */
[----:B------:R-:W2:Y:S04]  /*07f0*/  LDG.E R16, desc[UR6][R4.64+0x4b0] ;  /* 0x0004b00604107981 */ /* 0x000ea8000c1e1900 */
[----:B------:R-:W2:Y:S04]  /*0800*/  LDG.E R15, desc[UR6][R4.64+0x640] ;  /* 0x00064006040f7981 */ /* 0x000ea8000c1e1900 */
[----:B------:R-:W2:Y:S04]  /*0810*/  LDG.E R14, desc[UR6][R4.64+0x7d0] ;  /* 0x0007d006040e7981 */ /* 0x000ea8000c1e1900 */
[----:B------:R-:W2:Y:S04]  /*0820*/  LDG.E R29, desc[UR6][R4.64+0x960] ;  /* 0x00096006041d7981 */ /* 0x000ea8000c1e1900 */
[----:B------:R-:W2:Y:S04]  /*0830*/  LDG.E R28, desc[UR6][R4.64+0xaf0] ;  /* 0x000af006041c7981 */ /* 0x000ea8000c1e1900 */
[----:B------:R-:W2:Y:S04]  /*0840*/  LDG.E R27, desc[UR6][R4.64+0xc80] ;  /* 0x000c8006041b7981 */ /* 0x000ea8000c1e1900 */
[----:B------:R-:W2:Y:S04]  /*0850*/  LDG.E R26, desc[UR6][R4.64+0xe10] ;  /* 0x000e1006041a7981 */ /* 0x000ea8000c1e1900 */
[----:B------:R-:W2:Y:S04]  /*0860*/  LDG.E R25, desc[UR6][R4.64+0xfa0] ;  /* 0x000fa00604197981 */ /* 0x000ea8000c1e1900 */
[----:B-1----:R-:W3:Y:S04]  /*0870*/  LDS.64 R12, [UR10+0x8] ;  /* 0x0000080aff0c7984 */ /* 0x002ee80008000a00 */
[----:B------:R-:W2:Y:S04]  /*0880*/  LDG.E R24, desc[UR6][R4.64+0x1130] ;  /* 0x0011300604187981 */ /* 0x000ea8000c1e1900 */
[----:B------:R-:W2:Y:S04]  /*0890*/  LDG.E R23, desc[UR6][R4.64+0x12c0] ;  /* 0x0012c00604177981 */ /* 0x000ea8000c1e1900 */
[----:B------:R-:W2:Y:S04]  /*08a0*/  LDG.E R22, desc[UR6][R4.64+0x1450] ;  /* 0x0014500604167981 */ /* 0x000ea8000c1e1900 */
[----:B0-----:R-:W2:Y:S04]  /*08b0*/  LDG.E R19, desc[UR6][R4.64+0x1770] ;  /* 0x0017700604137981 */ /* 0x001ea8000c1e1900 */
[----:B------:R-:W2:Y:S04]  /*08c0*/  LDG.E R20, desc[UR6][R4.64+0x1900] ;  /* 0x0019000604147981 */ /* 0x000ea8000c1e1900 */
[----:B------:R-:W2:Y:S04]  /*08d0*/  LDG.E R18, desc[UR6][R4.64+0x1a90] ;  /* 0x001a900604127981 */ /* 0x000ea8000c1e1900 */
[----:B------:R-:W2:Y:S01]  /*08e0*/  LDG.E R30, desc[UR6][R4.64+0x20d0] ;  /* 0x0020d006041e7981 */ /* 0x000ea2000c1e1900 */
[----:B---3--:R-:W-:-:S03]  /*08f0*/  FFMA R12, R12, R8, R21 ;  /* 0x000000080c0c7223 */ /* 0x008fc60000000015 */
[----:B------:R-:W5:Y:S04]  /*0900*/  LDS.128 R8, [UR10+0x10] ;  /* 0x0000100aff087984 */ /* 0x000f680008000c00 */
[----:B------:R-:W3:Y:S01]  /*0910*/  LDG.E R21, desc[UR6][R4.64+0x15e0] ;  /* 0x0015e00604157981 */ /* 0x000ee2000c1e1900 */
[----:B----4-:R-:W-:-:S03]  /*0920*/  FFMA R13, R31, R13, R12 ;  /* 0x0000000d1f0d7223 */ /* 0x010fc6000000000c */
[----:B------:R-:W4:Y:S01]  /*0930*/  LDG.E R31, desc[UR6][R4.64+0x1f40] ;  /* 0x001f4006041f7981 */ /* 0x000f22000c1e1900 */
[----:B-----5:R-:W-:-:S03]  /*0940*/  FFMA R13, R8, R17, R13 ;  /* 0x00000011080d7223 */ /* 0x020fc6000000000d */
[----:B------:R-:W5:Y:S01]  /*0950*/  LDG.E R17, desc[UR6][R4.64+0x1c20] ;  /* 0x001c200604117981 */ /* 0x000f62000c1e1900 */
[----:B--2---:R-:W-:-:S03]  /*0960*/  FFMA R8, R16, R9, R13 ;  /* 0x0000000910087223 */ /* 0x004fc6000000000d */
[----:B------:R-:W2:Y:S01]  /*0970*/  LDG.E R16, desc[UR6][R4.64+0x1db0] ;  /* 0x001db00604107981 */ /* 0x000ea2000c1e1900 */
[----:B------:R-:W-:-:S04]  /*0980*/  FFMA R15, R15, R10, R8 ;  /* 0x0000000a0f0f7223 */ /* 0x000fc80000000008 */
[----:B------:R-:W-:Y:S02]  /*0990*/  FFMA R11, R14, R11, R15 ;  /* 0x0000000b0e0b7223 */ /* 0x000fe4000000000f */
[----:B------:R-:W0:Y:S02]  /*09a0*/  LDS.128 R12, [UR10+0x20] ;  /* 0x0000200aff0c7984 */ /* 0x000e240008000c00 */
[----:B0-----:R-:W-:Y:S02]  /*09b0*/  FFMA R11, R12, R29, R11 ;  /* 0x0000001d0c0b7223 */ /* 0x001fe4000000000b */
[----:B------:R-:W4:Y:S02]  /*09c0*/  LDG.E R29, desc[UR6][R4.64+0x2260] ;  /* 0x00226006041d7981 */ /* 0x000f24000c1e1900 */
[----:B------:R-:W-:Y:S02]  /*09d0*/  FFMA R28, R28, R13, R11 ;  /* 0x0000000d1c1c7223 */ /* 0x000fe4000000000b */
[----:B------:R-:W0:Y:S02]  /*09e0*/  LDS.128 R8, [UR10+0x30] ;  /* 0x0000300aff087984 */ /* 0x000e240008000c00 */
[----:B------:R-:W-:-:S02]  /*09f0*/  FFMA R27, R27, R14, R28 ;  /* 0x0000000e1b1b7223 */ /* 0x000fc4000000001c */
[----:B------:R-:W4:Y:S02]  /*0a00*/  LDG.E R28, desc[UR6][R4.64+0x2580] ;  /* 0x00258006041c7981 */ /* 0x000f24000c1e1900 */
[----:B------:R-:W-:Y:S02]  /*0a10*/  FFMA R15, R26, R15, R27 ;  /* 0x0000000f1a0f7223 */ /* 0x000fe4000000001b */
[----:B------:R-:W4:Y:S04]  /*0a20*/  LDG.E R27, desc[UR6][R4.64+0x23f0] ;  /* 0x0023f006041b7981 */ /* 0x000f28000c1e1900 */
[----:B------:R-:W4:Y:S01]  /*0a30*/  LDG.E R26, desc[UR6][R4.64+0x2710] ;  /* 0x00271006041a7981 */ /* 0x000f22000c1e1900 */
[----:B0-----:R-:W-:-:S03]  /*0a40*/  FFMA R15, R8, R25, R15 ;  /* 0x00000019080f7223 */ /* 0x001fc6000000000f */
[----:B------:R-:W4:Y:S01]  /*0a50*/  LDG.E R25, desc[UR6][R4.64+0x28a0] ;  /* 0x0028a00604197981 */ /* 0x000f22000c1e1900 */
[----:B------:R-:W-:-:S03]  /*0a60*/  FFMA R24, R24, R9, R15 ;  /* 0x0000000918187223 */ /* 0x000fc6000000000f */
[----:B------:R-:W3:Y:S01]  /*0a70*/  LDS.128 R12, [UR10+0x40] ;  /* 0x0000400aff0c7984 */ /* 0x000ee20008000c00 */
[----:B------:R-:W-:-:S03]  /*0a80*/  FFMA R23, R23, R10, R24 ;  /* 0x0000000a17177223 */ /* 0x000fc60000000018 */
[----:B------:R-:W4:Y:S01]  /*0a90*/  LDG.E R24, desc[UR6][R4.64+0x2bc0] ;  /* 0x002bc00604187981 */ /* 0x000f22000c1e1900 */
[----:B------:R-:W-:-:S03]  /*0aa0*/  FFMA R11, R22, R11, R23 ;  /* 0x0000000b160b7223 */ /* 0x000fc60000000017 */
[----:B------:R-:W4:Y:S04]  /*0ab0*/  LDG.E R23, desc[UR6][R4.64+0x2a30] ;  /* 0x002a300604177981 */ /* 0x000f28000c1e1900 */
[----:B------:R-:W4:Y:S01]  /*0ac0*/  LDG.E R22, desc[UR6][R4.64+0x2d50] ;  /* 0x002d500604167981 */ /* 0x000f22000c1e1900 */
[----:B---3--:R-:W-:-:S03]  /*0ad0*/  FFMA R12, R12, R21, R11 ;  /* 0x000000150c0c7223 */ /* 0x008fc6000000000b */
[----:B------:R-:W5:Y:S04]  /*0ae0*/  LDS.128 R8, [UR10+0x50] ;  /* 0x0000500aff087984 */ /* 0x000f680008000c00 */
[----:B------:R-:W3:Y:S01]  /*0af0*/  LDG.E R21, desc[UR6][R4.64+0x2ee0] ;  /* 0x002ee00604157981 */ /* 0x000ee2000c1e1900 */
[----:B------:R-:W-:-:S03]  /*0b00*/  FFMA R13, R19, R13, R12 ;  /* 0x0000000d130d7223 */ /* 0x000fc6000000000c */
[----:B------:R-:W3:Y:S01]  /*0b10*/  LDG.E R19, desc[UR6][R4.64+0x3070] ;  /* 0x0030700604137981 */ /* 0x000ee2000c1e1900 */
[----:B------:R-:W-:-:S03]  /*0b20*/  FFMA R13, R20, R14, R13 ;  /* 0x0000000e140d7223 */ /* 0x000fc6000000000d */
[----:B------:R-:W3:Y:S01]  /*0b30*/  LDG.E R20, desc[UR6][R4.64+0x3200] ;  /* 0x0032000604147981 */ /* 0x000ee2000c1e1900 */
[----:B------:R-:W-:-:S03]  /*0b40*/  FFMA R13, R18, R15, R13 ;  /* 0x0000000f120d7223 */ /* 0x000fc6000000000d */
[----:B------:R-:W3:Y:S01]  /*0b50*/  LDG.E R18, desc[UR6][R4.64+0x3390] ;  /* 0x0033900604127981 */ /* 0x000ee2000c1e1900 */
[----:B-----5:R-:W-:-:S03]  /*0b60*/  FFMA R13, R8, R17, R13 ;  /* 0x00000011080d7223 */ /* 0x020fc6000000000d */
[----:B------:R-:W5:Y:S01]  /*0b70*/  LDG.E R17, desc[UR6][R4.64+0x3520] ;  /* 0x0035200604117981 */ /* 0x000f62000c1e1900 */
[----:B--2---:R-:W-:-:S03]  /*0b80*/  FFMA R8, R16, R9, R13 ;  /* 0x0000000910087223 */ /* 0x004fc6000000000d */
[----:B------:R-:W2:Y:S04]  /*0b90*/  LDG.E R16, desc[UR6][R4.64+0x36b0] ;  /* 0x0036b00604107981 */ /* 0x000ea8000c1e1900 */
[----:B------:R-:W0:Y:S01]  /*0ba0*/  LDS.128 R12, [UR10+0x60] ;  /* 0x0000600aff0c7984 */ /* 0x000e220008000c00 */
[----:B----4-:R-:W-:-:S04]  /*0bb0*/  FFMA R31, R31, R10, R8 ;  /* 0x0000000a1f1f7223 */ /* 0x010fc80000000008 */
[----:B------:R-:W-:Y:S02]  /*0bc0*/  FFMA R11, R30, R11, R31 ;  /* 0x0000000b1e0b7223 */ /* 0x000fe4000000001f */
[----:B------:R-:W4:Y:S04]  /*0bd0*/  LDG.E R31, desc[UR6][R4.64+0x3840] ;  /* 0x00384006041f7981 */ /* 0x000f28000c1e1900 */
[----:B------:R-:W4:Y:S01]  /*0be0*/  LDG.E R30, desc[UR6][R4.64+0x39d0] ;  /* 0x0039d006041e7981 */ /* 0x000f22000c1e1900 */
[----:B0-----:R-:W-:-:S03]  /*0bf0*/  FFMA R12, R12, R29, R11 ;  /* 0x0000001d0c0c7223 */ /* 0x001fc6000000000b */
[----:B------:R-:W0:Y:S04]  /*0c00*/  LDS.128 R8, [UR10+0x70] ;  /* 0x0000700aff087984 */ /* 0x000e280008000c00 */
[----:B------:R-:W4:Y:S01]  /*0c10*/  LDG.E R29, desc[UR6][R4.64+0x3b60] ;  /* 0x003b6006041d7981 */ /* 0x000f22000c1e1900 */
[----:B------:R-:W-:-:S03]  /*0c20*/  FFMA R13, R27, R13, R12 ;  /* 0x0000000d1b0d7223 */ /* 0x000fc6000000000c */
[----:B------:R-:W4:Y:S01]  /*0c30*/  LDG.E R27, desc[UR6][R4.64+0x3cf0] ;  /* 0x003cf006041b7981 */ /* 0x000f22000c1e1900 */
[----:B------:R-:W-:-:S03]  /*0c40*/  FFMA R13, R28, R14, R13 ;  /* 0x0000000e1c0d7223 */ /* 0x000fc6000000000d */
[----:B------:R-:W4:Y:S01]  /*0c50*/  LDG.E R28, desc[UR6][R4.64+0x3e80] ;  /* 0x003e8006041c7981 */ /* 0x000f22000c1e1900 */
[----:B------:R-:W-:-:S03]  /*0c60*/  FFMA R13, R26, R15, R13 ;  /* 0x0000000f1a0d7223 */ /* 0x000fc6000000000d */
[----:B------:R-:W4:Y:S01]  /*0c70*/  LDG.E R26, desc[UR6][R4.64+0x4010] ;  /* 0x00401006041a7981 */ /* 0x000f22000c1e1900 */
[----:B0-----:R-:W-:-:S03]  /*0c80*/  FFMA R8, R8, R25, R13 ;  /* 0x0000001908087223 */ /* 0x001fc6000000000d */
[----:B------:R-:W3:Y:S04]  /*0c90*/  LDS.128 R12, [UR10+0x80] ;  /* 0x0000800aff0c7984 */ /* 0x000ee80008000c00 */
[----:B------:R-:W4:Y:S01]  /*0ca0*/  LDG.E R25, desc[UR6][R4.64+0x41a0] ;  /* 0x0041a00604197981 */ /* 0x000f22000c1e1900 */
[----:B------:R-:W-:-:S03]  /*0cb0*/  FFMA R9, R23, R9, R8 ;  /* 0x0000000917097223 */ /* 0x000fc60000000008 */
[----:B------:R-:W4:Y:S01]  /*0cc0*/  LDG.E R23, desc[UR6][R4.64+0x4330] ;  /* 0x0043300604177981 */ /* 0x000f22000c1e1900 */
[----:B------:R-:W-:-:S03]  /*0cd0*/  FFMA R9, R24, R10, R9 ;  /* 0x0000000a18097223 */ /* 0x000fc60000000009 */
[----:B------:R-:W4:Y:S01]  /*0ce0*/  LDG.E R24, desc[UR6][R4.64+0x44c0] ;  /* 0x0044c00604187981 */ /* 0x000f22000c1e1900 */
[----:B------:R-:W-:-:S03]  /*0cf0*/  FFMA R9, R22, R11, R9 ;  /* 0x0000000b16097223 */ /* 0x000fc60000000009 */
        /* <DEDUP_REMOVED lines=38> */
[----:B------:R-:W2:Y:S01]  /*0f60*/  LDS.128 R8, [UR10+0xd0] ;  /* 0x0000d00aff087984 */ /* 0x000ea20008000c00 */
[----:B------:R-:W-:-:S03]  /*0f70*/  FFMA R13, R19, R13, R12 ;  /* 0x0000000d130d7223 */ /* 0x000fc6000000000c */
[----:B------:R-:W3:Y:S01]  /*0f80*/  LDG.E R21, desc[UR6][R4.64+0x60e0] ;  /* 0x0060e00604157981 */ /* 0x000ee2000c1e1900 */
[----:B------:R-:W-:-:S03]  /*0f90*/  FFMA R13, R20, R14, R13 ;  /* 0x0000000e140d7223 */ /* 0x000fc6000000000d */
[----:B------:R-:W3:Y:S01]  /*0fa0*/  LDG.E R20, desc[UR6][R4.64+0x6270] ;  /* 0x0062700604147981 */ /* 0x000ee2000c1e1900 */
[----:B------:R-:W-:-:S03]  /*0fb0*/  FFMA R13, R18, R15, R13 ;  /* 0x0000000f120d7223 */ /* 0x000fc6000000000d */
[----:B------:R-:W3:Y:S04]  /*0fc0*/  LDG.E R18, desc[UR6][R4.64+0x6400] ;  /* 0x0064000604127981 */ /* 0x000ee8000c1e1900 */
[----:B------:R-:W3:Y:S01]  /*0fd0*/  LDG.E R19, desc[UR6][R4.64+0x68b0] ;  /* 0x0068b00604137981 */ /* 0x000ee2000c1e1900 */
[----:B--2---:R-:W-:-:S03]  /*0fe0*/  FFMA R8, R8, R16, R13 ;  /* 0x0000001008087223 */ /* 0x004fc6000000000d */
[----:B------:R-:W2:Y:S01]  /*0ff0*/  LDG.E R16, desc[UR6][R4.64+0x6590] ;  /* 0x0065900604107981 */ /* 0x000ea2000c1e1900 */
[----:B-----5:R-:W-:-:S03]  /*1000*/  FFMA R8, R17, R9, R8 ;  /* 0x0000000911087223 */ /* 0x020fc60000000008 */
[----:B------:R-:W5:Y:S04]  /*1010*/  LDG.E R17, desc[UR6][R4.64+0x6720] ;  /* 0x0067200604117981 */ /* 0x000f68000c1e1900 */
[----:B------:R-:W0:Y:S01]  /*1020*/  LDS.128 R12, [UR10+0xe0] ;  /* 0x0000e00aff0c7984 */ /* 0x000e220008000c00 */
[----:B----4-:R-:W-:-:S04]  /*1030*/  FFMA R31, R31, R10, R8 ;  /* 0x0000000a1f1f7223 */ /* 0x010fc80000000008 */
[----:B------:R-:W-:Y:S02]  /*1040*/  FFMA R11, R30, R11, R31 ;  /* 0x0000000b1e0b7223 */ /* 0x000fe4000000001f */
[----:B------:R-:W4:Y:S04]  /*1050*/  LDG.E R30, desc[UR6][R4.64+0x6a40] ;  /* 0x006a4006041e7981 */ /* 0x000f28000c1e1900 */
[----:B------:R-:W4:Y:S01]  /*1060*/  LDG.E R31, desc[UR6][R4.64+0x6bd0] ;  /* 0x006bd006041f7981 */ /* 0x000f22000c1e1900 */
[----:B0-----:R-:W-:-:S03]  /*1070*/  FFMA R11, R12, R29, R11 ;  /* 0x0000001d0c0b7223 */ /* 0x001fc6000000000b */
[----:B------:R-:W4:Y:S01]  /*1080*/  LDG.E R29, desc[UR6][R4.64+0x7080] ;  /* 0x00708006041d7981 */ /* 0x000f22000c1e1900 */
[----:B------:R-:W-:-:S03]  /*1090*/  FFMA R28, R28, R13, R11 ;  /* 0x0000000d1c1c7223 */ /* 0x000fc6000000000b */
[----:B------:R-:W0:Y:S01]  /*10a0*/  LDS.128 R8, [UR10+0xf0] ;  /* 0x0000f00aff087984 */ /* 0x000e220008000c00 */
[----:B------:R-:W-:-:S03]  /*10b0*/  FFMA R27, R27, R14, R28 ;  /* 0x0000000e1b1b7223 */ /* 0x000fc6000000001c */
[----:B------:R-:W4:Y:S01]  /*10c0*/  LDG.E R28, desc[UR6][R4.64+0x6d60] ;  /* 0x006d6006041c7981 */ /* 0x000f22000c1e1900 */
[----:B------:R-:W-:-:S03]  /*10d0*/  FFMA R15, R26, R15, R27 ;  /* 0x0000000f1a0f7223 */ /* 0x000fc6000000001b */
[----:B------:R-:W4:Y:S04]  /*10e0*/  LDG.E R27, desc[UR6][R4.64+0x6ef0] ;  /* 0x006ef006041b7981 */ /* 0x000f28000c1e1900 */
[----:B------:R-:W4:Y:S01]  /*10f0*/  LDG.E R26, desc[UR6][R4.64+0x7210] ;  /* 0x00721006041a7981 */ /* 0x000f22000c1e1900 */
[----:B0-----:R-:W-:-:S03]  /*1100*/  FFMA R8, R8, R25, R15 ;  /* 0x0000001908087223 */ /* 0x001fc6000000000f */
[----:B------:R-:W3:Y:S01]  /*1110*/  LDS.128 R12, [UR10+0x100] ;  /* 0x0001000aff0c7984 */ /* 0x000ee20008000c00 */
[----:B------:R-:W-:-:S03]  /*1120*/  FFMA R9, R23, R9, R8 ;  /* 0x0000000917097223 */ /* 0x000fc60000000008 */
[----:B------:R-:W4:Y:S01]  /*1130*/  LDG.E R25, desc[UR6][R4.64+0x73a0] ;  /* 0x0073a00604197981 */ /* 0x000f22000c1e1900 */
[----:B------:R-:W-:-:S03]  /*1140*/  FFMA R9, R24, R10, R9 ;  /* 0x0000000a18097223 */ /* 0x000fc60000000009 */
[----:B------:R-:W4:Y:S01]  /*1150*/  LDG.E R24, desc[UR6][R4.64+0x7530] ;  /* 0x0075300604187981 */ /* 0x000f22000c1e1900 */
[----:B------:R-:W-:-:S03]  /*1160*/  FFMA R9, R22, R11, R9 ;  /* 0x0000000b16097223 */ /* 0x000fc60000000009 */
[----:B------:R-:W4:Y:S04]  /*1170*/  LDG.E R22, desc[UR6][R4.64+0x76c0] ;  /* 0x0076c00604167981 */ /* 0x000f28000c1e1900 */
[----:B------:R-:W4:Y:S01]  /*1180*/  LDG.E R23, desc[UR6][R4.64+0x79e0] ;  /* 0x0079e00604177981 */ /* 0x000f22000c1e1900 */
[----:B---3--:R-:W-:-:S03]  /*1190*/  FFMA R9, R12, R21, R9 ;  /* 0x000000150c097223 */ /* 0x008fc60000000009 */
[----:B------:R-:W3:Y:S01]  /*11a0*/  LDG.E R21, desc[UR6][R4.64+0x7850] ;  /* 0x0078500604157981 */ /* 0x000ee2000c1e1900 */
[----:B------:R-:W-:-:S03]  /*11b0*/  FFMA R13, R20, R13, R9 ;  /* 0x0000000d140d7223 */ /* 0x000fc60000000009 */
[----:B------:R-:W5:Y:S01]  /*11c0*/  LDS.128 R8, [UR10+0x110] ;  /* 0x0001100aff087984 */ /* 0x000f620008000c00 */
[----:B------:R-:W-:-:S03]  /*11d0*/  FFMA R13, R18, R14, R13 ;  /* 0x0000000e120d7223 */ /* 0x000fc6000000000d */
[----:B------:R-:W3:Y:S04]  /*11e0*/  LDG.E R18, desc[UR6][R4.64+0x7e90] ;  /* 0x007e900604127981 */ /* 0x000ee8000c1e1900 */
[----:B------:R-:W3:Y:S01]  /*11f0*/  LDG.E R20, desc[UR6][R4.64+0x8020] ;  /* 0x0080200604147981 */ /* 0x000ee2000c1e1900 */
[----:B--2---:R-:W-:-:S03]  /*1200*/  FFMA R13, R16, R15, R13 ;  /* 0x0000000f100d7223 */ /* 0x004fc6000000000d */
[----:B------:R-:W2:Y:S01]  /*1210*/  LDG.E R16, desc[UR6][R4.64+0x7b70] ;  /* 0x007b700604107981 */ /* 0x000ea2000c1e1900 */
[----:B-----5:R-:W-:-:S03]  /*1220*/  FFMA R8, R8, R17, R13 ;  /* 0x0000001108087223 */ /* 0x020fc6000000000d */
[----:B------:R-:W5:Y:S01]  /*1230*/  LDG.E R17, desc[UR6][R4.64+0x7d00] ;  /* 0x007d000604117981 */ /* 0x000f62000c1e1900 */
[----:B------:R-:W-:-:S03]  /*1240*/  FFMA R9, R19, R9, R8 ;  /* 0x0000000913097223 */ /* 0x000fc60000000008 */
[----:B------:R-:W5:Y:S04]  /*1250*/  LDG.E R19, desc[UR6][R4.64+0x81b0] ;  /* 0x0081b00604137981 */ /* 0x000f68000c1e1900 */
[----:B------:R-:W0:Y:S01]  /*1260*/  LDS.128 R12, [UR10+0x120] ;  /* 0x0001200aff0c7984 */ /* 0x000e220008000c00 */
[----:B----4-:R-:W-:-:S03]  /*1270*/  FFMA R10, R30, R10, R9 ;  /* 0x0000000a1e0a7223 */ /* 0x010fc60000000009 */
[----:B------:R-:W4:Y:S01]  /*1280*/  LDG.E R30, desc[UR6][R4.64+0x9790] ;  /* 0x00979006041e7981 */ /* 0x000f22000c1e1900 */
[----:B------:R-:W-:-:S03]  /*1290*/  FFMA R11, R31, R11, R10 ;  /* 0x0000000b1f0b7223 */ /* 0x000fc6000000000a */
[----:B------:R-:W4:Y:S01]  /*12a0*/  LDG.E R31, desc[UR6][R4.64+0x9ab0] ;  /* 0x009ab006041f7981 */ /* 0x000f22000c1e1900 */
[----:B0-----:R-:W-:-:S03]  /*12b0*/  FFMA R12, R12, R28, R11 ;  /* 0x0000001c0c0c7223 */ /* 0x001fc6000000000b */
[----:B------:R-:W0:Y:S04]  /*12c0*/  LDS.128 R8, [UR10+0x130] ;  /* 0x0001300aff087984 */ /* 0x000e280008000c00 */
[----:B------:R-:W4:Y:S01]  /*12d0*/  LDG.E R28, desc[UR6][R4.64+0x8340] ;  /* 0x00834006041c7981 */ /* 0x000f22000c1e1900 */
[----:B------:R-:W-:-:S03]  /*12e0*/  FFMA R12, R27, R13, R12 ;  /* 0x0000000d1b0c7223 */ /* 0x000fc6000000000c */
[----:B------:R-:W4:Y:S01]  /*12f0*/  LDG.E R27, desc[UR6][R4.64+0x84d0] ;  /* 0x0084d006041b7981 */ /* 0x000f22000c1e1900 */
[----:B------:R-:W-:-:S04]  /*1300*/  FFMA R29, R29, R14, R12 ;  /* 0x0000000e1d1d7223 */ /* 0x000fc8000000000c */
[----:B------:R-:W-:Y:S02]  /*1310*/  FFMA R15, R26, R15, R29 ;  /* 0x0000000f1a0f7223 */ /* 0x000fe4000000001d */
[----:B------:R-:W4:Y:S04]  /*1320*/  LDG.E R29, desc[UR6][R4.64+0x9150] ;  /* 0x00915006041d7981 */ /* 0x000f28000c1e1900 */
[----:B------:R-:W4:Y:S01]  /*1330*/  LDG.E R26, desc[UR6][R4.64+0x92e0] ;  /* 0x0092e006041a7981 */ /* 0x000f22000c1e1900 */
[----:B0-----:R-:W-:-:S03]  /*1340*/  FFMA R15, R8, R25, R15 ;  /* 0x00000019080f7223 */ /* 0x001fc6000000000f */
[----:B------:R-:W4:Y:S01]  /*1350*/  LDG.E R25, desc[UR6][R4.64+0x8660] ;  /* 0x0086600604197981 */ /* 0x000f22000c1e1900 */
[----:B------:R-:W-:-:S03]  /*1360*/  FFMA R9, R24, R9, R15 ;  /* 0x0000000918097223 */ /* 0x000fc6000000000f */
[----:B------:R-:W0:Y:S04]  /*1370*/  LDS.128 R12, [UR10+0x140] ;  /* 0x0001400aff0c7984 */ /* 0x000e280008000c00 */
[----:B------:R-:W4:Y:S01]  /*1380*/  LDG.E R24, desc[UR6][R4.64+0x87f0] ;  /* 0x0087f00604187981 */ /* 0x000f22000c1e1900 */
[----:B------:R-:W-:-:S03]  /*1390*/  FFMA R10, R22, R10, R9 ;  /* 0x0000000a160a7223 */ /* 0x000fc60000000009 */
[----:B------:R-:W4:Y:S01]  /*13a0*/  LDG.E R22, desc[UR6][R4.64+0x8980] ;  /* 0x0089800604167981 */ /* 0x000f22000c1e1900 */
[----:B---3--:R-:W-:-:S03]  /*13b0*/  FFMA R11, R21, R11, R10 ;  /* 0x0000000b150b7223 */ /* 0x008fc6000000000a */
[----:B------:R-:W3:Y:S01]  /*13c0*/  LDG.E R21, desc[UR6][R4.64+0x8b10] ;  /* 0x008b100604157981 */ /* 0x000ee2000c1e1900 */
[----:B0-----:R-:W-:-:S03]  /*13d0*/  FFMA R23, R12, R23, R11 ;  /* 0x000000170c177223 */ /* 0x001fc6000000000b */
[----:B------:R-:W0:Y:S01]  /*13e0*/  LDS.128 R8, [UR10+0x150] ;  /* 0x0001500aff087984 */ /* 0x000e220008000c00 */
[----:B--2---:R-:W-:-:S03]  /*13f0*/  FFMA R12, R16, R13, R23 ;  /* 0x0000000d100c7223 */ /* 0x004fc60000000017 */
[----:B------:R-:W2:Y:S04]  /*1400*/  LDG.E R16, desc[UR6][R4.64+0x8ca0] ;  /* 0x008ca00604107981 */ /* 0x000ea8000c1e1900 */
[----:B------:R-:W2:Y:S01]  /*1410*/  LDG.E R23, desc[UR6][R4.64+0x8e30] ;  /* 0x008e300604177981 */ /* 0x000ea2000c1e1900 */
[----:B-----5:R-:W-:-:S03]  /*1420*/  FFMA R13, R17, R14, R12 ;  /* 0x0000000e110d7223 */ /* 0x020fc6000000000c */
[----:B------:R-:W5:Y:S01]  /*1430*/  LDG.E R17, desc[UR6][R4.64+0x8fc0] ;  /* 0x008fc00604117981 */ /* 0x000f62000c1e1900 */
[----:B------:R-:W-:-:S03]  /*1440*/  FFMA R13, R18, R15, R13 ;  /* 0x0000000f120d7223 */ /* 0x000fc6000000000d */
[----:B------:R-:W5:Y:S01]  /*1450*/  LDG.E R18, desc[UR6][R4.64+0x9470] ;  /* 0x0094700604127981 */ /* 0x000f62000c1e1900 */
[----:B0-----:R-:W-:-:S03]  /*1460*/  FFMA R8, R8, R20, R13 ;  /* 0x0000001408087223 */ /* 0x001fc6000000000d */
[----:B------:R-:W5:Y:S01]  /*1470*/  LDG.E R20, desc[UR6][R4.64+0x9600] ;  /* 0x0096000604147981 */ /* 0x000f62000c1e1900 */
[----:B------:R-:W-:-:S03]  /*1480*/  FFMA R9, R19, R9, R8 ;  /* 0x0000000913097223 */ /* 0x000fc60000000008 */
[----:B------:R0:W5:Y:S04]  /*1490*/  LDG.E R19, desc[UR6][R4.64+0x9920] ;  /* 0x0099200604137981 */ /* 0x000168000c1e1900 */
[----:B------:R-:W-:Y:S04]  /*14a0*/  LDS.128 R12, [UR10+0x170] ;  /* 0x0001700aff0c7984 */ /* 0x000fe80008000c00 */
[----:B0-----:R-:W-:Y:S01]  /*14b0*/  LDS.64 R4, [UR10+0x190] ;  /* 0x0001900aff047984 */ /* 0x001fe20008000a00 */
[----:B----4-:R-:W-:-:S04]  /*14c0*/  FFMA R10, R28, R10, R9 ;  /* 0x0000000a1c0a7223 */ /* 0x010fc80000000009 */
[----:B------:R-:W-:Y:S02]  /*14d0*/  FFMA R27, R27, R11, R10 ;  /* 0x0000000b1b1b7223 */ /* 0x000fe4000000000a */
[----:B------:R-:W0:Y:S02]  /*14e0*/  LDS.128 R8, [UR10+0x160] ;  /* 0x0001600aff087984 */ /* 0x000e240008000c00 */
[----:B0-----:R-:W-:-:S04]  /*14f0*/  FFMA R25, R8, R25, R27 ;  /* 0x0000001908197223 */ /* 0x001fc8000000001b */
[----:B------:R-:W-:-:S04]  /*1500*/  FFMA R9, R24, R9, R25 ;  /* 0x0000000918097223 */ /* 0x000fc80000000019 */
[----:B------:R-:W-:Y:S01]  /*1510*/  FFMA R10, R22, R10, R9 ;  /* 0x0000000a160a7223 */ /* 0x000fe20000000009 */
[----:B------:R-:W-:Y:S03]  /*1520*/  BSSY.RECONVERGENT B0, `(.L_x_10) ;  /* 0x000001d000007945 */ /* 0x000fe60003800200 */
[----:B---3--:R-:W-:Y:S02]  /*1530*/  FFMA R21, R21, R11, R10 ;  /* 0x0000000b15157223 */ /* 0x008fe4000000000a */
[----:B------:R-:W0:Y:S02]  /*1540*/  LDS.128 R8, [UR10+0x180] ;  /* 0x0001800aff087984 */ /* 0x000e240008000c00 */
[----:B--2---:R-:W-:Y:S01]  /*1550*/  FFMA R16, R12, R16, R21 ;  /* 0x000000100c107223 */ /* 0x004fe20000000015 */
[----:B------:R-:W-:Y:S03]  /*1560*/  BAR.SYNC.DEFER_BLOCKING 0x0 ;  /* 0x0000000000007b1d */ /* 0x000fe60000010000 */
[----:B------:R-:W-:-:S04]  /*1570*/  FFMA R16, R23, R13, R16 ;  /* 0x0000000d17107223 */ /* 0x000fc80000000010 */
[----:B-----5:R-:W-:Y:S01]  /*1580*/  FFMA R14, R17, R14, R16 ;  /* 0x0000000e110e7223 */ /* 0x020fe20000000010 */
[----:B------:R-:W1:Y:S03]  /*1590*/  LDS R12, [UR10+0x4] ;  /* 0x0000040aff0c7984 */ /* 0x000e660008000800 */
[----:B------:R-:W-:-:S04]  /*15a0*/  FFMA R15, R29, R15, R14 ;  /* 0x0000000f1d0f7223 */ /* 0x000fc8000000000e */
[----:B0-----:R-:W-:-:S04]  /*15b0*/  FFMA R15, R8, R26, R15 ;  /* 0x0000001a080f7223 */ /* 0x001fc8000000000f */
[----:B------:R-:W-:-:S04]  /*15c0*/  FFMA R9, R18, R9, R15 ;  /* 0x0000000912097223 */ /* 0x000fc8000000000f */
[----:B------:R-:W-:Y:S01]  /*15d0*/  FFMA R9, R20, R10, R9 ;  /* 0x0000000a14097223 */ /* 0x000fe20000000009 */
[----:B------:R-:W0:Y:S03]  /*15e0*/  MUFU.RCP R13, R2 ;  /* 0x00000002000d7308 */ /* 0x000e260000001000 */
[----:B------:R-:W-:-:S04]  /*15f0*/  FFMA R9, R30, R11, R9 ;  /* 0x0000000b1e097223 */ /* 0x000fc80000000009 */
[----:B------:R-:W-:-:S04]  /*1600*/  FFMA R4, R4, R19, R9 ;  /* 0x0000001304047223 */ /* 0x000fc80000000009 */
[----:B------:R-:W-:Y:S01]  /*1610*/  FFMA R4, R31, R5, R4 ;  /* 0x000000051f047223 */ /* 0x000fe20000000004 */
[----:B0-----:R-:W-:Y:S01]  /*1620*/  FFMA R8, R13, -R2, 1 ;  /* 0x3f8000000d087423 */ /* 0x001fe20000000802 */
[----:B-1----:R-:W-:-:S04]  /*1630*/  FADD R12, -R12, 1 ;  /* 0x3f8000000c0c7421 */ /* 0x002fc80000000100 */
[----:B------:R-:W-:-:S04]  /*1640*/  FFMA R3, R3, R12, R4 ;  /* 0x0000000c03037223 */ /* 0x000fc80000000004 */
[----:B------:R-:W0:Y:S01]  /*1650*/  FCHK P0, R3, R2 ;  /* 0x0000000203007302 */ /* 0x000e220000000000 */
[----:B------:R-:W-:-:S04]  /*1660*/  FFMA R8, R13, R8, R13 ;  /* 0x000000080d087223 */ /* 0x000fc8000000000d */
[----:B------:R-:W-:-:S04]  /*1670*/  FFMA R9, R3, R8, RZ ;  /* 0x0000000803097223 */ /* 0x000fc800000000ff */
[----:B------:R-:W-:Y:S01]  /*1680*/  FFMA R4, R9, -R2, R3 ;  /* 0x8000000209047223 */ /* 0x000fe20000000003 */
[----:B------:R-:W-:-:S03]  /*1690*/  MOV R5, 0x3f800000 ;  /* 0x3f80000000057802 */ /* 0x000fc60000000f00 */
[----:B------:R-:W-:Y:S01]  /*16a0*/  FFMA R4, R8, R4, R9 ;  /* 0x0000000408047223 */ /* 0x000fe20000000009 */
[----:B0-----:R-:W-:Y:S06]  /*16b0*/  @!P0 BRA `(.L_x_11) ;  /* 0x00000000000c8947 */ /* 0x001fec0003800000 */
[----:B------:R-:W-:-:S07]  /*16c0*/  MOV R4, 0x16e0 ;  /* 0x000016e000047802 */ /* 0x000fce0000000f00 */
[----:B------:R-:W-:Y:S05]  /*16d0*/  CALL.REL.NOINC `($__internal_0_$__cuda_sm3x_div_rn_noftz_f32_slowpath) ;  /* 0x0000000400387944 */ /* 0x000fea0003c00000 */
[----:B------:R-:W-:-:S07]  /*16e0*/  MOV R4, R8 ;  /* 0x0000000800047202 */ /* 0x000fce0000000f00 */
.L_x_11:
[----:B------:R-:W-:Y:S05]  /*16f0*/  BSYNC.RECONVERGENT B0 ;  /* 0x0000000000007941 */ /* 0x000fea0003800200 */
.L_x_10:
[----:B------:R-:W-:Y:S01]  /*1700*/  FSETP.NEU.AND P0, PT, R4, 1, PT ;  /* 0x3f8000000400780b */ /* 0x000fe20003f0d000 */
[----:B------:R-:W-:-:S12]  /*1710*/  BSSY.RECONVERGENT B0, `(.L_x_12) ;  /* 0x0000046000007945 */ /* 0x000fd80003800200 */
[----:B------:R-:W-:Y:S05]  /*1720*/  @!P0 BRA `(.L_x_13) ;  /* 0x0000000400108947 */ /* 0x000fea0003800000 */
[----:B------:R-:W-:-:S13]  /*1730*/  FSETP.NAN.AND P0, PT, |R4|, |R4|, PT ;  /* 0x400000040400720b */ /* 0x000fda0003f08200 */
[----:B------:R-:W-:Y:S01]  /*1740*/  @P0 FADD R5, R4, 0.25 ;  /* 0x3e80000004050421 */ /* 0x000fe20000000000 */
[----:B------:R-:W-:Y:S06]  /*1750*/  @P0 BRA `(.L_x_13) ;  /* 0x0000000400040947 */ /* 0x000fec0003800000 */
[----:B------:R-:W-:-:S04]  /*1760*/  FSETP.NEU.AND P0, PT, |R4|, +INF , PT ;  /* 0x7f8000000400780b */ /* 0x000fc80003f0d200 */
[----:B------:R-:W-:-:S13]  /*1770*/  FSETP.NEU.AND P0, PT, R4, RZ, P0 ;  /* 0x000000ff0400720b */ /* 0x000fda000070d000 */
[----:B------:R-:W-:-:S05]  /*1780*/  @!P0 FADD R5, R4, R4 ;  /* 0x0000000404058221 */ /* 0x000fca0000000000 */
[----:B------:R-:W-:Y:S01]  /*1790*/  @!P0 LOP3.LUT R5, R5, 0x7fffffff, RZ, 0xc0, !PT ;  /* 0x7fffffff05058812 */ /* 0x000fe200078ec0ff */
[----:B------:R-:W-:Y:S06]  /*17a0*/  @!P0 BRA `(.L_x_13) ;  /* 0x0000000000f08947 */ /* 0x000fec0003800000 */
[C---:B------:R-:W-:Y:S01]  /*17b0*/  FMUL R3, |R4|.reuse, 16777216 ;  /* 0x4b80000004037820 */ /* 0x040fe20000400200 */
[C---:B------:R-:W-:Y:S01]  /*17c0*/  FSETP.GEU.AND P0, PT, |R4|.reuse, 1.175494350822287508e-38, PT ;  /* 0x008000000400780b */ /* 0x040fe20003f0e200 */
[----:B------:R-:W-:Y:S01]  /*17d0*/  HFMA2 R12, -RZ, RZ, 0.771484375, 0.21533203125 ;  /* 0x3a2c32e4ff0c7431 */ /* 0x000fe200000001ff */
[----:B------:R-:W-:Y:S02]  /*17e0*/  FSETP.GEU.AND P2, PT, R4, RZ, PT ;  /* 0x000000ff0400720b */ /* 0x000fe40003f4e000 */
[----:B------:R-:W-:-:S04]  /*17f0*/  FSEL R3, R3, |R4|, !P0 ;  /* 0x4000000403037208 */ /* 0x000fc80004000000 */
[----:B------:R-:W-:-:S04]  /*1800*/  IADD3 R2, PT, PT, R3, -0x3f3504f3, RZ ;  /* 0xc0cafb0d03027810 */ /* 0x000fc80007ffe0ff */
[----:B------:R-:W-:-:S04]  /*1810*/  LOP3.LUT R2, R2, 0xff800000, RZ, 0xc0, !PT ;  /* 0xff80000002027812 */ /* 0x000fc800078ec0ff */
[-C--:B------:R-:W-:Y:S02]  /*1820*/  IADD3 R3, PT, PT, R3, -R2.reuse, RZ ;  /* 0x8000000203037210 */ /* 0x080fe40007ffe0ff */
[----:B------:R-:W-:-:S03]  /*1830*/  I2FP.F32.S32 R2, R2 ;  /* 0x0000000200027245 */ /* 0x000fc60000201400 */
[C---:B------:R-:W-:Y:S01]  /*1840*/  FADD R8, R3.reuse, 1 ;  /* 0x3f80000003087421 */ /* 0x040fe20000000000 */
[----:B------:R-:W-:Y:S01]  /*1850*/  FADD R5, R3, -1 ;  /* 0xbf80000003057421 */ /* 0x000fe20000000000 */
[----:B------:R-:W-:-:S03]  /*1860*/  FSEL R3, RZ, -24, P0 ;  /* 0xc1c00000ff037808 */ /* 0x000fc60000000000 */
[----:B------:R-:W-:Y:S01]  /*1870*/  FADD R9, R5, R5 ;  /* 0x0000000505097221 */ /* 0x000fe20000000000 */
[----:B------:R-:W0:Y:S01]  /*1880*/  MUFU.RCP R8, R8 ;  /* 0x0000000800087308 */ /* 0x000e220000001000 */
[----:B------:R-:W-:Y:S02]  /*1890*/  FFMA R2, R2, 1.1920928955078125e-07, R3 ;  /* 0x3400000002027823 */ /* 0x000fe40000000003 */
[----:B0-----:R-:W-:-:S04]  /*18a0*/  FMUL R9, R8, R9 ;  /* 0x0000000908097220 */ /* 0x001fc80000400000 */
[----:B------:R-:W-:Y:S01]  /*18b0*/  FADD R10, R5, -R9 ;  /* 0x80000009050a7221 */ /* 0x000fe20000000000 */
[CC--:B------:R-:W-:Y:S01]  /*18c0*/  FMUL R3, R9.reuse, R9.reuse ;  /* 0x0000000909037220 */ /* 0x0c0fe20000400000 */
[----:B------:R-:W-:Y:S02]  /*18d0*/  FFMA R11, R9, 1.4426950216293334961, R2 ;  /* 0x3fb8aa3b090b7823 */ /* 0x000fe40000000002 */
[----:B------:R-:W-:Y:S01]  /*18e0*/  FADD R10, R10, R10 ;  /* 0x0000000a0a0a7221 */ /* 0x000fe20000000000 */
[----:B------:R-:W-:Y:S01]  /*18f0*/  FFMA R12, R3, R12, 0.0032181653659790754318 ;  /* 0x3b52e7db030c7423 */ /* 0x000fe2000000000c */
[----:B------:R-:W-:Y:S02]  /*1900*/  FADD R2, R2, -R11 ;  /* 0x8000000b02027221 */ /* 0x000fe40000000000 */
[----:B------:R-:W-:Y:S01]  /*1910*/  FFMA R5, R5, -R9, R10 ;  /* 0x8000000905057223 */ /* 0x000fe2000000000a */
[----:B------:R-:W-:Y:S01]  /*1920*/  FFMA R12, R3, R12, 0.018033718690276145935 ;  /* 0x3c93bb73030c7423 */ /* 0x000fe2000000000c */
[----:B------:R-:W-:-:S02]  /*1930*/  FFMA R2, R9, 1.4426950216293334961, R2 ;  /* 0x3fb8aa3b09027823 */ /* 0x000fc40000000002 */
[----:B------:R-:W-:Y:S01]  /*1940*/  FMUL R5, R8, R5 ;  /* 0x0000000508057220 */ /* 0x000fe20000400000 */
[----:B------:R-:W-:-:S03]  /*1950*/  FFMA R12, R3, R12, 0.12022458761930465698 ;  /* 0x3df6384f030c7423 */ /* 0x000fc6000000000c */
[----:B------:R-:W-:Y:S01]  /*1960*/  FFMA R2, R5, 1.4426950216293334961, R2 ;  /* 0x3fb8aa3b05027823 */ /* 0x000fe20000000002 */
[----:B------:R-:W-:-:S03]  /*1970*/  FMUL R12, R3, R12 ;  /* 0x0000000c030c7220 */ /* 0x000fc60000400000 */
[----:B------:R-:W-:Y:S01]  /*1980*/  FFMA R8, R9, 1.9251366722983220825e-08, R2 ;  /* 0x32a55e3409087823 */ /* 0x000fe20000000002 */
[----:B------:R-:W-:-:S04]  /*1990*/  FMUL R2, R12, 3 ;  /* 0x404000000c027820 */ /* 0x000fc80000400000 */
[----:B------:R-:W-:-:S04]  /*19a0*/  FFMA R5, R5, R2, R8 ;  /* 0x0000000205057223 */ /* 0x000fc80000000008 */
[----:B------:R-:W-:Y:S01]  /*19b0*/  FFMA R12, R9, R12, R5 ;  /* 0x0000000c090c7223 */ /* 0x000fe20000000005 */
[----:B------:R-:W-:-:S03]  /*19c0*/  MOV R5, 0x391fcb8e ;  /* 0x391fcb8e00057802 */ /* 0x000fc60000000f00 */
[----:B------:R-:W-:-:S04]  /*19d0*/  FADD R2, R11, R12 ;  /* 0x0000000c0b027221 */ /* 0x000fc80000000000 */
[----:B------:R-:W-:Y:S01]  /*19e0*/  FMUL R3, R2, 0.25 ;  /* 0x3e80000002037820 */ /* 0x000fe20000400000 */
[----:B------:R-:W-:-:S03]  /*19f0*/  FADD R11, -R11, R2 ;  /* 0x000000020b0b7221 */ /* 0x000fc60000000100 */
[----:B------:R-:W0:Y:S01]  /*1a00*/  FRND R8, R3 ;  /* 0x0000000300087307 */ /* 0x000e220000201000 */
[----:B------:R-:W-:Y:S01]  /*1a10*/  FADD R11, R12, -R11 ;  /* 0x8000000b0c0b7221 */ /* 0x000fe20000000000 */
[----:B------:R-:W-:Y:S01]  /*1a20*/  FFMA R2, R2, 0.25, -R3 ;  /* 0x3e80000002027823 */ /* 0x000fe20000000803 */
[----:B------:R-:W-:-:S03]  /*1a30*/  FSETP.GT.AND P0, PT, |R3|, 152, PT ;  /* 0x431800000300780b */ /* 0x000fc60003f04200 */
[----:B------:R-:W-:Y:S02]  /*1a40*/  FFMA R11, R11, 0.25, R2 ;  /* 0x3e8000000b0b7823 */ /* 0x000fe40000000002 */
[----:B------:R-:W1:Y:S01]  /*1a50*/  F2I.NTZ R10, R3 ;  /* 0x00000003000a7305 */ /* 0x000e620000203100 */
[----:B0-----:R-:W-:Y:S01]  /*1a60*/  FADD R2, R3, -R8 ;  /* 0x8000000803027221 */ /* 0x001fe20000000000 */
[----:B------:R-:W-:-:S03]  /*1a70*/  FSETP.GT.AND P1, PT, R8, RZ, PT ;  /* 0x000000ff0800720b */ /* 0x000fc60003f24000 */
[----:B------:R-:W-:-:S04]  /*1a80*/  FADD R2, R2, R11 ;  /* 0x0000000b02027221 */ /* 0x000fc80000000000 */
[----:B------:R-:W-:-:S04]  /*1a90*/  FFMA R5, R2, R5, 0.0013391353422775864601 ;  /* 0x3aaf85ed02057423 */ /* 0x000fc80000000005 */
[----:B------:R-:W-:-:S04]  /*1aa0*/  FFMA R5, R2, R5, 0.0096188392490148544312 ;  /* 0x3c1d985602057423 */ /* 0x000fc80000000005 */
[----:B------:R-:W-:-:S04]  /*1ab0*/  FFMA R5, R2, R5, 0.055503588169813156128 ;  /* 0x3d6357bb02057423 */ /* 0x000fc80000000005 */
[C---:B------:R-:W-:Y:S01]  /*1ac0*/  FFMA R9, R2.reuse, R5, 0.24022644758224487305 ;  /* 0x3e75fdec02097423 */ /* 0x040fe20000000005 */
[----:B------:R-:W-:Y:S02]  /*1ad0*/  SEL R5, RZ, 0x83000000, P1 ;  /* 0x83000000ff057807 */ /* 0x000fe40000800000 */
[----:B------:R-:W-:Y:S01]  /*1ae0*/  FSETP.GEU.AND P1, PT, R3, RZ, PT ;  /* 0x000000ff0300720b */ /* 0x000fe20003f2e000 */
[----:B------:R-:W-:Y:S01]  /*1af0*/  FFMA R9, R2, R9, 0.69314718246459960938 ;  /* 0x3f31721802097423 */ /* 0x000fe20000000009 */
[----:B------:R-:W-:Y:S02]  /*1b00*/  IADD3 R4, PT, PT, R5, 0x7f000000, RZ ;  /* 0x7f00000005047810 */ /* 0x000fe40007ffe0ff */
[----:B-1----:R-:W-:Y:S01]  /*1b10*/  LEA R10, R10, -R5, 0x17 ;  /* 0x800000050a0a7211 */ /* 0x002fe200078eb8ff */
[----:B------:R-:W-:Y:S01]  /*1b20*/  FFMA R9, R2, R9, 1 ;  /* 0x3f80000002097423 */ /* 0x000fe20000000009 */
[----:B------:R-:W-:-:S03]  /*1b30*/  FSEL R5, RZ, +INF , !P1 ;  /* 0x7f800000ff057808 */ /* 0x000fc60004800000 */
[----:B------:R-:W-:-:S04]  /*1b40*/  FMUL R9, R4, R9 ;  /* 0x0000000904097220 */ /* 0x000fc80000400000 */
[----:B------:R-:W-:Y:S01]  /*1b50*/  @!P0 FMUL R5, R10, R9 ;  /* 0x000000090a058220 */ /* 0x000fe20000400000 */
[----:B------:R-:W-:-:S07]  /*1b60*/  @!P2 MOV R5, 0x7fffffff ;  /* 0x7fffffff0005a802 */ /* 0x000fce0000000f00 */
.L_x_13:
[----:B------:R-:W-:Y:S05]  /*1b70*/  BSYNC.RECONVERGENT B0 ;  /* 0x0000000000007941 */ /* 0x000fea0003800200 */
.L_x_12:
[----:B------:R1:W-:Y:S04]  /*1b80*/  STG.E desc[UR6][R6.64+0x3f7a0], R5 ;  /* 0x03f7a00506007986 */ /* 0x0003e8000c101906 */
[----:B------:R1:W-:Y:S02]  /*1b90*/  STS [R0], R5 ;  /* 0x0000000500007388 */ /* 0x0003e40000000800 */
.L_x_7:
[----:B------:R-:W-:Y:S06]  /*1ba0*/  BAR.SYNC.DEFER_BLOCKING 0x0 ;  /* 0x0000000000007b1d */ /* 0x000fec0000010000 */
[----:B------:R-:W-:Y:S05]  /*1bb0*/  EXIT ;  /* 0x000000000000794d */ /* 0x000fea0003800000 */
        .weak           $__internal_0_$__cuda_sm3x_div_rn_noftz_f32_slowpath
        .type           $__internal_0_$__cuda_sm3x_div_rn_noftz_f32_slowpath,@function
        .size           $__internal_0_$__cuda_sm3x_div_rn_noftz_f32_slowpath,(.L_x_160 - $__internal_0_$__cuda_sm3x_div_rn_noftz_f32_slowpath)
$__internal_0_$__cuda_sm3x_div_rn_noftz_f32_slowpath:
[----:B------:R-:W0:Y:S01]  /*1bc0*/  LDC R2, c[0x0][0x3a8] ;  /* 0x0000ea00ff027b82 */ /* 0x000e220000000800 */
[----:B------:R-:W-:Y:S01]  /*1bd0*/  SHF.R.U32.HI R8, RZ, 0x17, R3 ;  /* 0x00000017ff087819 */ /* 0x000fe20000011603 */
[----:B------:R-:W1:Y:S01]  /*1be0*/  LDCU UR4, c[0x0][0x3a8] ;  /* 0x00007500ff0477ac */ /* 0x000e620008000800 */
[----:B------:R-:W-:Y:S01]  /*1bf0*/  BSSY.RECONVERGENT B1, `(.L_x_14) ;  /* 0x0000064000017945 */ /* 0x000fe20003800200 */
[----:B------:R-:W-:Y:S02]  /*1c00*/  MOV R11, R3 ;  /* 0x00000003000b7202 */ /* 0x000fe40000000f00 */
[----:B-1----:R-:W-:Y:S02]  /*1c10*/  MOV R12, UR4 ;  /* 0x00000004000c7c02 */ /* 0x002fe40008000f00 */
[----:B0-----:R-:W-:-:S04]  /*1c20*/  SHF.R.U32.HI R9, RZ, 0x17, R2 ;  /* 0x00000017ff097819 */ /* 0x001fc80000011602 */
[----:B------:R-:W-:Y:S02]  /*1c30*/  LOP3.LUT R10, R9, 0xff, RZ, 0xc0, !PT ;  /* 0x000000ff090a7812 */ /* 0x000fe400078ec0ff */
[----:B------:R-:W-:Y:S02]  /*1c40*/  LOP3.LUT R9, R8, 0xff, RZ, 0xc0, !PT ;  /* 0x000000ff08097812 */ /* 0x000fe400078ec0ff */
[----:B------:R-:W-:Y:S02]  /*1c50*/  IADD3 R14, PT, PT, R10, -0x1, RZ ;  /* 0xffffffff0a0e7810 */ /* 0x000fe40007ffe0ff */
[----:B------:R-:W-:Y:S02]  /*1c60*/  IADD3 R13, PT, PT, R9, -0x1, RZ ;  /* 0xffffffff090d7810 */ /* 0x000fe40007ffe0ff */
[----:B------:R-:W-:-:S04]  /*1c70*/  ISETP.GT.U32.AND P0, PT, R14, 0xfd, PT ;  /* 0x000000fd0e00780c */ /* 0x000fc80003f04070 */
[----:B------:R-:W-:-:S13]  /*1c80*/  ISETP.GT.U32.OR P0, PT, R13, 0xfd, P0 ;  /* 0x000000fd0d00780c */ /* 0x000fda0000704470 */
[----:B------:R-:W-:Y:S01]  /*1c90*/  @!P0 MOV R8, RZ ;  /* 0x000000ff00088202 */ /* 0x000fe20000000f00 */
[----:B------:R-:W-:Y:S06]  /*1ca0*/  @!P0 BRA `(.L_x_15) ;  /* 0x00000000005c8947 */ /* 0x000fec0003800000 */
[----:B------:R-:W-:Y:S02]  /*1cb0*/  FSETP.GTU.FTZ.AND P1, PT, |R2|, +INF , PT ;  /* 0x7f8000000200780b */ /* 0x000fe40003f3c200 */
[----:B------:R-:W-:-:S04]  /*1cc0*/  FSETP.GTU.FTZ.AND P0, PT, |R3|, +INF , PT ;  /* 0x7f8000000300780b */ /* 0x000fc80003f1c200 */
[----:B------:R-:W-:-:S13]  /*1cd0*/  PLOP3.LUT P0, PT, P0, P1, PT, 0xf8, 0x8f ;  /* 0x00000000008f781c */ /* 0x000fda0000703f70 */
[----:B------:R-:W-:Y:S05]  /*1ce0*/  @P0 BRA `(.L_x_16) ;  /* 0x00000004004c0947 */ /* 0x000fea0003800000 */
[----:B------:R-:W-:-:S13]  /*1cf0*/  LOP3.LUT P0, RZ, R12, 0x7fffffff, R11, 0xc8, !PT ;  /* 0x7fffffff0cff7812 */ /* 0x000fda000780c80b */
[----:B------:R-:W-:Y:S05]  /*1d00*/  @!P0 BRA `(.L_x_17) ;  /* 0x00000004003c8947 */ /* 0x000fea0003800000 */
[C---:B------:R-:W-:Y:S02]  /*1d10*/  FSETP.NEU.FTZ.AND P2, PT, |R3|.reuse, +INF , PT ;  /* 0x7f8000000300780b */ /* 0x040fe40003f5d200 */
[----:B------:R-:W-:Y:S02]  /*1d20*/  FSETP.NEU.FTZ.AND P1, PT, |R2|, +INF , PT ;  /* 0x7f8000000200780b */ /* 0x000fe40003f3d200 */
[----:B------:R-:W-:-:S11]  /*1d30*/  FSETP.NEU.FTZ.AND P0, PT, |R3|, +INF , PT ;  /* 0x7f8000000300780b */ /* 0x000fd60003f1d200 */
[----:B------:R-:W-:Y:S05]  /*1d40*/  @!P1 BRA !P2, `(.L_x_17) ;  /* 0x00000004002c9947 */ /* 0x000fea0005000000 */
[----:B------:R-:W-:-:S04]  /*1d50*/  LOP3.LUT P2, RZ, R11, 0x7fffffff, RZ, 0xc0, !PT ;  /* 0x7fffffff0bff7812 */ /* 0x000fc8000784c0ff */
[----:B------:R-:W-:-:S13]  /*1d60*/  PLOP3.LUT P1, PT, P1, P2, PT, 0x2f, 0xf2 ;  /* 0x0000000000f2781c */ /* 0x000fda0000f24577 */
[----:B------:R-:W-:Y:S05]  /*1d70*/  @P1 BRA `(.L_x_18) ;  /* 0x0000000400181947 */ /* 0x000fea0003800000 */
[----:B------:R-:W-:-:S04]  /*1d80*/  LOP3.LUT P1, RZ, R12, 0x7fffffff, RZ, 0xc0, !PT ;  /* 0x7fffffff0cff7812 */ /* 0x000fc8000782c0ff */
[----:B------:R-:W-:-:S13]  /*1d90*/  PLOP3.LUT P0, PT, P0, P1, PT, 0x2f, 0xf2 ;  /* 0x0000000000f2781c */ /* 0x000fda0000702577 */
[----:B------:R-:W-:Y:S05]  /*1da0*/  @P0 BRA `(.L_x_19) ;  /* 0x0000000400000947 */ /* 0x000fea0003800000 */
[----:B------:R-:W-:Y:S02]  /*1db0*/  ISETP.GE.AND P0, PT, R13, RZ, PT ;  /* 0x000000ff0d00720c */ /* 0x000fe40003f06270 */
[----:B------:R-:W-:-:S11]  /*1dc0*/  ISETP.GE.AND P1, PT, R14, RZ, PT ;  /* 0x000000ff0e00720c */ /* 0x000fd60003f26270 */
[----:B------:R-:W-:Y:S01]  /*1dd0*/  @P0 MOV R8, RZ ;  /* 0x000000ff00080202 */ /* 0x000fe20000000f00 */
[----:B------:R-:W-:Y:S01]  /*1de0*/  @!P0 FFMA R11, R3, 1.84467440737095516160e+19, RZ ;  /* 0x5f800000030b8823 */ /* 0x000fe200000000ff */
[----:B------:R-:W-:Y:S01]  /*1df0*/  @!P0 MOV R8, 0xffffffc0 ;  /* 0xffffffc000088802 */ /* 0x000fe20000000f00 */
[----:B------:R-:W-:-:S03]  /*1e00*/  @!P1 FFMA R12, R2, 1.84467440737095516160e+19, RZ ;  /* 0x5f800000020c9823 */ /* 0x000fc600000000ff */
[----:B------:R-:W-:-:S07]  /*1e10*/  @!P1 IADD3 R8, PT, PT, R8, 0x40, RZ ;  /* 0x0000004008089810 */ /* 0x000fce0007ffe0ff */
.L_x_15:
[----:B------:R-:W-:Y:S01]  /*1e20*/  LEA R3, R10, 0xc0800000, 0x17 ;  /* 0xc08000000a037811 */ /* 0x000fe200078eb8ff */
[----:B------:R-:W-:Y:S01]  /*1e30*/  BSSY.RECONVERGENT B2, `(.L_x_20) ;  /* 0x0000036000027945 */ /* 0x000fe20003800200 */
[----:B------:R-:W-:Y:S02]  /*1e40*/  IADD3 R9, PT, PT, R9, -0x7f, RZ ;  /* 0xffffff8109097810 */ /* 0x000fe40007ffe0ff */
[----:B------:R-:W-:-:S03]  /*1e50*/  IADD3 R3, PT, PT, -R3, R12, RZ ;  /* 0x0000000c03037210 */ /* 0x000fc60007ffe1ff */
[----:B------:R-:W-:Y:S01]  /*1e60*/  IMAD R2, R9, -0x800000, R11 ;  /* 0xff80000009027824 */ /* 0x000fe200078e020b */
[----:B------:R-:W0:Y:S01]  /*1e70*/  MUFU.RCP R12, R3 ;  /* 0x00000003000c7308 */ /* 0x000e220000001000 */
[----:B------:R-:W-:Y:S01]  /*1e80*/  FADD.FTZ R13, -R3, -RZ ;  /* 0x800000ff030d7221 */ /* 0x000fe20000010100 */
[----:B------:R-:W-:-:S04]  /*1e90*/  IADD3 R9, PT, PT, R9, 0x7f, -R10 ;  /* 0x0000007f09097810 */ /* 0x000fc80007ffe80a */
[----:B------:R-:W-:Y:S01]  /*1ea0*/  IADD3 R9, PT, PT, R9, R8, RZ ;  /* 0x0000000809097210 */ /* 0x000fe20007ffe0ff */
[----:B0-----:R-:W-:-:S04]  /*1eb0*/  FFMA R15, R12, R13, 1 ;  /* 0x3f8000000c0f7423 */ /* 0x001fc8000000000d */
[----:B------:R-:W-:-:S04]  /*1ec0*/  FFMA R14, R12, R15, R12 ;  /* 0x0000000f0c0e7223 */ /* 0x000fc8000000000c */
[----:B------:R-:W-:-:S04]  /*1ed0*/  FFMA R11, R2, R14, RZ ;  /* 0x0000000e020b7223 */ /* 0x000fc800000000ff */
[----:B------:R-:W-:-:S04]  /*1ee0*/  FFMA R12, R13, R11, R2 ;  /* 0x0000000b0d0c7223 */ /* 0x000fc80000000002 */
[----:B------:R-:W-:-:S04]  /*1ef0*/  FFMA R11, R14, R12, R11 ;  /* 0x0000000c0e0b7223 */ /* 0x000fc8000000000b */
[----:B------:R-:W-:-:S04]  /*1f00*/  FFMA R12, R13, R11, R2 ;  /* 0x0000000b0d0c7223 */ /* 0x000fc80000000002 */
[----:B------:R-:W-:-:S05]  /*1f10*/  FFMA R2, R14, R12, R11 ;  /* 0x0000000c0e027223 */ /* 0x000fca000000000b */
[----:B------:R-:W-:-:S04]  /*1f20*/  SHF.R.U32.HI R3, RZ, 0x17, R2 ;  /* 0x00000017ff037819 */ /* 0x000fc80000011602 */
[----:B------:R-:W-:-:S04]  /*1f30*/  LOP3.LUT R3, R3, 0xff, RZ, 0xc0, !PT ;  /* 0x000000ff03037812 */ /* 0x000fc800078ec0ff */
[----:B------:R-:W-:-:S04]  /*1f40*/  IADD3 R13, PT, PT, R3, R9, RZ ;  /* 0x00000009030d7210 */ /* 0x000fc80007ffe0ff */
[----:B------:R-:W-:-:S04]  /*1f50*/  IADD3 R3, PT, PT, R13, -0x1, RZ ;  /* 0xffffffff0d037810 */ /* 0x000fc80007ffe0ff */
[----:B------:R-:W-:-:S13]  /*1f60*/  ISETP.GE.U32.AND P0, PT, R3, 0xfe, PT ;  /* 0x000000fe0300780c */ /* 0x000fda0003f06070 */
[----:B------:R-:W-:Y:S05]  /*1f70*/  @!P0 BRA `(.L_x_21) ;  /* 0x0000000000808947 */ /* 0x000fea0003800000 */
[----:B------:R-:W-:-:S13]  /*1f80*/  ISETP.GT.AND P0, PT, R13, 0xfe, PT ;  /* 0x000000fe0d00780c */ /* 0x000fda0003f04270 */
[----:B------:R-:W-:Y:S05]  /*1f90*/  @P0 BRA `(.L_x_22) ;  /* 0x00000000006c0947 */ /* 0x000fea0003800000 */
[----:B------:R-:W-:-:S13]  /*1fa0*/  ISETP.GE.AND P0, PT, R13, 0x1, PT ;  /* 0x000000010d00780c */ /* 0x000fda0003f06270 */
[----:B------:R-:W-:Y:S05]  /*1fb0*/  @P0 BRA `(.L_x_23) ;  /* 0x0000000000740947 */ /* 0x000fea0003800000 */
[----:B------:R-:W-:Y:S02]  /*1fc0*/  ISETP.GE.AND P0, PT, R13, -0x18, PT ;  /* 0xffffffe80d00780c */ /* 0x000fe40003f06270 */
[----:B------:R-:W-:-:S11]  /*1fd0*/  LOP3.LUT R2, R2, 0x80000000, RZ, 0xc0, !PT ;  /* 0x8000000002027812 */ /* 0x000fd600078ec0ff */
[----:B------:R-:W-:Y:S05]  /*1fe0*/  @!P0 BRA `(.L_x_23) ;  /* 0x0000000000688947 */ /* 0x000fea0003800000 */
[CCC-:B------:R-:W-:Y:S01]  /*1ff0*/  FFMA.RZ R3, R14.reuse, R12.reuse, R11.reuse ;  /* 0x0000000c0e037223 */ /* 0x1c0fe2000000c00b */
[C---:B------:R-:W-:Y:S01]  /*2000*/  IADD3 R10, PT, PT, R13.reuse, 0x20, RZ ;  /* 0x000000200d0a7810 */ /* 0x040fe20007ffe0ff */
[CCC-:B------:R-:W-:Y:S01]  /*2010*/  FFMA.RM R8, R14.reuse, R12.reuse, R11.reuse ;  /* 0x0000000c0e087223 */ /* 0x1c0fe2000000400b */
[----:B------:R-:W-:Y:S02]  /*2020*/  ISETP.NE.AND P2, PT, R13, RZ, PT ;  /* 0x000000ff0d00720c */ /* 0x000fe40003f45270 */
[----:B------:R-:W-:Y:S01]  /*2030*/  LOP3.LUT R9, R3, 0x7fffff, RZ, 0xc0, !PT ;  /* 0x007fffff03097812 */ /* 0x000fe200078ec0ff */
[----:B------:R-:W-:Y:S01]  /*2040*/  FFMA.RP R3, R14, R12, R11 ;  /* 0x0000000c0e037223 */ /* 0x000fe2000000800b */
[----:B------:R-:W-:Y:S02]  /*2050*/  ISETP.NE.AND P1, PT, R13, RZ, PT ;  /* 0x000000ff0d00720c */ /* 0x000fe40003f25270 */
[----:B------:R-:W-:Y:S02]  /*2060*/  LOP3.LUT R9, R9, 0x800000, RZ, 0xfc, !PT ;  /* 0x0080000009097812 */ /* 0x000fe400078efcff */
[----:B------:R-:W-:-:S02]  /*2070*/  IADD3 R11, PT, PT, -R13, RZ, RZ ;  /* 0x000000ff0d0b7210 */ /* 0x000fc40007ffe1ff */
[----:B------:R-:W-:Y:S02]  /*2080*/  SHF.L.U32 R10, R9, R10, RZ ;  /* 0x0000000a090a7219 */ /* 0x000fe400000006ff */
[----:B------:R-:W-:Y:S02]  /*2090*/  FSETP.NEU.FTZ.AND P0, PT, R3, R8, PT ;  /* 0x000000080300720b */ /* 0x000fe40003f1d000 */
[----:B------:R-:W-:Y:S02]  /*20a0*/  SEL R8, R11, RZ, P2 ;  /* 0x000000ff0b087207 */ /* 0x000fe40001000000 */
[----:B------:R-:W-:Y:S02]  /*20b0*/  ISETP.NE.AND P1, PT, R10, RZ, P1 ;  /* 0x000000ff0a00720c */ /* 0x000fe40000f25270 */
[----:B------:R-:W-:Y:S02]  /*20c0*/  SHF.R.U32.HI R8, RZ, R8, R9 ;  /* 0x00000008ff087219 */ /* 0x000fe40000011609 */
[----:B------:R-:W-:-:S02]  /*20d0*/  PLOP3.LUT P0, PT, P0, P1, PT, 0xf8, 0x8f ;  /* 0x00000000008f781c */ /* 0x000fc40000703f70 */
[----:B------:R-:W-:Y:S02]  /*20e0*/  SHF.R.U32.HI R10, RZ, 0x1, R8 ;  /* 0x00000001ff0a7819 */ /* 0x000fe40000011608 */
[----:B------:R-:W-:-:S04]  /*20f0*/  SEL R3, RZ, 0x1, !P0 ;  /* 0x00000001ff037807 */ /* 0x000fc80004000000 */
[----:B------:R-:W-:-:S04]  /*2100*/  LOP3.LUT R3, R3, 0x1, R10, 0xf8, !PT ;  /* 0x0000000103037812 */ /* 0x000fc800078ef80a */
[----:B------:R-:W-:-:S04]  /*2110*/  LOP3.LUT R3, R3, R8, RZ, 0xc0, !PT ;  /* 0x0000000803037212 */ /* 0x000fc800078ec0ff */
[----:B------:R-:W-:-:S04]  /*2120*/  IADD3 R3, PT, PT, R10, R3, RZ ;  /* 0x000000030a037210 */ /* 0x000fc80007ffe0ff */
[----:B------:R-:W-:Y:S01]  /*2130*/  LOP3.LUT R2, R3, R2, RZ, 0xfc, !PT ;  /* 0x0000000203027212 */ /* 0x000fe200078efcff */
[----:B------:R-:W-:Y:S06]  /*2140*/  BRA `(.L_x_23) ;  /* 0x0000000000107947 */ /* 0x000fec0003800000 */
.L_x_22:
[----:B------:R-:W-:-:S04]  /*2150*/  LOP3.LUT R2, R2, 0x80000000, RZ, 0xc0, !PT ;  /* 0x8000000002027812 */ /* 0x000fc800078ec0ff */
[----:B------:R-:W-:Y:S01]  /*2160*/  LOP3.LUT R2, R2, 0x7f800000, RZ, 0xfc, !PT ;  /* 0x7f80000002027812 */ /* 0x000fe200078efcff */
[----:B------:R-:W-:Y:S06]  /*2170*/  BRA `(.L_x_23) ;  /* 0x0000000000047947 */ /* 0x000fec0003800000 */
.L_x_21:
[----:B------:R-:W-:-:S07]  /*2180*/  LEA R2, R9, R2, 0x17 ;  /* 0x0000000209027211 */ /* 0x000fce00078eb8ff */
.L_x_23:
[----:B------:R-:W-:Y:S05]  /*2190*/  BSYNC.RECONVERGENT B2 ;  /* 0x0000000000027941 */ /* 0x000fea0003800200 */
.L_x_20:
[----:B------:R-:W-:Y:S05]  /*21a0*/  BRA `(.L_x_24) ;  /* 0x0000000000207947 */ /* 0x000fea0003800000 */
.L_x_19:
[----:B------:R-:W-:-:S04]  /*21b0*/  LOP3.LUT R2, R12, 0x80000000, R11, 0x48, !PT ;  /* 0x800000000c027812 */ /* 0x000fc800078e480b */
[----:B------:R-:W-:Y:S01]  /*21c0*/  LOP3.LUT R2, R2, 0x7f800000, RZ, 0xfc, !PT ;  /* 0x7f80000002027812 */ /* 0x000fe200078efcff */
[----:B------:R-:W-:Y:S06]  /*21d0*/  BRA `(.L_x_24) ;  /* 0x0000000000147947 */ /* 0x000fec0003800000 */
.L_x_18:
[----:B------:R-:W-:Y:S01]  /*21e0*/  LOP3.LUT R2, R12, 0x80000000, R11, 0x48, !PT ;  /* 0x800000000c027812 */ /* 0x000fe200078e480b */
[----:B------:R-:W-:Y:S06]  /*21f0*/  BRA `(.L_x_24) ;  /* 0x00000000000c7947 */ /* 0x000fec0003800000 */
.L_x_17:
[----:B------:R-:W0:Y:S01]  /*2200*/  MUFU.RSQ R2, -QNAN ;  /* 0xffc0000000027908 */ /* 0x000e220000001400 */
[----:B------:R-:W-:Y:S05]  /*2210*/  BRA `(.L_x_24) ;  /* 0x0000000000047947 */ /* 0x000fea0003800000 */
.L_x_16:
[----:B------:R-:W-:-:S07]  /*2220*/  FADD.FTZ R2, R3, R2 ;  /* 0x0000000203027221 */ /* 0x000fce0000010000 */
.L_x_24:
[----:B------:R-:W-:Y:S05]  /*2230*/  BSYNC.RECONVERGENT B1 ;  /* 0x0000000000017941 */ /* 0x000fea0003800200 */
.L_x_14:
[----:B------:R-:W-:Y:S01]  /*2240*/  HFMA2 R3, -RZ, RZ, 0, 0 ;  /* 0x00000000ff037431 */ /* 0x000fe200000001ff */
[----:B0-----:R-:W-:Y:S02]  /*2250*/  MOV R8, R2 ;  /* 0x0000000200087202 */ /* 0x001fe40000000f00 */
[----:B------:R-:W-:-:S04]  /*2260*/  MOV R2, R4 ;  /* 0x0000000400027202 */ /* 0x000fc80000000f00 */
[----:B------:R-:W-:Y:S05]  /*2270*/  RET.REL.NODEC R2 `(_Z26roughness_inst_equilibriumP16Facet_PropertiesP22Roughness_IlluminationP23Roughness_GlobalheatingP22Roughness_TemperaturesPffi) ;  /* 0xffffffdc02607950 */ /* 0x000fea0003c3ffff */
.L_x_25:
        /* <DEDUP_REMOVED lines=16> */
.L_x_160:


//--------------------- .text._Z18boundary_conditionP16Facet_PropertiesP22Roughness_IlluminationP23Roughness_GlobalheatingP22Roughness_TemperaturesPfffi --------------------------
	.section	.text._Z18boundary_conditionP16Facet_PropertiesP22Roughness_IlluminationP23Roughness_GlobalheatingP22Roughness_TemperaturesPfffi,"ax",@progbits
	.align	128
        .global         _Z18boundary_conditionP16Facet_PropertiesP22Roughness_IlluminationP23Roughness_GlobalheatingP22Roughness_TemperaturesPfffi
        .type           _Z18boundary_conditionP16Facet_PropertiesP22Roughness_IlluminationP23Roughness_GlobalheatingP22Roughness_TemperaturesPfffi,@function
        .size           _Z18boundary_conditionP16Facet_PropertiesP22Roughness_IlluminationP23Roughness_GlobalheatingP22Roughness_TemperaturesPfffi,(.L_x_162 - _Z18boundary_conditionP16Facet_PropertiesP22Roughness_IlluminationP23Roughness_GlobalheatingP22Roughness_TemperaturesPfffi)
        .other          _Z18boundary_conditionP16Facet_PropertiesP22Roughness_IlluminationP23Roughness_GlobalheatingP22Roughness_TemperaturesPfffi,@"STO_CUDA_ENTRY STV_DEFAULT"
_Z18boundary_conditionP16Facet_PropertiesP22Roughness_IlluminationP23Roughness_GlobalheatingP22Roughness_TemperaturesPfffi:
.text._Z18boundary_conditionP16Facet_PropertiesP22Roughness_IlluminationP23Roughness_GlobalheatingP22Roughness_TemperaturesPfffi:
        /* <DEDUP_REMOVED lines=17> */
.L_x_27:
[----:B------:R-:W-:Y:S05]  /*0110*/  BSYNC.RECONVERGENT B0 ;  /* 0x0000000000007941 */ /* 0x000fea0003800200 */
.L_x_26:
[----:B------:R-:W-:Y:S06]  /*0120*/  BAR.SYNC.DEFER_BLOCKING 0x0 ;  /* 0x0000000000007b1d */ /* 0x000fec0000010000 */
[----:B------:R-:W1:Y:S02]  /*0130*/  LDS.U8 R0, [UR10] ;  /* 0x0000000aff007984 */ /* 0x000e640008000000 */
[----:B-1----:R-:W-:-:S13]  /*0140*/  ISETP.NE.AND P1, PT, R0, RZ, PT ;  /* 0x000000ff0000720c */ /* 0x002fda0003f25270 */
[----:B------:R-:W-:Y:S05]  /*0150*/  @P1 BRA `(.L_x_28) ;  /* 0x0000001800941947 */ /* 0x000fea0003800000 */
[----:B------:R-:W1:Y:S01]  /*0160*/  S2R R13, SR_CTAID.X ;  /* 0x00000000000d7919 */ /* 0x000e620000002500 */
[----:B0-----:R-:W1:Y:S08]  /*0170*/  @!P0 LDC.64 R2, c[0x0][0x380] ;  /* 0x0000e000ff028b82 */ /* 0x001e700000000a00 */
[----:B------:R-:W0:Y:S08]  /*0180*/  LDC.64 R18, c[0x0][0x398] ;  /* 0x0000e600ff127b82 */ /* 0x000e300000000a00 */
[----:B------:R-:W2:Y:S08]  /*0190*/  LDC R11, c[0x0][0x3b0] ;  /* 0x0000ec00ff0b7b82 */ /* 0x000eb00000000800 */
[----:B------:R-:W3:Y:S01]  /*01a0*/  LDC.64 R4, c[0x0][0x388] ;  /* 0x0000e200ff047b82 */ /* 0x000ee20000000a00 */
[----:B-1----:R-:W-:-:S07]  /*01b0*/  @!P0 IMAD.WIDE.U32 R2, R13, 0xc, R2 ;  /* 0x0000000c0d028825 */ /* 0x002fce00078e0002 */
[----:B------:R-:W1:Y:S01]  /*01c0*/  LDC.64 R20, c[0x0][0x3a0] ;  /* 0x0000e800ff147b82 */ /* 0x000e620000000a00 */
[----:B------:R-:W4:Y:S04]  /*01d0*/  @!P0 LDG.E R6, desc[UR6][R2.64+0x4] ;  /* 0x0000040602068981 */ /* 0x000f28000c1e1900 */
[----:B------:R5:W3:Y:S01]  /*01e0*/  @!P0 LDG.E R8, desc[UR6][R2.64+0x8] ;  /* 0x0000080602088981 */ /* 0x000ae2000c1e1900 */
[----:B0-----:R-:W-:-:S04]  /*01f0*/  IMAD.WIDE.U32 R18, R13, 0x84850, R18 ;  /* 0x000848500d127825 */ /* 0x001fc800078e0012 */
[----:B------:R-:W-:Y:S01]  /*0200*/  IMAD.WIDE.U32 R18, R7, 0x4, R18 ;  /* 0x0000000407127825 */ /* 0x000fe200078e0012 */
[----:B-----5:R-:W0:Y:S03]  /*0210*/  LDC.64 R2, c[0x0][0x390] ;  /* 0x0000e400ff027b82 */ /* 0x020e260000000a00 */
[----:B--2---:R-:W-:Y:S01]  /*0220*/  IMAD.WIDE R16, R11, 0x190, R18 ;  /* 0x000001900b107825 */ /* 0x004fe200078e0212 */
[----:B----4-:R2:W-:Y:S04]  /*0230*/  @!P0 STS [UR10+0x4], R6 ;  /* 0x00000406ff008988 */ /* 0x0105e8000800080a */
[----:B---3--:R2:W-:Y:S01]  /*0240*/  @!P0 STS [UR10+0x8], R8 ;  /* 0x00000808ff008988 */ /* 0x0085e2000800080a */
[----:B------:R-:W-:Y:S06]  /*0250*/  BAR.SYNC.DEFER_BLOCKING 0x0 ;  /* 0x0000000000007b1d */ /* 0x000fec0000010000 */
[----:B------:R-:W3:Y:S01]  /*0260*/  LDG.E R9, desc[UR6][R16.64+0x3f7a0] ;  /* 0x03f7a00610097981 */ /* 0x000ee2000c1e1900 */
[----:B------:R-:W-:Y:S01]  /*0270*/  BSSY.RECONVERGENT B0, `(.L_x_29) ;  /* 0x0000045000007945 */ /* 0x000fe20003800200 */
[----:B------:R-:W-:Y:S01]  /*0280*/  HFMA2 R0, -RZ, RZ, 1.875, 0 ;  /* 0x3f800000ff007431 */ /* 0x000fe200000001ff */
[----:B---3--:R-:W-:-:S13]  /*0290*/  FSETP.NEU.AND P0, PT, R9, 1, PT ;  /* 0x3f8000000900780b */ /* 0x008fda0003f0d000 */
[----:B012---:R-:W-:Y:S05]  /*02a0*/  @!P0 BRA `(.L_x_30) ;  /* 0x0000000400048947 */ /* 0x007fea0003800000 */
[----:B------:R-:W-:-:S13]  /*02b0*/  FSETP.NAN.AND P0, PT, |R9|, |R9|, PT ;  /* 0x400000090900720b */ /* 0x000fda0003f08200 */
[----:B------:R-:W-:Y:S01]  /*02c0*/  @P0 FADD R0, R9, 4 ;  /* 0x4080000009000421 */ /* 0x000fe20000000000 */
[----:B------:R-:W-:Y:S06]  /*02d0*/  @P0 BRA `(.L_x_30) ;  /* 0x0000000000f80947 */ /* 0x000fec0003800000 */
[C---:B------:R-:W-:Y:S01]  /*02e0*/  FMUL R0, |R9|.reuse, 16777216 ;  /* 0x4b80000009007820 */ /* 0x040fe20000400200 */
[----:B------:R-:W-:-:S04]  /*02f0*/  FSETP.GEU.AND P0, PT, |R9|, 1.175494350822287508e-38, PT ;  /* 0x008000000900780b */ /* 0x000fc80003f0e200 */
[----:B------:R-:W-:-:S04]  /*0300*/  FSEL R0, R0, |R9|, !P0 ;  /* 0x4000000900007208 */ /* 0x000fc80004000000 */
[----:B------:R-:W-:-:S04]  /*0310*/  IADD3 R6, PT, PT, R0, -0x3f3504f3, RZ ;  /* 0xc0cafb0d00067810 */ /* 0x000fc80007ffe0ff */
[----:B------:R-:W-:-:S04]  /*0320*/  LOP3.LUT R15, R6, 0xff800000, RZ, 0xc0, !PT ;  /* 0xff800000060f7812 */ /* 0x000fc800078ec0ff */
[-C--:B------:R-:W-:Y:S02]  /*0330*/  IADD3 R6, PT, PT, R0, -R15.reuse, RZ ;  /* 0x8000000f00067210 */ /* 0x080fe40007ffe0ff */
[----:B------:R-:W-:-:S03]  /*0340*/  I2FP.F32.S32 R15, R15 ;  /* 0x0000000f000f7245 */ /* 0x000fc60000201400 */
[C---:B------:R-:W-:Y:S01]  /*0350*/  FADD R0, R6.reuse, 1 ;  /* 0x3f80000006007421 */ /* 0x040fe20000000000 */
[----:B------:R-:W-:Y:S01]  /*0360*/  FADD R23, R6, -1 ;  /* 0xbf80000006177421 */ /* 0x000fe20000000000 */
[----:B------:R-:W-:Y:S02]  /*0370*/  FSEL R6, RZ, -24, P0 ;  /* 0xc1c00000ff067808 */ /* 0x000fe40000000000 */
[----:B------:R-:W-:Y:S01]  /*0380*/  FSETP.NEU.AND P0, PT, |R9|, +INF , PT ;  /* 0x7f8000000900780b */ /* 0x000fe20003f0d200 */
[----:B------:R-:W-:Y:S01]  /*0390*/  FADD R25, R23, R23 ;  /* 0x0000001717197221 */ /* 0x000fe20000000000 */
[----:B------:R-:W0:Y:S01]  /*03a0*/  MUFU.RCP R0, R0 ;  /* 0x0000000000007308 */ /* 0x000e220000001000 */
[----:B------:R-:W-:Y:S01]  /*03b0*/  FFMA R15, R15, 1.1920928955078125e-07, R6 ;  /* 0x340000000f0f7823 */ /* 0x000fe20000000006 */
[----:B------:R-:W-:Y:S01]  /*03c0*/  FSETP.NEU.AND P0, PT, R9, RZ, P0 ;  /* 0x000000ff0900720b */ /* 0x000fe2000070d000 */
[----:B0-----:R-:W-:Y:S01]  /*03d0*/  FMUL R8, R0, R25 ;  /* 0x0000001900087220 */ /* 0x001fe20000400000 */
[----:B------:R-:W-:-:S03]  /*03e0*/  MOV R25, 0x3a2c32e4 ;  /* 0x3a2c32e400197802 */ /* 0x000fc60000000f00 */
        /* <DEDUP_REMOVED lines=23> */
[----:B------:R-:W-:Y:S01]  /*0560*/  HFMA2 R25, -RZ, RZ, 0.64013671875, -15.109375 ;  /* 0x391fcb8eff197431 */ /* 0x000fe200000001ff */
[----:B------:R-:W-:Y:S02]  /*0570*/  FSETP.GT.AND P2, PT, |R0|, 152, PT ;  /* 0x431800000000780b */ /* 0x000fe40003f44200 */
[----:B------:R-:W-:Y:S01]  /*0580*/  FFMA R23, R6, 4, R23 ;  /* 0x4080000006177823 */ /* 0x000fe20000000017 */
[----:B0-----:R-:W-:Y:S01]  /*0590*/  FADD R6, R0, -R15 ;  /* 0x8000000f00067221 */ /* 0x001fe20000000000 */
[----:B------:R-:W-:-:S03]  /*05a0*/  FSETP.GT.AND P1, PT, R15, RZ, PT ;  /* 0x000000ff0f00720b */ /* 0x000fc60003f24000 */
[----:B------:R-:W-:Y:S01]  /*05b0*/  FADD R6, R6, R23 ;  /* 0x0000001706067221 */ /* 0x000fe20000000000 */
[----:B------:R-:W-:Y:S02]  /*05c0*/  SEL R8, RZ, 0x83000000, P1 ;  /* 0x83000000ff087807 */ /* 0x000fe40000800000 */
[----:B------:R-:W-:Y:S01]  /*05d0*/  FSETP.GEU.AND P1, PT, R0, RZ, PT ;  /* 0x000000ff0000720b */ /* 0x000fe20003f2e000 */
[----:B------:R-:W-:Y:S01]  /*05e0*/  FFMA R23, R6, R25, 0.0013391353422775864601 ;  /* 0x3aaf85ed06177423 */ /* 0x000fe20000000019 */
[----:B------:R-:W-:-:S03]  /*05f0*/  IADD3 R10, PT, PT, R8, 0x7f000000, RZ ;  /* 0x7f000000080a7810 */ /* 0x000fc60007ffe0ff */
[C---:B------:R-:W-:Y:S02]  /*0600*/  FFMA R25, R6.reuse, R23, 0.0096188392490148544312 ;  /* 0x3c1d985606197423 */ /* 0x040fe40000000017 */
[----:B------:R0:W1:Y:S02]  /*0610*/  F2I.NTZ R23, R0 ;  /* 0x0000000000177305 */ /* 0x0000640000203100 */
[----:B------:R-:W-:-:S04]  /*0620*/  FFMA R25, R6, R25, 0.055503588169813156128 ;  /* 0x3d6357bb06197423 */ /* 0x000fc80000000019 */
[----:B------:R-:W-:Y:S01]  /*0630*/  FFMA R25, R6, R25, 0.24022644758224487305 ;  /* 0x3e75fdec06197423 */ /* 0x000fe20000000019 */
[----:B0-----:R-:W-:-:S03]  /*0640*/  FSEL R0, RZ, +INF , !P1 ;  /* 0x7f800000ff007808 */ /* 0x001fc60004800000 */
[----:B------:R-:W-:-:S04]  /*0650*/  FFMA R25, R6, R25, 0.69314718246459960938 ;  /* 0x3f31721806197423 */ /* 0x000fc80000000019 */
[----:B------:R-:W-:Y:S01]  /*0660*/  FFMA R25, R6, R25, 1 ;  /* 0x3f80000006197423 */ /* 0x000fe20000000019 */
[----:B-1----:R-:W-:Y:S01]  /*0670*/  LEA R23, R23, -R8, 0x17 ;  /* 0x8000000817177211 */ /* 0x002fe200078eb8ff */
[----:B------:R-:W-:Y:S02]  /*0680*/  @!P0 FADD R6, R9, R9 ;  /* 0x0000000909068221 */ /* 0x000fe40000000000 */
[----:B------:R-:W-:-:S04]  /*0690*/  FMUL R10, R10, R25 ;  /* 0x000000190a0a7220 */ /* 0x000fc80000400000 */
[----:B------:R-:W-:Y:S01]  /*06a0*/  @!P2 FMUL R0, R23, R10 ;  /* 0x0000000a1700a220 */ /* 0x000fe20000400000 */
[----:B------:R-:W-:-:S07]  /*06b0*/  @!P0 LOP3.LUT R0, R6, 0x7fffffff, RZ, 0xc0, !PT ;  /* 0x7fffffff06008812 */ /* 0x000fce00078ec0ff */
.L_x_30:
[----:B------:R-:W-:Y:S05]  /*06c0*/  BSYNC.RECONVERGENT B0 ;  /* 0x0000000000007941 */ /* 0x000fea0003800200 */
.L_x_29:
[----:B------:R-:W0:Y:S01]  /*06d0*/  LDCU UR5, c[0x0][0x3a8] ;  /* 0x00007500ff0577ac */ /* 0x000e220008000800 */
[----:B------:R-:W-:Y:S01]  /*06e0*/  IMAD.WIDE.U32 R2, R13, 0x3f7a0, R2 ;  /* 0x0003f7a00d027825 */ /* 0x000fe200078e0002 */
[----:B------:R-:W-:-:S03]  /*06f0*/  UIADD3 UR4, UPT, UPT, UR8, 0xc, URZ ;  /* 0x0000000c08047890 */ /* 0x000fc6000fffe0ff */
[----:B------:R-:W-:Y:S01]  /*0700*/  IMAD.WIDE.U32 R4, R13, 0x3f7a0, R4 ;  /* 0x0003f7a00d047825 */ /* 0x000fe200078e0004 */
[----:B------:R-:W-:-:S03]  /*0710*/  ULEA UR4, UR9, UR4, 0x18 ;  /* 0x0000000409047291 */ /* 0x000fc6000f8ec0ff */
[----:B------:R-:W-:-:S04]  /*0720*/  IMAD.WIDE R2, R11, 0x190, R2 ;  /* 0x000001900b027825 */ /* 0x000fc800078e0202 */
[----:B------:R-:W-:Y:S01]  /*0730*/  IMAD.WIDE R4, R11, 0x190, R4 ;  /* 0x000001900b047825 */ /* 0x000fe200078e0204 */
[----:B------:R-:W-:-:S03]  /*0740*/  LEA R11, R7, UR4, 0x2 ;  /* 0x00000004070b7c11 */ /* 0x000fc6000f8e10ff */
[----:B------:R-:W-:-:S04]  /*0750*/  IMAD.WIDE.U32 R22, R7, 0x4, R2 ;  /* 0x0000000407167825 */ /* 0x000fc800078e0002 */
[----:B0-----:R-:W-:Y:S01]  /*0760*/  FMUL R6, R0, UR5 ;  /* 0x0000000500067c20 */ /* 0x001fe20008400000 */
[----:B------:R-:W5:Y:S01]  /*0770*/  LDG.E R2, desc[UR6][R18.64+0x7f0d0] ;  /* 0x07f0d00612027981 */ /* 0x000f62000c1e1900 */
[----:B------:R-:W-:-:S03]  /*0780*/  IMAD.WIDE.U32 R4, R7, 0x4, R4 ;  /* 0x0000000407047825 */ /* 0x000fc600078e0004 */
[----:B------:R-:W5:Y:S04]  /*0790*/  LDG.E R0, desc[UR6][R18.64+0x7ef40] ;  /* 0x07ef400612007981 */ /* 0x000f68000c1e1900 */
[----:B------:R-:W-:Y:S04]  /*07a0*/  STG.E desc[UR6][R16.64], R9 ;  /* 0x0000000910007986 */ /* 0x000fe8000c101906 */
[----:B------:R-:W-:Y:S04]  /*07b0*/  STS [R11], R6 ;  /* 0x000000060b007388 */ /* 0x000fe80000000800 */
[----:B------:R0:W2:Y:S04]  /*07c0*/  LDG.E R3, desc[UR6][R4.64] ;  /* 0x0000000604037981 */ /* 0x0000a8000c1e1900 */
[----:B------:R-:W3:Y:S01]  /*07d0*/  LDG.E R22, desc[UR6][R22.64] ;  /* 0x0000000616167981 */ /* 0x000ee2000c1e1900 */
[----:B------:R-:W-:Y:S01]  /*07e0*/  BAR.SYNC.DEFER_BLOCKING 0x0 ;  /* 0x0000000000007b1d */ /* 0x000fe20000010000 */
[----:B------:R-:W-:-:S05]  /*07f0*/  IMAD.WIDE.U32 R20, R7, 0x4, R20 ;  /* 0x0000000407147825 */ /* 0x000fca00078e0014 */
[----:B------:R-:W3:Y:S04]  /*0800*/  LDG.E R24, desc[UR6][R20.64] ;  /* 0x0000000614187981 */ /* 0x000ee8000c1e1900 */
[----:B------:R-:W4:Y:S04]  /*0810*/  LDG.E R15, desc[UR6][R20.64+0x190] ;  /* 0x00019006140f7981 */ /* 0x000f28000c1e1900 */
        /* <DEDUP_REMOVED lines=8> */
[----:B------:R-:W1:Y:S04]  /*08a0*/  LDS.128 R8, [UR10] ;  /* 0x0000000aff087984 */ /* 0x000e680008000c00 */
[----:B0-----:R-:W4:Y:S04]  /*08b0*/  LDS.128 R4, [UR10+0x10] ;  /* 0x0000100aff047984 */ /* 0x001f280008000c00 */
[----:B------:R-:W2:Y:S04]  /*08c0*/  LDG.E R23, desc[UR6][R20.64+0xfa0] ;  /* 0x000fa00614177981 */ /* 0x000ea8000c1e1900 */
[----:B------:R-:W2:Y:S04]  /*08d0*/  LDG.E R30, desc[UR6][R20.64+0x1770] ;  /* 0x00177006141e7981 */ /* 0x000ea8000c1e1900 */
[----:B-1----:R-:W2:Y:S01]  /*08e0*/  LDG.E R8, desc[UR6][R20.64+0x15e0] ;  /* 0x0015e00614087981 */ /* 0x002ea2000c1e1900 */
[----:B---3--:R-:W-:-:S03]  /*08f0*/  FFMA R11, R11, R24, R22 ;  /* 0x000000180b0b7223 */ /* 0x008fc60000000016 */
[----:B------:R-:W3:Y:S01]  /*0900*/  LDG.E R24, desc[UR6][R20.64+0x1130] ;  /* 0x0011300614187981 */ /* 0x000ee2000c1e1900 */
[----:B----4-:R-:W-:-:S03]  /*0910*/  FFMA R11, R4, R15, R11 ;  /* 0x0000000f040b7223 */ /* 0x010fc6000000000b */
[----:B------:R-:W4:Y:S01]  /*0920*/  LDG.E R22, desc[UR6][R20.64+0x12c0] ;  /* 0x0012c00614167981 */ /* 0x000f22000c1e1900 */
[----:B--2---:R-:W-:-:S03]  /*0930*/  FFMA R14, R14, R5, R11 ;  /* 0x000000050e0e7223 */ /* 0x004fc6000000000b */
[----:B------:R-:W2:Y:S01]  /*0940*/  LDG.E R11, desc[UR6][R20.64+0x1450] ;  /* 0x00145006140b7981 */ /* 0x000ea2000c1e1900 */
[----:B------:R-:W-:-:S04]  /*0950*/  FFMA R13, R13, R6, R14 ;  /* 0x000000060d0d7223 */ /* 0x000fc8000000000e */
[----:B------:R-:W-:Y:S02]  /*0960*/  FFMA R7, R12, R7, R13 ;  /* 0x000000070c077223 */ /* 0x000fe4000000000d */
[----:B------:R-:W0:Y:S02]  /*0970*/  LDS.128 R12, [UR10+0x20] ;  /* 0x0000200aff0c7984 */ /* 0x000e240008000c00 */
[----:B0-----:R-:W-:Y:S02]  /*0980*/  FFMA R12, R12, R29, R7 ;  /* 0x0000001d0c0c7223 */ /* 0x001fe40000000007 */
[----:B------:R-:W2:Y:S04]  /*0990*/  LDG.E R29, desc[UR6][R20.64+0x1900] ;  /* 0x00190006141d7981 */ /* 0x000ea8000c1e1900 */
[----:B------:R-:W0:Y:S01]  /*09a0*/  LDS.128 R4, [UR10+0x30] ;  /* 0x0000300aff047984 */ /* 0x000e220008000c00 */
[----:B------:R-:W-:-:S03]  /*09b0*/  FFMA R13, R27, R13, R12 ;  /* 0x0000000d1b0d7223 */ /* 0x000fc6000000000c */
[----:B------:R-:W2:Y:S01]  /*09c0*/  LDG.E R27, desc[UR6][R20.64+0x1c20] ;  /* 0x001c2006141b7981 */ /* 0x000ea2000c1e1900 */
[----:B------:R-:W-:-:S03]  /*09d0*/  FFMA R13, R28, R14, R13 ;  /* 0x0000000e1c0d7223 */ /* 0x000fc6000000000d */
[----:B------:R-:W2:Y:S01]  /*09e0*/  LDG.E R28, desc[UR6][R20.64+0x1a90] ;  /* 0x001a9006141c7981 */ /* 0x000ea2000c1e1900 */
[----:B------:R-:W-:-:S03]  /*09f0*/  FFMA R13, R26, R15, R13 ;  /* 0x0000000f1a0d7223 */ /* 0x000fc6000000000d */
[----:B------:R-:W2:Y:S01]  /*0a00*/  LDG.E R26, desc[UR6][R20.64+0x1f40] ;  /* 0x001f4006141a7981 */ /* 0x000ea2000c1e1900 */
[----:B0-----:R-:W-:-:S03]  /*0a10*/  FFMA R12, R4, R25, R13 ;  /* 0x00000019040c7223 */ /* 0x001fc6000000000d */
[----:B------:R-:W2:Y:S04]  /*0a20*/  LDG.E R4, desc[UR6][R20.64+0x1db0] ;  /* 0x001db00614047981 */ /* 0x000ea8000c1e1900 */
[----:B------:R-:W2:Y:S01]  /*0a30*/  LDG.E R25, desc[UR6][R20.64+0x20d0] ;  /* 0x0020d00614197981 */ /* 0x000ea2000c1e1900 */
[----:B------:R-:W-:-:S03]  /*0a40*/  FFMA R5, R23, R5, R12 ;  /* 0x0000000517057223 */ /* 0x000fc6000000000c */
[----:B------:R-:W2:Y:S04]  /*0a50*/  LDS.128 R12, [UR10+0x40] ;  /* 0x0000400aff0c7984 */ /* 0x000ea80008000c00 */
[----:B------:R-:W2:Y:S01]  /*0a60*/  LDG.E R23, desc[UR6][R20.64+0x2260] ;  /* 0x0022600614177981 */ /* 0x000ea2000c1e1900 */
[----:B---3--:R-:W-:-:S03]  /*0a70*/  FFMA R5, R24, R6, R5 ;  /* 0x0000000618057223 */ /* 0x008fc60000000005 */
[----:B------:R-:W3:Y:S01]  /*0a80*/  LDG.E R24, desc[UR6][R20.64+0x23f0] ;  /* 0x0023f00614187981 */ /* 0x000ee2000c1e1900 */
[----:B----4-:R-:W-:-:S03]  /*0a90*/  FFMA R5, R22, R7, R5 ;  /* 0x0000000716057223 */ /* 0x010fc60000000005 */
[----:B------:R-:W4:Y:S01]  /*0aa0*/  LDG.E R22, desc[UR6][R20.64+0x2580] ;  /* 0x0025800614167981 */ /* 0x000f22000c1e1900 */
[----:B--2---:R-:W-:-:S03]  /*0ab0*/  FFMA R5, R12, R11, R5 ;  /* 0x0000000b0c057223 */ /* 0x004fc60000000005 */
[----:B------:R-:W2:Y:S01]  /*0ac0*/  LDG.E R11, desc[UR6][R20.64+0x2710] ;  /* 0x00271006140b7981 */ /* 0x000ea2000c1e1900 */
[----:B------:R-:W-:-:S03]  /*0ad0*/  FFMA R5, R8, R13, R5 ;  /* 0x0000000d08057223 */ /* 0x000fc60000000005 */
[----:B------:R-:W2:Y:S01]  /*0ae0*/  LDG.E R8, desc[UR6][R20.64+0x28a0] ;  /* 0x0028a00614087981 */ /* 0x000ea2000c1e1900 */
[----:B------:R-:W-:-:S03]  /*0af0*/  FFMA R14, R30, R14, R5 ;  /* 0x0000000e1e0e7223 */ /* 0x000fc60000000005 */
[----:B------:R-:W2:Y:S01]  /*0b00*/  LDG.E R30, desc[UR6][R20.64+0x2a30] ;  /* 0x002a3006141e7981 */ /* 0x000ea2000c1e1900 */
[----:B------:R-:W-:-:S03]  /*0b10*/  FFMA R29, R29, R15, R14 ;  /* 0x0000000f1d1d7223 */ /* 0x000fc6000000000e */
[----:B------:R-:W0:Y:S02]  /*0b20*/  LDS.128 R12, [UR10+0x50] ;  /* 0x0000500aff0c7984 */ /* 0x000e240008000c00 */
[----:B0-----:R-:W-:Y:S02]  /*0b30*/  FFMA R12, R12, R28, R29 ;  /* 0x0000001c0c0c7223 */ /* 0x001fe4000000001d */
[----:B------:R-:W2:Y:S02]  /*0b40*/  LDG.E R29, desc[UR6][R20.64+0x2bc0] ;  /* 0x002bc006141d7981 */ /* 0x000ea4000c1e1900 */
[----:B------:R-:W-:Y:S02]  /*0b50*/  FFMA R13, R27, R13, R12 ;  /* 0x0000000d1b0d7223 */ /* 0x000fe4000000000c */
[----:B------:R-:W2:Y:S02]  /*0b60*/  LDG.E R28, desc[UR6][R20.64+0x2d50] ;  /* 0x002d5006141c7981 */ /* 0x000ea4000c1e1900 */
[----:B------:R-:W-:-:S02]  /*0b70*/  FFMA R13, R4, R14, R13 ;  /* 0x0000000e040d7223 */ /* 0x000fc4000000000d */
[----:B------:R-:W0:Y:S02]  /*0b80*/  LDS.128 R4, [UR10+0x60] ;  /* 0x0000600aff047984 */ /* 0x000e240008000c00 */
[----:B------:R-:W-:Y:S02]  /*0b90*/  FFMA R13, R26, R15, R13 ;  /* 0x0000000f1a0d7223 */ /* 0x000fe4000000000d */
[----:B------:R-:W2:Y:S04]  /*0ba0*/  LDG.E R27, desc[UR6][R20.64+0x2ee0] ;  /* 0x002ee006141b7981 */ /* 0x000ea8000c1e1900 */
        /* <DEDUP_REMOVED lines=95> */
[----:B------:R-:W4:Y:S01]  /*11a0*/  LDG.E R8, desc[UR6][R20.64+0x7210] ;  /* 0x0072100614087981 */ /* 0x000f22000c1e1900 */
[----:B------:R-:W-:-:S03]  /*11b0*/  FFMA R14, R30, R14, R5 ;  /* 0x0000000e1e0e7223 */ /* 0x000fc60000000005 */
[----:B------:R-:W4:Y:S01]  /*11c0*/  LDG.E R30, desc[UR6][R20.64+0x76c0] ;  /* 0x0076c006141e7981 */ /* 0x000f22000c1e1900 */
[----:B------:R-:W-:-:S03]  /*11d0*/  FFMA R29, R29, R15, R14 ;  /* 0x0000000f1d1d7223 */ /* 0x000fc6000000000e */
[----:B------:R-:W0:Y:S02]  /*11e0*/  LDS.128 R12, [UR10+0x110] ;  /* 0x0001100aff0c7984 */ /* 0x000e240008000c00 */
[----:B0-----:R-:W-:Y:S02]  /*11f0*/  FFMA R12, R12, R28, R29 ;  /* 0x0000001c0c0c7223 */ /* 0x001fe4000000001d */
[----:B------:R-:W4:Y:S02]  /*1200*/  LDG.E R29, desc[UR6][R20.64+0x7530] ;  /* 0x00753006141d7981 */ /* 0x000f24000c1e1900 */
[----:B------:R-:W-:Y:S02]  /*1210*/  FFMA R13, R27, R13, R12 ;  /* 0x0000000d1b0d7223 */ /* 0x000fe4000000000c */
[----:B------:R-:W4:Y:S02]  /*1220*/  LDG.E R28, desc[UR6][R20.64+0x7850] ;  /* 0x00785006141c7981 */ /* 0x000f24000c1e1900 */
[----:B------:R-:W-:-:S02]  /*1230*/  FFMA R13, R4, R14, R13 ;  /* 0x0000000e040d7223 */ /* 0x000fc4000000000d */
[----:B------:R-:W0:Y:S02]  /*1240*/  LDS.128 R4, [UR10+0x120] ;  /* 0x0001200aff047984 */ /* 0x000e240008000c00 */
[----:B------:R-:W-:Y:S02]  /*1250*/  FFMA R13, R26, R15, R13 ;  /* 0x0000000f1a0d7223 */ /* 0x000fe4000000000d */
[----:B------:R-:W4:Y:S04]  /*1260*/  LDG.E R27, desc[UR6][R20.64+0x79e0] ;  /* 0x0079e006141b7981 */ /* 0x000f28000c1e1900 */
[----:B------:R-:W4:Y:S01]  /*1270*/  LDG.E R26, desc[UR6][R20.64+0x7d00] ;  /* 0x007d0006141a7981 */ /* 0x000f22000c1e1900 */
[----:B0-----:R-:W-:-:S03]  /*1280*/  FFMA R12, R4, R25, R13 ;  /* 0x00000019040c7223 */ /* 0x001fc6000000000d */
[----:B------:R-:W4:Y:S01]  /*1290*/  LDG.E R4, desc[UR6][R20.64+0x7b70] ;  /* 0x007b700614047981 */ /* 0x000f22000c1e1900 */
[----:B------:R-:W-:-:S03]  /*12a0*/  FFMA R5, R23, R5, R12 ;  /* 0x0000000517057223 */ /* 0x000fc6000000000c */
[----:B------:R-:W4:Y:S01]  /*12b0*/  LDG.E R25, desc[UR6][R20.64+0x7e90] ;  /* 0x007e900614197981 */ /* 0x000f22000c1e1900 */
[----:B---3--:R-:W-:-:S03]  /*12c0*/  FFMA R6, R24, R6, R5 ;  /* 0x0000000618067223 */ /* 0x008fc60000000005 */
[----:B------:R-:W4:Y:S01]  /*12d0*/  LDS.128 R12, [UR10+0x130] ;  /* 0x0001300aff0c7984 */ /* 0x000f220008000c00 */
[----:B--2---:R-:W-:-:S03]  /*12e0*/  FFMA R7, R11, R7, R6 ;  /* 0x000000070b077223 */ /* 0x004fc60000000006 */
[----:B------:R-:W2:Y:S04]  /*12f0*/  LDG.E R11, desc[UR6][R20.64+0x8020] ;  /* 0x00802006140b7981 */ /* 0x000ea8000c1e1900 */
[----:B------:R-:W3:Y:S04]  /*1300*/  LDG.E R24, desc[UR6][R20.64+0x81b0] ;  /* 0x0081b00614187981 */ /* 0x000ee8000c1e1900 */
[----:B------:R-:W3:Y:S01]  /*1310*/  LDG.E R23, desc[UR6][R20.64+0x8660] ;  /* 0x0086600614177981 */ /* 0x000ee2000c1e1900 */
[----:B----4-:R-:W-:-:S03]  /*1320*/  FFMA R7, R12, R8, R7 ;  /* 0x000000080c077223 */ /* 0x010fc60000000007 */
[----:B------:R-:W4:Y:S01]  /*1330*/  LDG.E R8, desc[UR6][R20.64+0x8340] ;  /* 0x0083400614087981 */ /* 0x000f22000c1e1900 */
[----:B------:R-:W-:-:S03]  /*1340*/  FFMA R6, R22, R13, R7 ;  /* 0x0000000d16067223 */ /* 0x000fc60000000007 */
[----:B------:R-:W4:Y:S01]  /*1350*/  LDG.E R22, desc[UR6][R20.64+0x84d0] ;  /* 0x0084d00614167981 */ /* 0x000f22000c1e1900 */
[----:B------:R-:W-:-:S04]  /*1360*/  FFMA R29, R29, R14, R6 ;  /* 0x0000000e1d1d7223 */ /* 0x000fc80000000006 */
[----:B------:R-:W-:Y:S02]  /*1370*/  FFMA R29, R30, R15, R29 ;  /* 0x0000000f1e1d7223 */ /* 0x000fe4000000001d */
[----:B------:R-:W0:Y:S04]  /*1380*/  LDS.128 R12, [UR10+0x140] ;  /* 0x0001400aff0c7984 */ /* 0x000e280008000c00 */
[----:B------:R-:W4:Y:S01]  /*1390*/  LDG.E R30, desc[UR6][R20.64+0x8980] ;  /* 0x00898006141e7981 */ /* 0x000f22000c1e1900 */
[----:B0-----:R-:W-:-:S03]  /*13a0*/  FFMA R12, R12, R28, R29 ;  /* 0x0000001c0c0c7223 */ /* 0x001fc6000000001d */
[----:B------:R-:W4:Y:S01]  /*13b0*/  LDG.E R29, desc[UR6][R20.64+0x87f0] ;  /* 0x0087f006141d7981 */ /* 0x000f22000c1e1900 */
[----:B------:R-:W-:-:S03]  /*13c0*/  FFMA R13, R27, R13, R12 ;  /* 0x0000000d1b0d7223 */ /* 0x000fc6000000000c */
[----:B------:R-:W4:Y:S01]  /*13d0*/  LDG.E R28, desc[UR6][R20.64+0x8b10] ;  /* 0x008b1006141c7981 */ /* 0x000f22000c1e1900 */
[----:B------:R-:W-:-:S03]  /*13e0*/  FFMA R13, R4, R14, R13 ;  /* 0x0000000e040d7223 */ /* 0x000fc6000000000d */
[----:B------:R-:W0:Y:S01]  /*13f0*/  LDS.128 R4, [UR10+0x150] ;  /* 0x0001500aff047984 */ /* 0x000e220008000c00 */
[----:B------:R-:W-:-:S03]  /*1400*/  FFMA R13, R26, R15, R13 ;  /* 0x0000000f1a0d7223 */ /* 0x000fc6000000000d */
[----:B------:R-:W4:Y:S04]  /*1410*/  LDG.E R27, desc[UR6][R20.64+0x8e30] ;  /* 0x008e3006141b7981 */ /* 0x000f28000c1e1900 */
[----:B------:R-:W4:Y:S01]  /*1420*/  LDG.E R26, desc[UR6][R20.64+0x8fc0] ;  /* 0x008fc006141a7981 */ /* 0x000f22000c1e1900 */
[----:B0-----:R-:W-:-:S03]  /*1430*/  FFMA R12, R4, R25, R13 ;  /* 0x00000019040c7223 */ /* 0x001fc6000000000d */
[----:B------:R-:W4:Y:S01]  /*1440*/  LDG.E R4, desc[UR6][R20.64+0x8ca0] ;  /* 0x008ca00614047981 */ /* 0x000f22000c1e1900 */
[----:B--2---:R-:W-:-:S03]  /*1450*/  FFMA R5, R11, R5, R12 ;  /* 0x000000050b057223 */ /* 0x004fc6000000000c */
[----:B------:R-:W0:Y:S01]  /*1460*/  LDS.128 R12, [UR10+0x160] ;  /* 0x0001600aff0c7984 */ /* 0x000e220008000c00 */
[----:B---3--:R-:W-:-:S03]  /*1470*/  FFMA R5, R24, R6, R5 ;  /* 0x0000000618057223 */ /* 0x008fc60000000005 */
[----:B------:R-:W2:Y:S01]  /*1480*/  LDG.E R11, desc[UR6][R20.64+0x9150] ;  /* 0x00915006140b7981 */ /* 0x000ea2000c1e1900 */
[----:B----4-:R-:W-:-:S03]  /*1490*/  FFMA R5, R8, R7, R5 ;  /* 0x0000000708057223 */ /* 0x010fc60000000005 */
[----:B------:R-:W3:Y:S04]  /*14a0*/  LDG.E R8, desc[UR6][R20.64+0x92e0] ;  /* 0x0092e00614087981 */ /* 0x000ee8000c1e1900 */
[----:B------:R-:W4:Y:S04]  /*14b0*/  LDG.E R25, desc[UR6][R20.64+0x9600] ;  /* 0x0096000614197981 */ /* 0x000f28000c1e1900 */
[----:B------:R-:W4:Y:S01]  /*14c0*/  LDG.E R24, desc[UR6][R20.64+0x9790] ;  /* 0x0097900614187981 */ /* 0x000f22000c1e1900 */
[----:B0-----:R-:W-:-:S03]  /*14d0*/  FFMA R12, R12, R22, R5 ;  /* 0x000000160c0c7223 */ /* 0x001fc60000000005 */
[----:B------:R-:W4:Y:S01]  /*14e0*/  LDG.E R22, desc[UR6][R20.64+0x9470] ;  /* 0x0094700614167981 */ /* 0x000f22000c1e1900 */
[----:B------:R-:W-:-:S03]  /*14f0*/  FFMA R12, R23, R13, R12 ;  /* 0x0000000d170c7223 */ /* 0x000fc6000000000c */
[----:B------:R-:W4:Y:S04]  /*1500*/  LDG.E R23, desc[UR6][R20.64+0x9920] ;  /* 0x0099200614177981 */ /* 0x000f28000c1e1900 */
[----:B------:R-:W4:Y:S01]  /*1510*/  LDG.E R20, desc[UR6][R20.64+0x9ab0] ;  /* 0x009ab00614147981 */ /* 0x000f22000c1e1900 */
[----:B------:R-:W-:-:S04]  /*1520*/  FFMA R29, R29, R14, R12 ;  /* 0x0000000e1d1d7223 */ /* 0x000fc8000000000c */
[----:B------:R-:W-:Y:S02]  /*1530*/  FFMA R29, R30, R15, R29 ;  /* 0x0000000f1e1d7223 */ /* 0x000fe4000000001d */
[----:B------:R-:W0:Y:S02]  /*1540*/  LDS.128 R12, [UR10+0x170] ;  /* 0x0001700aff0c7984 */ /* 0x000e240008000c00 */
[----:B0-----:R-:W-:-:S04]  /*1550*/  FFMA R29, R12, R28, R29 ;  /* 0x0000001c0c1d7223 */ /* 0x001fc8000000001d */
[----:B------:R-:W-:Y:S02]  /*1560*/  FFMA R12, R4, R13, R29 ;  /* 0x0000000d040c7223 */ /* 0x000fe4000000001d */
[----:B------:R-:W2:Y:S02]  /*1570*/  LDS.128 R4, [UR10+0x180] ;  /* 0x0001800aff047984 */ /* 0x000ea40008000c00 */
[----:B------:R-:W-:-:S04]  /*1580*/  FFMA R27, R27, R14, R12 ;  /* 0x0000000e1b1b7223 */ /* 0x000fc8000000000c */
[----:B------:R-:W-:Y:S02]  /*1590*/  FFMA R27, R26, R15, R27 ;  /* 0x0000000f1a1b7223 */ /* 0x000fe4000000001b */
[----:B------:R-:W0:Y:S01]  /*15a0*/  LDS.128 R12, [UR10+0x190] ;  /* 0x0001900aff0c7984 */ /* 0x000e220008000c00 */
[----:B------:R-:W1:Y:S01]  /*15b0*/  LDC R26, c[0x0][0x3ac] ;  /* 0x0000eb00ff1a7b82 */ /* 0x000e620000000800 */
[----:B--2---:R-:W-:-:S04]  /*15c0*/  FFMA R11, R4, R11, R27 ;  /* 0x0000000b040b7223 */ /* 0x004fc8000000001b */
[----:B---3--:R-:W-:-:S04]  /*15d0*/  FFMA R5, R8, R5, R11 ;  /* 0x0000000508057223 */ /* 0x008fc8000000000b */
[----:B----4-:R-:W-:Y:S01]  /*15e0*/  FFMA R6, R22, R6, R5 ;  /* 0x0000000616067223 */ /* 0x010fe20000000005 */
[----:B-1----:R-:W-:-:S03]  /*15f0*/  FSETP.GTU.AND P0, PT, R26, 1, PT ;  /* 0x3f8000001a00780b */ /* 0x002fc60003f0c000 */
[----:B------:R-:W-:-:S04]  /*1600*/  FFMA R7, R25, R7, R6 ;  /* 0x0000000719077223 */ /* 0x000fc80000000006 */
[----:B0-----:R-:W-:-:S04]  /*1610*/  FFMA R12, R12, R24, R7 ;  /* 0x000000180c0c7223 */ /* 0x001fc80000000007 */
[----:B------:R-:W-:Y:S01]  /*1620*/  FFMA R13, R23, R13, R12 ;  /* 0x0000000d170d7223 */ /* 0x000fe2000000000c */
[----:B------:R-:W-:-:S03]  /*1630*/  FADD R5, -R9, 1 ;  /* 0x3f80000009057421 */ /* 0x000fc60000000100 */
[----:B------:R-:W-:-:S04]  /*1640*/  FFMA R14, R20, R14, R13 ;  /* 0x0000000e140e7223 */ /* 0x000fc8000000000d */
[----:B------:R-:W-:Y:S01]  /*1650*/  FFMA R5, R3, R5, R14 ;  /* 0x0000000503057223 */ /* 0x000fe2000000000e */
[----:B------:R-:W-:Y:S06]  /*1660*/  @P0 BRA `(.L_x_31) ;  /* 0x0000000400440947 */ /* 0x000fec0003800000 */
[----:B------:R-:W0:Y:S08]  /*1670*/  LDC R8, c[0x3][0x2b80] ;  /* 0x00cae000ff087b82 */ /* 0x000e300000000800 */
[----:B------:R-:W1:Y:S01]  /*1680*/  LDC R3, c[0x3][0x2b7c] ;  /* 0x00cadf00ff037b82 */ /* 0x000e620000000800 */
[----:B0-----:R-:W0:Y:S01]  /*1690*/  MUFU.RCP R4, R8 ;  /* 0x0000000800047308 */ /* 0x001e220000001000 */
[----:B-1----:R-:W-:-:S07]  /*16a0*/  FADD R3, R3, R3 ;  /* 0x0000000303037221 */ /* 0x002fce0000000000 */
[----:B------:R-:W1:Y:S01]  /*16b0*/  FCHK P0, R3, R8 ;  /* 0x0000000803007302 */ /* 0x000e620000000000 */
[----:B0-----:R-:W-:-:S04]  /*16c0*/  FFMA R7, R4, -R8, 1 ;  /* 0x3f80000004077423 */ /* 0x001fc80000000808 */
[----:B------:R-:W-:-:S04]  /*16d0*/  FFMA R4, R4, R7, R4 ;  /* 0x0000000704047223 */ /* 0x000fc80000000004 */
[----:B------:R-:W-:-:S04]  /*16e0*/  FFMA R6, R3, R4, RZ ;  /* 0x0000000403067223 */ /* 0x000fc800000000ff */
[----:B------:R-:W-:-:S04]  /*16f0*/  FFMA R7, R6, -R8, R3 ;  /* 0x8000000806077223 */ /* 0x000fc80000000003 */
[----:B------:R-:W-:Y:S01]  /*1700*/  FFMA R4, R4, R7, R6 ;  /* 0x0000000704047223 */ /* 0x000fe20000000006 */
[----:B-1----:R-:W-:Y:S06]  /*1710*/  @!P0 BRA `(.L_x_32) ;  /* 0x0000000000148947 */ /* 0x002fec0003800000 */
[----:B------:R-:W0:Y:S01]  /*1720*/  LDCU UR4, c[0x3][0x2b80] ;  /* 0x00c57000ff0477ac */ /* 0x000e220008000800 */
[----:B------:R-:W-:Y:S02]  /*1730*/  MOV R8, 0x1760 ;  /* 0x0000176000087802 */ /* 0x000fe40000000f00 */
[----:B0-----:R-:W-:-:S07]  /*1740*/  MOV R4, UR4 ;  /* 0x0000000400047c02 */ /* 0x001fce0008000f00 */
[----:B-----5:R-:W-:Y:S05]  /*1750*/  CALL.REL.NOINC `($__internal_2_$__cuda_sm3x_div_rn_noftz_f32_slowpath) ;  /* 0x0000000400747944 */ /* 0x020fea0003c00000 */
[----:B------:R-:W-:-:S07]  /*1760*/  MOV R4, R3 ;  /* 0x0000000300047202 */ /* 0x000fce0000000f00 */
.L_x_32:
[----:B------:R-:W-:Y:S01]  /*1770*/  IADD3 R3, PT, PT, R4, -0xd000000, RZ ;  /* 0xf300000004037810 */ /* 0x000fe20007ffe0ff */
[----:B------:R0:W1:Y:S01]  /*1780*/  MUFU.RSQ R7, R4 ;  /* 0x0000000400077308 */ /* 0x0000620000001400 */
[----:B------:R-:W-:Y:S02]  /*1790*/  BSSY.RECONVERGENT B0, `(.L_x_33) ;  /* 0x000000c000007945 */ /* 0x000fe40003800200 */
[----:B------:R-:W-:-:S13]  /*17a0*/  ISETP.GT.U32.AND P0, PT, R3, 0x727fffff, PT ;  /* 0x727fffff0300780c */ /* 0x000fda0003f04070 */
[----:B0-----:R-:W-:Y:S05]  /*17b0*/  @!P0 BRA `(.L_x_34) ;  /* 0x0000000000148947 */ /* 0x001fea0003800000 */
[----:B------:R-:W-:Y:S02]  /*17c0*/  MOV R3, R4 ;  /* 0x0000000400037202 */ /* 0x000fe40000000f00 */
[----:B------:R-:W-:-:S07]  /*17d0*/  MOV R11, 0x17f0 ;  /* 0x000017f0000b7802 */ /* 0x000fce0000000f00 */
[----:B-1---5:R-:W-:Y:S05]  /*17e0*/  CALL.REL.NOINC `($__internal_1_$__cuda_sm20_sqrt_rn_f32_slowpath) ;  /* 0x0000000000f87944 */ /* 0x022fea0003c00000 */
[----:B------:R-:W-:Y:S01]  /*17f0*/  MOV R3, R4 ;  /* 0x0000000400037202 */ /* 0x000fe20000000f00 */
[----:B------:R-:W-:Y:S06]  /*1800*/  BRA `(.L_x_35) ;  /* 0x0000000000107947 */ /* 0x000fec0003800000 */
.L_x_34:
[C---:B-1----:R-:W-:Y:S01]  /*1810*/  FMUL.FTZ R3, R7.reuse, R4 ;  /* 0x0000000407037220 */ /* 0x042fe20000410000 */
[----:B------:R-:W-:-:S03]  /*1820*/  FMUL.FTZ R6, R7, 0.5 ;  /* 0x3f00000007067820 */ /* 0x000fc60000410000 */
[----:B------:R-:W-:-:S04]  /*1830*/  FFMA R4, -R3, R3, R4 ;  /* 0x0000000303047223 */ /* 0x000fc80000000104 */
[----:B------:R-:W-:-:S07]  /*1840*/  FFMA R3, R4, R6, R3 ;  /* 0x0000000604037223 */ /* 0x000fce0000000003 */
.L_x_35:
[----:B------:R-:W-:Y:S05]  /*1850*/  BSYNC.RECONVERGENT B0 ;  /* 0x0000000000007941 */ /* 0x000fea0003800200 */
.L_x_33:
[----:B------:R-:W-:Y:S01]  /*1860*/  HFMA2 R4, -RZ, RZ, 1.875, 0 ;  /* 0x3f800000ff047431 */ /* 0x000fe200000001ff */
[----:B------:R-:W-:Y:S01]  /*1870*/  MOV R7, 0x40dfffff ;  /* 0x40dfffff00077802 */ /* 0x000fe20000000f00 */
[----:B------:R-:W-:Y:S01]  /*1880*/  FMUL R3, R3, R10 ;  /* 0x0000000a03037220 */ /* 0x000fe20000400000 */
[----:B------:R-:W-:Y:S03]  /*1890*/  BSSY.RECONVERGENT B0, `(.L_x_36) ;  /* 0x000000c000007945 */ /* 0x000fe60003800200 */
[----:B------:R-:W0:Y:S01]  /*18a0*/  FCHK P0, R3, 0.14285714924335479736 ;  /* 0x3e12492503007902 */ /* 0x000e220000000000 */
[----:B------:R-:W-:-:S04]  /*18b0*/  FFMA R4, R7, -0.14285714924335479736, R4 ;  /* 0xbe12492507047823 */ /* 0x000fc80000000004 */
[----:B------:R-:W-:-:S04]  /*18c0*/  FFMA R4, R4, R7, 6.9999995231628417969 ;  /* 0x40dfffff04047423 */ /* 0x000fc80000000007 */
[----:B------:R-:W-:-:S04]  /*18d0*/  FFMA R6, R3, R4, RZ ;  /* 0x0000000403067223 */ /* 0x000fc800000000ff */
[----:B------:R-:W-:-:S04]  /*18e0*/  FFMA R7, R6, -0.14285714924335479736, R3 ;  /* 0xbe12492506077823 */ /* 0x000fc80000000003 */
[----:B------:R-:W-:Y:S01]  /*18f0*/  FFMA R6, R4, R7, R6 ;  /* 0x0000000704067223 */ /* 0x000fe20000000006 */
[----:B0-----:R-:W-:Y:S06]  /*1900*/  @!P0 BRA `(.L_x_37) ;  /* 0x0000000000108947 */ /* 0x001fec0003800000 */
[----:B------:R-:W-:Y:S02]  /*1910*/  MOV R4, 0x3e124925 ;  /* 0x3e12492500047802 */ /* 0x000fe40000000f00 */
[----:B------:R-:W-:-:S07]  /*1920*/  MOV R8, 0x1940 ;  /* 0x0000194000087802 */ /* 0x000fce0000000f00 */
[----:B-----5:R-:W-:Y:S05]  /*1930*/  CALL.REL.NOINC `($__internal_2_$__cuda_sm3x_div_rn_noftz_f32_slowpath) ;  /* 0x0000000000fc7944 */ /* 0x020fea0003c00000 */
[----:B------:R-:W-:-:S07]  /*1940*/  MOV R6, R3 ;  /* 0x0000000300067202 */ /* 0x000fce0000000f00 */
.L_x_37:
[----:B------:R-:W-:Y:S05]  /*1950*/  BSYNC.RECONVERGENT B0 ;  /* 0x0000000000007941 */ /* 0x000fea0003800200 */
.L_x_36:
[----:B------:R-:W0:Y:S01]  /*1960*/  LDC R7, c[0x0][0x3a8] ;  /* 0x0000ea00ff077b82 */ /* 0x000e220000000800 */
[----:B------:R-:W-:Y:S01]  /*1970*/  BSSY.RECONVERGENT B0, `(.L_x_31) ;  /* 0x0000020000007945 */ /* 0x000fe20003800200 */
[----:B------:R-:W1:Y:S01]  /*1980*/  LDCU UR4, c[0x0][0x3a8] ;  /* 0x00007500ff0477ac */ /* 0x000e620008000800 */
[----:B------:R-:W2:Y:S02]  /*1990*/  LDCU UR5, c[0x0][0x3ac] ;  /* 0x00007580ff0577ac */ /* 0x000ea40008000800 */
[----:B012---:R-:W-:-:S07]  /*19a0*/  FMUL R7, R7, 4 ;  /* 0x4080000007077820 */ /* 0x007fce0000400000 */
.L_x_40:
[-C--:B-----5:R-:W-:Y:S01]  /*19b0*/  FMUL R3, R7, R0.reuse ;  /* 0x0000000007037220 */ /* 0x0a0fe20000400000 */
[----:B------:R-:W-:Y:S01]  /*19c0*/  FADD R4, R2, -R0 ;  /* 0x8000000002047221 */ /* 0x000fe20000000000 */
[----:B------:R-:W-:Y:S02]  /*19d0*/  BSSY.RECONVERGENT B1, `(.L_x_38) ;  /* 0x0000014000017945 */ /* 0x000fe40003800200 */
[----:B------:R-:W-:-:S04]  /*19e0*/  FMUL R3, R3, R0 ;  /* 0x0000000003037220 */ /* 0x000fc80000400000 */
[----:B------:R-:W-:Y:S01]  /*19f0*/  FFMA R10, R3, R0, R6 ;  /* 0x00000000030a7223 */ /* 0x000fe20000000006 */
[----:B------:R-:W-:-:S03]  /*1a00*/  FMUL R3, R0, UR4 ;  /* 0x0000000400037c20 */ /* 0x000fc60008400000 */
[----:B------:R-:W0:Y:S01]  /*1a10*/  MUFU.RCP R8, R10 ;  /* 0x0000000a00087308 */ /* 0x000e220000001000 */
[----:B------:R-:W-:Y:S01]  /*1a20*/  FMUL R9, R3, R0 ;  /* 0x0000000003097220 */ /* 0x000fe20000400000 */
[----:B------:R-:W-:-:S03]  /*1a30*/  FFMA R3, R4, R6, R5 ;  /* 0x0000000604037223 */ /* 0x000fc60000000005 */
[----:B------:R-:W-:-:S04]  /*1a40*/  FMUL R4, R9, R0 ;  /* 0x0000000009047220 */ /* 0x000fc80000400000 */
[----:B------:R-:W-:-:S04]  /*1a50*/  FFMA R3, R4, -R0, R3 ;  /* 0x8000000004037223 */ /* 0x000fc80000000003 */
[----:B------:R-:W1:Y:S01]  /*1a60*/  FCHK P0, R3, R10 ;  /* 0x0000000a03007302 */ /* 0x000e620000000000 */
[----:B0-----:R-:W-:-:S04]  /*1a70*/  FFMA R9, -R10, R8, 1 ;  /* 0x3f8000000a097423 */ /* 0x001fc80000000108 */
[----:B------:R-:W-:-:S04]  /*1a80*/  FFMA R8, R8, R9, R8 ;  /* 0x0000000908087223 */ /* 0x000fc80000000008 */
[----:B------:R-:W-:-:S04]  /*1a90*/  FFMA R9, R3, R8, RZ ;  /* 0x0000000803097223 */ /* 0x000fc800000000ff */
[----:B------:R-:W-:-:S04]  /*1aa0*/  FFMA R4, -R10, R9, R3 ;  /* 0x000000090a047223 */ /* 0x000fc80000000103 */
[----:B------:R-:W-:Y:S01]  /*1ab0*/  FFMA R9, R8, R4, R9 ;  /* 0x0000000408097223 */ /* 0x000fe20000000009 */
[----:B-1----:R-:W-:Y:S06]  /*1ac0*/  @!P0 BRA `(.L_x_39) ;  /* 0x0000000000108947 */ /* 0x002fec0003800000 */
[----:B------:R-:W-:Y:S02]  /*1ad0*/  MOV R4, R10 ;  /* 0x0000000a00047202 */ /* 0x000fe40000000f00 */
[----:B------:R-:W-:-:S07]  /*1ae0*/  MOV R8, 0x1b00 ;  /* 0x00001b0000087802 */ /* 0x000fce0000000f00 */
[----:B------:R-:W-:Y:S05]  /*1af0*/  CALL.REL.NOINC `($__internal_2_$__cuda_sm3x_div_rn_noftz_f32_slowpath) ;  /* 0x00000000008c7944 */ /* 0x000fea0003c00000 */
[----:B------:R-:W-:-:S07]  /*1b00*/  MOV R9, R3 ;  /* 0x0000000300097202 */ /* 0x000fce0000000f00 */
.L_x_39:
[----:B------:R-:W-:Y:S05]  /*1b10*/  BSYNC.RECONVERGENT B1 ;  /* 0x0000000000017941 */ /* 0x000fea0003800200 */
.L_x_38:
[----:B------:R-:W-:-:S04]  /*1b20*/  FADD R9, R9, R0 ;  /* 0x0000000009097221 */ /* 0x000fc80000000000 */
[----:B------:R-:W-:-:S05]  /*1b30*/  FADD R0, R9, -R0 ;  /* 0x8000000009007221 */ /* 0x000fca0000000000 */
[----:B------:R-:W-:Y:S02]  /*1b40*/  FSETP.GE.AND P0, PT, |R0|, UR5, PT ;  /* 0x0000000500007c0b */ /* 0x000fe4000bf06200 */
[----:B------:R-:W-:-:S11]  /*1b50*/  MOV R0, R9 ;  /* 0x0000000900007202 */ /* 0x000fd60000000f00 */
[----:B------:R-:W-:Y:S05]  /*1b60*/  @P0 BRA `(.L_x_40) ;  /* 0xfffffffc00900947 */ /* 0x000fea000383ffff */
[----:B------:R-:W-:Y:S05]  /*1b70*/  BSYNC.RECONVERGENT B0 ;  /* 0x0000000000007941 */ /* 0x000fea0003800200 */
.L_x_31:
[----:B------:R-:W-:Y:S06]  /*1b80*/  BAR.SYNC.DEFER_BLOCKING 0x0 ;  /* 0x0000000000007b1d */ /* 0x000fec0000010000 */
[----:B------:R1:W-:Y:S04]  /*1b90*/  STG.E desc[UR6][R18.64+0x7ef40], R9 ;  /* 0x07ef400912007986 */ /* 0x0003e8000c101906 */
[----:B------:R1:W-:Y:S02]  /*1ba0*/  STG.E desc[UR6][R16.64+0x3f7a0], R9 ;  /* 0x03f7a00910007986 */ /* 0x0003e4000c101906 */
.L_x_28:
[----:B------:R-:W-:Y:S06]  /*1bb0*/  BAR.SYNC.DEFER_BLOCKING 0x0 ;  /* 0x0000000000007b1d */ /* 0x000fec0000010000 */
[----:B------:R-:W-:Y:S05]  /*1bc0*/  EXIT ;  /* 0x000000000000794d */ /* 0x000fea0003800000 */
        .weak           $__internal_1_$__cuda_sm20_sqrt_rn_f32_slowpath
        .type           $__internal_1_$__cuda_sm20_sqrt_rn_f32_slowpath,@function
        .size           $__internal_1_$__cuda_sm20_sqrt_rn_f32_slowpath,($__internal_2_$__cuda_sm3x_div_rn_noftz_f32_slowpath - $__internal_1_$__cuda_sm20_sqrt_rn_f32_slowpath)
$__internal_1_$__cuda_sm20_sqrt_rn_f32_slowpath:
[----:B------:R-:W-:-:S13]  /*1bd0*/  LOP3.LUT P0, RZ, R3, 0x7fffffff, RZ, 0xc0, !PT ;  /* 0x7fffffff03ff7812 */ /* 0x000fda000780c0ff */
[----:B------:R-:W-:Y:S01]  /*1be0*/  @!P0 MOV R4, R3 ;  /* 0x0000000300048202 */ /* 0x000fe20000000f00 */
[----:B------:R-:W-:Y:S06]  /*1bf0*/  @!P0 BRA `(.L_x_41) ;  /* 0x0000000000408947 */ /* 0x000fec0003800000 */
[----:B------:R-:W-:-:S13]  /*1c00*/  FSETP.GEU.FTZ.AND P0, PT, R3, RZ, PT ;  /* 0x000000ff0300720b */ /* 0x000fda0003f1e000 */
[----:B------:R-:W-:Y:S01]  /*1c10*/  @!P0 MOV R4, 0x7fffffff ;  /* 0x7fffffff00048802 */ /* 0x000fe20000000f00 */
[----:B------:R-:W-:Y:S06]  /*1c20*/  @!P0 BRA `(.L_x_41) ;  /* 0x0000000000348947 */ /* 0x000fec0003800000 */
[----:B------:R-:W-:-:S13]  /*1c30*/  FSETP.GTU.FTZ.AND P0, PT, |R3|, +INF , PT ;  /* 0x7f8000000300780b */ /* 0x000fda0003f1c200 */
[----:B------:R-:W-:Y:S01]  /*1c40*/  @P0 FADD.FTZ R4, R3, 1 ;  /* 0x3f80000003040421 */ /* 0x000fe20000010000 */
[----:B------:R-:W-:Y:S06]  /*1c50*/  @P0 BRA `(.L_x_41) ;  /* 0x0000000000280947 */ /* 0x000fec0003800000 */
[----:B------:R-:W-:-:S13]  /*1c60*/  FSETP.NEU.FTZ.AND P0, PT, |R3|, +INF , PT ;  /* 0x7f8000000300780b */ /* 0x000fda0003f1d200 */
[----:B------:R-:W-:-:S04]  /*1c70*/  @P0 FFMA R6, R3, 1.84467440737095516160e+19, RZ ;  /* 0x5f80000003060823 */ /* 0x000fc800000000ff */
[----:B------:R-:W0:Y:S02]  /*1c80*/  @P0 MUFU.RSQ R7, R6 ;  /* 0x0000000600070308 */ /* 0x000e240000001400 */
[----:B0-----:R-:W-:Y:S01]  /*1c90*/  @P0 FMUL.FTZ R9, R6, R7 ;  /* 0x0000000706090220 */ /* 0x001fe20000410000 */
[----:B------:R-:W-:-:S03]  /*1ca0*/  @P0 FMUL.FTZ R7, R7, 0.5 ;  /* 0x3f00000007070820 */ /* 0x000fc60000410000 */
[----:B------:R-:W-:-:S04]  /*1cb0*/  @P0 FADD.FTZ R4, -R9, -RZ ;  /* 0x800000ff09040221 */ /* 0x000fc80000010100 */
[----:B------:R-:W-:Y:S01]  /*1cc0*/  @P0 FFMA R8, R9, R4, R6 ;  /* 0x0000000409080223 */ /* 0x000fe20000000006 */
[----:B------:R-:W-:-:S03]  /*1cd0*/  @!P0 MOV R4, R3 ;  /* 0x0000000300048202 */ /* 0x000fc60000000f00 */
[----:B------:R-:W-:-:S04]  /*1ce0*/  @P0 FFMA R7, R8, R7, R9 ;  /* 0x0000000708070223 */ /* 0x000fc80000000009 */
[----:B------:R-:W-:-:S07]  /*1cf0*/  @P0 FMUL.FTZ R4, R7, 2.3283064365386962891e-10 ;  /* 0x2f80000007040820 */ /* 0x000fce0000410000 */
.L_x_41:
[----:B------:R-:W-:Y:S01]  /*1d00*/  HFMA2 R7, -RZ, RZ, 0, 0 ;  /* 0x00000000ff077431 */ /* 0x000fe200000001ff */
[----:B------:R-:W-:-:S04]  /*1d10*/  MOV R6, R11 ;  /* 0x0000000b00067202 */ /* 0x000fc80000000f00 */
[----:B------:R-:W-:Y:S05]  /*1d20*/  RET.REL.NODEC R6 `(_Z18boundary_conditionP16Facet_PropertiesP22Roughness_IlluminationP23Roughness_GlobalheatingP22Roughness_TemperaturesPfffi) ;  /* 0xffffffe006b47950 */ /* 0x000fea0003c3ffff */
        .weak           $__internal_2_$__cuda_sm3x_div_rn_noftz_f32_slowpath
        .type           $__internal_2_$__cuda_sm3x_div_rn_noftz_f32_slowpath,@function
        .size           $__internal_2_$__cuda_sm3x_div_rn_noftz_f32_slowpath,(.L_x_162 - $__internal_2_$__cuda_sm3x_div_rn_noftz_f32_slowpath)
$__internal_2_$__cuda_sm3x_div_rn_noftz_f32_slowpath:
[----:B------:R-:W-:Y:S01]  /*1d30*/  SHF.R.U32.HI R11, RZ, 0x17, R4 ;  /* 0x00000017ff0b7819 */ /* 0x000fe20000011604 */
[----:B------:R-:W-:Y:S01]  /*1d40*/  BSSY.RECONVERGENT B2, `(.L_x_42) ;  /* 0x0000062000027945 */ /* 0x000fe20003800200 */
[----:B------:R-:W-:Y:S02]  /*1d50*/  SHF.R.U32.HI R9, RZ, 0x17, R3 ;  /* 0x00000017ff097819 */ /* 0x000fe40000011603 */
[----:B------:R-:W-:Y:S02]  /*1d60*/  LOP3.LUT R11, R11, 0xff, RZ, 0xc0, !PT ;  /* 0x000000ff0b0b7812 */ /* 0x000fe400078ec0ff */
[----:B------:R-:W-:Y:S02]  /*1d70*/  LOP3.LUT R12, R9, 0xff, RZ, 0xc0, !PT ;  /* 0x000000ff090c7812 */ /* 0x000fe400078ec0ff */
[----:B------:R-:W-:Y:S02]  /*1d80*/  IADD3 R14, PT, PT, R11, -0x1, RZ ;  /* 0xffffffff0b0e7810 */ /* 0x000fe40007ffe0ff */
[----:B------:R-:W-:-:S02]  /*1d90*/  IADD3 R13, PT, PT, R12, -0x1, RZ ;  /* 0xffffffff0c0d7810 */ /* 0x000fc40007ffe0ff */
        /* <DEDUP_REMOVED lines=27> */
.L_x_43:
[----:B------:R-:W-:Y:S01]  /*1f50*/  LEA R13, R11, 0xc0800000, 0x17 ;  /* 0xc08000000b0d7811 */ /* 0x000fe200078eb8ff */
[----:B------:R-:W-:Y:S01]  /*1f60*/  BSSY.RECONVERGENT B3, `(.L_x_48) ;  /* 0x0000036000037945 */ /* 0x000fe20003800200 */
[----:B------:R-:W-:Y:S02]  /*1f70*/  IADD3 R12, PT, PT, R12, -0x7f, RZ ;  /* 0xffffff810c0c7810 */ /* 0x000fe40007ffe0ff */
[----:B------:R-:W-:-:S03]  /*1f80*/  IADD3 R13, PT, PT, -R13, R4, RZ ;  /* 0x000000040d0d7210 */ /* 0x000fc60007ffe1ff */
[C---:B------:R-:W-:Y:S01]  /*1f90*/  IMAD R3, R12.reuse, -0x800000, R3 ;  /* 0xff8000000c037824 */ /* 0x040fe200078e0203 */
        /* <DEDUP_REMOVED lines=25> */
[C---:B------:R-:W-:Y:S02]  /*2130*/  IADD3 R12, PT, PT, R13.reuse, 0x20, RZ ;  /* 0x000000200d0c7810 */ /* 0x040fe40007ffe0ff */
[----:B------:R-:W-:Y:S02]  /*2140*/  ISETP.NE.AND P2, PT, R13, RZ, PT ;  /* 0x000000ff0d00720c */ /* 0x000fe40003f45270 */
[----:B------:R-:W-:Y:S01]  /*2150*/  LOP3.LUT R11, R9, 0x7fffff, RZ, 0xc0, !PT ;  /* 0x007fffff090b7812 */ /* 0x000fe200078ec0ff */
[CCC-:B------:R-:W-:Y:S01]  /*2160*/  FFMA.RP R9, R4.reuse, R14.reuse, R15.reuse ;  /* 0x0000000e04097223 */ /* 0x1c0fe2000000800f */
[----:B------:R-:W-:Y:S01]  /*2170*/  FFMA.RM R4, R4, R14, R15 ;  /* 0x0000000e04047223 */ /* 0x000fe2000000400f */
[----:B------:R-:W-:Y:S02]  /*2180*/  ISETP.NE.AND P1, PT, R13, RZ, PT ;  /* 0x000000ff0d00720c */ /* 0x000fe40003f25270 */
[----:B------:R-:W-:-:S02]  /*2190*/  LOP3.LUT R11, R11, 0x800000, RZ, 0xfc, !PT ;  /* 0x008000000b0b7812 */ /* 0x000fc400078efcff */
[----:B------:R-:W-:Y:S02]  /*21a0*/  IADD3 R13, PT, PT, -R13, RZ, RZ ;  /* 0x000000ff0d0d7210 */ /* 0x000fe40007ffe1ff */
[----:B------:R-:W-:Y:S02]  /*21b0*/  SHF.L.U32 R12, R11, R12, RZ ;  /* 0x0000000c0b0c7219 */ /* 0x000fe400000006ff */
[----:B------:R-:W-:Y:S02]  /*21c0*/  FSETP.NEU.FTZ.AND P0, PT, R9, R4, PT ;  /* 0x000000040900720b */ /* 0x000fe40003f1d000 */
[----:B------:R-:W-:Y:S02]  /*21d0*/  SEL R4, R13, RZ, P2 ;  /* 0x000000ff0d047207 */ /* 0x000fe40001000000 */
[----:B------:R-:W-:Y:S02]  /*21e0*/  ISETP.NE.AND P1, PT, R12, RZ, P1 ;  /* 0x000000ff0c00720c */ /* 0x000fe40000f25270 */
[----:B------:R-:W-:-:S02]  /*21f0*/  SHF.R.U32.HI R4, RZ, R4, R11 ;  /* 0x00000004ff047219 */ /* 0x000fc4000001160b */
[----:B------:R-:W-:Y:S02]  /*2200*/  PLOP3.LUT P0, PT, P0, P1, PT, 0xf8, 0x8f ;  /* 0x00000000008f781c */ /* 0x000fe40000703f70 */
[----:B------:R-:W-:Y:S02]  /*2210*/  SHF.R.U32.HI R12, RZ, 0x1, R4 ;  /* 0x00000001ff0c7819 */ /* 0x000fe40000011604 */
[----:B------:R-:W-:-:S04]  /*2220*/  SEL R9, RZ, 0x1, !P0 ;  /* 0x00000001ff097807 */ /* 0x000fc80004000000 */
[----:B------:R-:W-:-:S04]  /*2230*/  LOP3.LUT R9, R9, 0x1, R12, 0xf8, !PT ;  /* 0x0000000109097812 */ /* 0x000fc800078ef80c */
[----:B------:R-:W-:-:S04]  /*2240*/  LOP3.LUT R9, R9, R4, RZ, 0xc0, !PT ;  /* 0x0000000409097212 */ /* 0x000fc800078ec0ff */
[----:B------:R-:W-:-:S04]  /*2250*/  IADD3 R12, PT, PT, R12, R9, RZ ;  /* 0x000000090c0c7210 */ /* 0x000fc80007ffe0ff */
[----:B------:R-:W-:Y:S01]  /*2260*/  LOP3.LUT R3, R12, R3, RZ, 0xfc, !PT ;  /* 0x000000030c037212 */ /* 0x000fe200078efcff */
[----:B------:R-:W-:Y:S06]  /*2270*/  BRA `(.L_x_51) ;  /* 0x0000000000107947 */ /* 0x000fec0003800000 */
.L_x_50:
[----:B------:R-:W-:-:S04]  /*2280*/  LOP3.LUT R3, R3, 0x80000000, RZ, 0xc0, !PT ;  /* 0x8000000003037812 */ /* 0x000fc800078ec0ff */
[----:B------:R-:W-:Y:S01]  /*2290*/  LOP3.LUT R3, R3, 0x7f800000, RZ, 0xfc, !PT ;  /* 0x7f80000003037812 */ /* 0x000fe200078efcff */
[----:B------:R-:W-:Y:S06]  /*22a0*/  BRA `(.L_x_51) ;  /* 0x0000000000047947 */ /* 0x000fec0003800000 */
.L_x_49:
[----:B------:R-:W-:-:S07]  /*22b0*/  LEA R3, R12, R3, 0x17 ;  /* 0x000000030c037211 */ /* 0x000fce00078eb8ff */
.L_x_51:
[----:B------:R-:W-:Y:S05]  /*22c0*/  BSYNC.RECONVERGENT B3 ;  /* 0x0000000000037941 */ /* 0x000fea0003800200 */
.L_x_48:
[----:B------:R-:W-:Y:S05]  /*22d0*/  BRA `(.L_x_52) ;  /* 0x0000000000207947 */ /* 0x000fea0003800000 */
.L_x_47:
[----:B------:R-:W-:-:S04]  /*22e0*/  LOP3.LUT R3, R4, 0x80000000, R3, 0x48, !PT ;  /* 0x8000000004037812 */ /* 0x000fc800078e4803 */
[----:B------:R-:W-:Y:S01]  /*22f0*/  LOP3.LUT R3, R3, 0x7f800000, RZ, 0xfc, !PT ;  /* 0x7f80000003037812 */ /* 0x000fe200078efcff */
[----:B------:R-:W-:Y:S06]  /*2300*/  BRA `(.L_x_52) ;  /* 0x0000000000147947 */ /* 0x000fec0003800000 */
.L_x_46:
[----:B------:R-:W-:Y:S01]  /*2310*/  LOP3.LUT R3, R4, 0x80000000, R3, 0x48, !PT ;  /* 0x8000000004037812 */ /* 0x000fe200078e4803 */
[----:B------:R-:W-:Y:S06]  /*2320*/  BRA `(.L_x_52) ;  /* 0x00000000000c7947 */ /* 0x000fec0003800000 */
.L_x_45:
[----:B------:R-:W0:Y:S01]  /*2330*/  MUFU.RSQ R3, -QNAN ;  /* 0xffc0000000037908 */ /* 0x000e220000001400 */
[----:B------:R-:W-:Y:S05]  /*2340*/  BRA `(.L_x_52) ;  /* 0x0000000000047947 */ /* 0x000fea0003800000 */
.L_x_44:
[----:B------:R-:W-:-:S07]  /*2350*/  FADD.FTZ R3, R3, R4 ;  /* 0x0000000403037221 */ /* 0x000fce0000010000 */
.L_x_52:
[----:B------:R-:W-:Y:S05]  /*2360*/  BSYNC.RECONVERGENT B2 ;  /* 0x0000000000027941 */ /* 0x000fea0003800200 */
.L_x_42:
[----:B------:R-:W-:-:S04]  /*2370*/  HFMA2 R9, -RZ, RZ, 0, 0 ;  /* 0x00000000ff097431 */ /* 0x000fc800000001ff */
[----:B0-----:R-:W-:Y:S05]  /*2380*/  RET.REL.NODEC R8 `(_Z18boundary_conditionP16Facet_PropertiesP22Roughness_IlluminationP23Roughness_GlobalheatingP22Roughness_TemperaturesPfffi) ;  /* 0xffffffdc081c7950 */ /* 0x001fea0003c3ffff */
.L_x_53:
        /* <DEDUP_REMOVED lines=15> */
.L_x_162:


//--------------------- .text._Z17finite_differenceP16Facet_PropertiesP22Roughness_Temperatures --------------------------
	.section	.text._Z17finite_differenceP16Facet_PropertiesP22Roughness_Temperatures,"ax",@progbits
	.align	128
        .global         _Z17finite_differenceP16Facet_PropertiesP22Roughness_Temperatures
        .type           _Z17finite_differenceP16Facet_PropertiesP22Roughness_Temperatures,@function
        .size           _Z17finite_differenceP16Facet_PropertiesP22Roughness_Temperatures,(.L_x_163 - _Z17finite_differenceP16Facet_PropertiesP22Roughness_Temperatures)
        .other          _Z17finite_differenceP16Facet_PropertiesP22Roughness_Temperatures,@"STO_CUDA_ENTRY STV_DEFAULT"
_Z17finite_differenceP16Facet_PropertiesP22Roughness_Temperatures:
.text._Z17finite_differenceP16Facet_PropertiesP22Roughness_Temperatures:
        /* <DEDUP_REMOVED lines=14> */
.L_x_55:
[----:B------:R-:W-:Y:S05]  /*00e0*/  BSYNC.RECONVERGENT B0 ;  /* 0x0000000000007941 */ /* 0x000fea0003800200 */
.L_x_54:
[----:B------:R-:W1:Y:S08]  /*00f0*/  S2UR UR5, SR_CgaCtaId ;  /* 0x00000000000579c3 */ /* 0x000e700000008800 */
[----:B------:R-:W-:Y:S06]  /*0100*/  BAR.SYNC.DEFER_BLOCKING 0x0 ;  /* 0x0000000000007b1d */ /* 0x000fec0000010000 */
[----:B------:R-:W-:-:S02]  /*0110*/  UMOV UR4, 0x400 ;  /* 0x0000040000047882 */ /* 0x000fc40000000000 */
[----:B-1----:R-:W-:-:S09]  /*0120*/  ULEA UR4, UR5, UR4, 0x18 ;  /* 0x0000000405047291 */ /* 0x002fd2000f8ec0ff */
[----:B------:R-:W1:Y:S02]  /*0130*/  LDS.U8 R0, [UR4] ;  /* 0x00000004ff007984 */ /* 0x000e640008000000 */
[----:B-1----:R-:W-:-:S13]  /*0140*/  ISETP.NE.AND P0, PT, R0, RZ, PT ;  /* 0x000000ff0000720c */ /* 0x002fda0003f05270 */
[----:B------:R-:W-:Y:S05]  /*0150*/  @P0 BRA `(.L_x_56) ;  /* 0x0000001400cc0947 */ /* 0x000fea0003800000 */
[----:B------:R-:W1:Y:S01]  /*0160*/  LDC R0, c[0x3][0x2b7c] ;  /* 0x00cadf00ff007b82 */ /* 0x000e620000000800 */
[----:B0-----:R-:W-:Y:S01]  /*0170*/  HFMA2 R4, -RZ, RZ, 0.84814453125, -0.02423095703125 ;  /* 0x3ac9a634ff047431 */ /* 0x001fe200000001ff */
[----:B------:R-:W-:-:S05]  /*0180*/  MOV R3, 0x44228000 ;  /* 0x4422800000037802 */ /* 0x000fca0000000f00 */
[----:B------:R-:W-:-:S04]  /*0190*/  FFMA R3, R4, -R3, 1 ;  /* 0x3f80000004037423 */ /* 0x000fc80000000803 */
[----:B------:R-:W-:Y:S01]  /*01a0*/  FFMA R3, R3, R4, 0.0015384615398943424225 ;  /* 0x3ac9a63403037423 */ /* 0x000fe20000000004 */
[----:B-1----:R-:W-:-:S04]  /*01b0*/  FADD R0, R0, R0 ;  /* 0x0000000000007221 */ /* 0x002fc80000000000 */
[----:B------:R-:W0:Y:S01]  /*01c0*/  FCHK P0, R0, 650 ;  /* 0x4422800000007902 */ /* 0x000e220000000000 */
[----:B------:R-:W-:-:S04]  /*01d0*/  FFMA R4, R0, R3, RZ ;  /* 0x0000000300047223 */ /* 0x000fc800000000ff */
[----:B------:R-:W-:-:S04]  /*01e0*/  FFMA R5, R4, -650, R0 ;  /* 0xc422800004057823 */ /* 0x000fc80000000000 */
[----:B------:R-:W-:Y:S01]  /*01f0*/  FFMA R3, R3, R5, R4 ;  /* 0x0000000503037223 */ /* 0x000fe20000000004 */
[----:B0-----:R-:W-:Y:S06]  /*0200*/  @!P0 BRA `(.L_x_57) ;  /* 0x0000000000108947 */ /* 0x001fec0003800000 */
[----:B------:R-:W-:Y:S02]  /*0210*/  MOV R3, 0x44228000 ;  /* 0x4422800000037802 */ /* 0x000fe40000000f00 */
[----:B------:R-:W-:-:S07]  /*0220*/  MOV R4, 0x240 ;  /* 0x0000024000047802 */ /* 0x000fce0000000f00 */
[----:B------:R-:W-:Y:S05]  /*0230*/  CALL.REL.NOINC `($__internal_3_$__cuda_sm3x_div_rn_noftz_f32_slowpath) ;  /* 0x00000014009c7944 */ /* 0x000fea0003c00000 */
[----:B------:R-:W-:-:S07]  /*0240*/  MOV R3, R0 ;  /* 0x0000000000037202 */ /* 0x000fce0000000f00 */
.L_x_57:
[----:B------:R-:W-:Y:S01]  /*0250*/  MOV R5, 0x4243ffff ;  /* 0x4243ffff00057802 */ /* 0x000fe20000000f00 */
[----:B------:R-:W0:Y:S01]  /*0260*/  FCHK P0, R3, 0.020408164709806442261 ;  /* 0x3ca72f0603007902 */ /* 0x000e220000000000 */
[----:B------:R-:W-:-:S05]  /*0270*/  MOV R0, 0x3ca72f06 ;  /* 0x3ca72f0600007802 */ /* 0x000fca0000000f00 */
[----:B------:R-:W-:-:S04]  /*0280*/  FFMA R0, R5, -R0, 1 ;  /* 0x3f80000005007423 */ /* 0x000fc80000000800 */
[----:B------:R-:W-:-:S04]  /*0290*/  FFMA R0, R0, R5, 48.999996185302734375 ;  /* 0x4243ffff00007423 */ /* 0x000fc80000000005 */
[----:B------:R-:W-:-:S04]  /*02a0*/  FFMA R4, R0, R3, RZ ;  /* 0x0000000300047223 */ /* 0x000fc800000000ff */
[----:B------:R-:W-:-:S04]  /*02b0*/  FFMA R5, R4, -0.020408164709806442261, R3 ;  /* 0xbca72f0604057823 */ /* 0x000fc80000000003 */
[----:B------:R-:W-:Y:S01]  /*02c0*/  FFMA R0, R0, R5, R4 ;  /* 0x0000000500007223 */ /* 0x000fe20000000004 */
[----:B0-----:R-:W-:Y:S06]  /*02d0*/  @!P0 BRA `(.L_x_58) ;  /* 0x0000000000108947 */ /* 0x001fec0003800000 */
[----:B------:R-:W-:Y:S01]  /*02e0*/  MOV R0, R3 ;  /* 0x0000000300007202 */ /* 0x000fe20000000f00 */
[----:B------:R-:W-:Y:S01]  /*02f0*/  HFMA2 R3, -RZ, RZ, 1.1630859375, 0.1097412109375 ;  /* 0x3ca72f06ff037431 */ /* 0x000fe200000001ff */
[----:B------:R-:W-:-:S07]  /*0300*/  MOV R4, 0x320 ;  /* 0x0000032000047802 */ /* 0x000fce0000000f00 */
[----:B------:R-:W-:Y:S05]  /*0310*/  CALL.REL.NOINC `($__internal_3_$__cuda_sm3x_div_rn_noftz_f32_slowpath) ;  /* 0x0000001400647944 */ /* 0x000fea0003c00000 */
.L_x_58:
[----:B------:R-:W0:Y:S01]  /*0320*/  S2R R9, SR_CTAID.X ;  /* 0x0000000000097919 */ /* 0x000e220000002500 */
[----:B------:R-:W0:Y:S01]  /*0330*/  LDC.64 R4, c[0x0][0x388] ;  /* 0x0000e200ff047b82 */ /* 0x000e220000000a00 */
[----:B------:R-:W1:Y:S01]  /*0340*/  LDCU.64 UR4, c[0x0][0x388] ;  /* 0x00007100ff0477ac */ /* 0x000e620008000a00 */
[----:B------:R-:W-:-:S04]  /*0350*/  IMAD.WIDE.U32 R6, R2, 0x4, RZ ;  /* 0x0000000402067825 */ /* 0x000fc800078e00ff */
[----:B0-----:R-:W-:-:S04]  /*0360*/  IMAD.WIDE.U32 R4, R9, 0x84850, R4 ;  /* 0x0008485009047825 */ /* 0x001fc800078e0004 */
[----:B------:R-:W-:-:S04]  /*0370*/  IMAD.WIDE.U32 R2, R2, 0x4, R4 ;  /* 0x0000000402027825 */ /* 0x000fc800078e0004 */
[----:B------:R-:W-:Y:S01]  /*0380*/  IMAD.WIDE.U32 R4, R9, 0x84850, R6 ;  /* 0x0008485009047825 */ /* 0x000fe200078e0006 */
[----:B------:R-:W2:Y:S04]  /*0390*/  LDG.E R29, desc[UR6][R2.64+0x7f0d0] ;  /* 0x07f0d006021d7981 */ /* 0x000ea8000c1e1900 */
[----:B------:R-:W3:Y:S01]  /*03a0*/  LDG.E R7, desc[UR6][R2.64+0x7f260] ;  /* 0x07f2600602077981 */ /* 0x000ee2000c1e1900 */
[----:B-1----:R-:W-:-:S03]  /*03b0*/  IADD3 R4, P0, PT, R4, UR4, RZ ;  /* 0x0000000404047c10 */ /* 0x002fc6000ff1e0ff */
[----:B------:R-:W4:Y:S01]  /*03c0*/  LDG.E R6, desc[UR6][R2.64+0x7ef40] ;  /* 0x07ef400602067981 */ /* 0x000f22000c1e1900 */
[----:B------:R-:W-:-:S05]  /*03d0*/  IADD3.X R5, PT, PT, R5, UR5, RZ, P0, !PT ;  /* 0x0000000505057c10 */ /* 0x000fca00087fe4ff */
[----:B------:R-:W5:Y:S04]  /*03e0*/  LDG.E R20, desc[UR6][R4.64+0x7f3f0] ;  /* 0x07f3f00604147981 */ /* 0x000f68000c1e1900 */
        /* <DEDUP_REMOVED lines=14> */
[----:B------:R-:W5:Y:S01]  /*04d0*/  LDG.E R10, desc[UR6][R4.64+0x80b60] ;  /* 0x080b6006040a7981 */ /* 0x000f62000c1e1900 */
[----:B--2---:R-:W-:-:S04]  /*04e0*/  FADD R8, R29, R29 ;  /* 0x0000001d1d087221 */ /* 0x004fc80000000000 */
[----:B---3--:R-:W-:-:S04]  /*04f0*/  FADD R8, R7, -R8 ;  /* 0x8000000807087221 */ /* 0x008fc80000000000 */
[----:B----4-:R-:W-:Y:S01]  /*0500*/  FADD R6, R6, R8 ;  /* 0x0000000806067221 */ /* 0x010fe20000000000 */
[----:B------:R-:W-:-:S04]  /*0510*/  FADD R8, R7, R7 ;  /* 0x0000000707087221 */ /* 0x000fc80000000000 */
[C---:B-----5:R-:W-:Y:S01]  /*0520*/  FADD R24, R20.reuse, -R8 ;  /* 0x8000000814187221 */ /* 0x060fe20000000000 */
[----:B------:R-:W-:Y:S01]  /*0530*/  FADD R26, R20, R20 ;  /* 0x00000014141a7221 */ /* 0x000fe20000000000 */
[----:B------:R-:W2:Y:S01]  /*0540*/  LDG.E R8, desc[UR6][R4.64+0x80cf0] ;  /* 0x080cf00604087981 */ /* 0x000ea2000c1e1900 */
[-C--:B------:R-:W-:Y:S01]  /*0550*/  FFMA R22, R6, R0.reuse, R29 ;  /* 0x0000000006167223 */ /* 0x080fe2000000001d */
[----:B------:R-:W-:Y:S01]  /*0560*/  FADD R24, R29, R24 ;  /* 0x000000181d187221 */ /* 0x000fe20000000000 */
[----:B------:R-:W-:Y:S01]  /*0570*/  FADD R26, R9, -R26 ;  /* 0x8000001a091a7221 */ /* 0x000fe20000000000 */
[----:B------:R-:W3:Y:S02]  /*0580*/  LDG.E R6, desc[UR6][R4.64+0x80e80] ;  /* 0x080e800604067981 */ /* 0x000ee4000c1e1900 */
[-C--:B------:R-:W-:Y:S01]  /*0590*/  FFMA R24, R24, R0.reuse, R7 ;  /* 0x0000000018187223 */ /* 0x080fe20000000007 */
[----:B------:R-:W-:Y:S01]  /*05a0*/  FADD R7, R7, R26 ;  /* 0x0000001a07077221 */ /* 0x000fe20000000000 */
[----:B------:R-:W-:Y:S01]  /*05b0*/  FADD R28, R9, R9 ;  /* 0x00000009091c7221 */ /* 0x000fe20000000000 */
[----:B------:R-:W4:Y:S02]  /*05c0*/  LDG.E R29, desc[UR6][R4.64+0x81010] ;  /* 0x08101006041d7981 */ /* 0x000f24000c1e1900 */
[----:B------:R-:W-:Y:S01]  /*05d0*/  FFMA R26, R7, R0, R20 ;  /* 0x00000000071a7223 */ /* 0x000fe20000000014 */
[----:B------:R-:W-:Y:S01]  /*05e0*/  FADD R7, R18, -R28 ;  /* 0x8000001c12077221 */ /* 0x000fe20000000000 */
[----:B------:R0:W-:Y:S03]  /*05f0*/  STG.E desc[UR6][R4.64+0x7f0d0], R22 ;  /* 0x07f0d01604007986 */ /* 0x0001e6000c101906 */
[----:B------:R-:W-:-:S02]  /*0600*/  FADD R20, R20, R7 ;  /* 0x0000000714147221 */ /* 0x000fc40000000000 */
[----:B------:R-:W5:Y:S01]  /*0610*/  LDG.E R7, desc[UR6][R4.64+0x811a0] ;  /* 0x0811a00604077981 */ /* 0x000f62000c1e1900 */
[----:B0-----:R-:W-:-:S04]  /*0620*/  FADD R22, R18, R18 ;  /* 0x0000001212167221 */ /* 0x001fc80000000000 */
[----:B------:R-:W-:Y:S01]  /*0630*/  FADD R22, R11, -R22 ;  /* 0x800000160b167221 */ /* 0x000fe20000000000 */
[----:B------:R-:W-:-:S03]  /*0640*/  FFMA R20, R20, R0, R9 ;  /* 0x0000000014147223 */ /* 0x000fc60000000009 */
[----:B------:R-:W-:Y:S02]  /*0650*/  FADD R22, R9, R22 ;  /* 0x0000001609167221 */ /* 0x000fe40000000000 */
[----:B------:R-:W5:Y:S04]  /*0660*/  LDG.E R9, desc[UR6][R4.64+0x81330] ;  /* 0x0813300604097981 */ /* 0x000f68000c1e1900 */
[----:B------:R0:W-:Y:S01]  /*0670*/  STG.E desc[UR6][R4.64+0x7f260], R24 ;  /* 0x07f2601804007986 */ /* 0x0001e2000c101906 */
[----:B------:R-:W-:Y:S01]  /*0680*/  FFMA R22, R22, R0, R18 ;  /* 0x0000000016167223 */ /* 0x000fe20000000012 */
[----:B0-----:R-:W-:-:S04]  /*0690*/  FADD R24, R11, R11 ;  /* 0x0000000b0b187221 */ /* 0x001fc80000000000 */
[C---:B------:R-:W-:Y:S01]  /*06a0*/  FADD R24, R27.reuse, -R24 ;  /* 0x800000181b187221 */ /* 0x040fe20000000000 */
[----:B------:R0:W-:Y:S03]  /*06b0*/  STG.E desc[UR6][R4.64+0x7f3f0], R26 ;  /* 0x07f3f01a04007986 */ /* 0x0001e6000c101906 */
[----:B------:R-:W-:Y:S01]  /*06c0*/  FADD R24, R18, R24 ;  /* 0x0000001812187221 */ /* 0x000fe20000000000 */
[----:B------:R-:W-:-:S03]  /*06d0*/  FADD R18, R27, R27 ;  /* 0x0000001b1b127221 */ /* 0x000fc60000000000 */
[----:B------:R-:W-:Y:S01]  /*06e0*/  FFMA R24, R24, R0, R11 ;  /* 0x0000000018187223 */ /* 0x000fe2000000000b */
[C---:B------:R-:W-:Y:S01]  /*06f0*/  FADD R18, R13.reuse, -R18 ;  /* 0x800000120d127221 */ /* 0x040fe20000000000 */
[----:B0-----:R-:W-:-:S03]  /*0700*/  FADD R26, R13, R13 ;  /* 0x0000000d0d1a7221 */ /* 0x001fc60000000000 */
[----:B------:R-:W-:Y:S01]  /*0710*/  FADD R18, R11, R18 ;  /* 0x000000120b127221 */ /* 0x000fe20000000000 */
[----:B------:R0:W-:Y:S01]  /*0720*/  STG.E desc[UR6][R4.64+0x7f8a0], R24 ;  /* 0x07f8a01804007986 */ /* 0x0001e2000c101906 */
[----:B------:R-:W-:-:S03]  /*0730*/  FADD R26, R15, -R26 ;  /* 0x8000001a0f1a7221 */ /* 0x000fc60000000000 */
[----:B------:R1:W-:Y:S01]  /*0740*/  STG.E desc[UR6][R4.64+0x7f580], R20 ;  /* 0x07f5801404007986 */ /* 0x0003e2000c101906 */
[----:B------:R-:W-:Y:S01]  /*0750*/  FFMA R18, R18, R0, R27 ;  /* 0x0000000012127223 */ /* 0x000fe2000000001b */
[----:B------:R-:W-:Y:S02]  /*0760*/  FADD R26, R27, R26 ;  /* 0x0000001a1b1a7221 */ /* 0x000fe40000000000 */
[----:B------:R1:W-:Y:S01]  /*0770*/  STG.E desc[UR6][R4.64+0x7f710], R22 ;  /* 0x07f7101604007986 */ /* 0x0003e2000c101906 */
[----:B0-----:R-:W-:-:S03]  /*0780*/  FADD R24, R17, R17 ;  /* 0x0000001111187221 */ /* 0x001fc60000000000 */
[----:B------:R-:W5:Y:S01]  /*0790*/  LDG.E R11, desc[UR6][R4.64+0x814c0] ;  /* 0x0814c006040b7981 */ /* 0x000f62000c1e1900 */
[----:B-1----:R-:W-:Y:S01]  /*07a0*/  FADD R20, R15, R15 ;  /* 0x0000000f0f147221 */ /* 0x002fe20000000000 */
[----:B------:R-:W-:Y:S01]  /*07b0*/  FADD R24, R21, -R24 ;  /* 0x8000001815187221 */ /* 0x000fe20000000000 */
[----:B------:R-:W-:Y:S02]  /*07c0*/  FFMA R27, R26, R0, R13 ;  /* 0x000000001a1b7223 */ /* 0x000fe4000000000d */
[C---:B------:R-:W-:Y:S01]  /*07d0*/  FADD R20, R19.reuse, -R20 ;  /* 0x8000001413147221 */ /* 0x040fe20000000000 */
[----:B------:R0:W-:Y:S01]  /*07e0*/  STG.E desc[UR6][R4.64+0x7fa30], R18 ;  /* 0x07fa301204007986 */ /* 0x0001e2000c101906 */
[C---:B------:R-:W-:Y:S01]  /*07f0*/  FADD R22, R19.reuse, R19 ;  /* 0x0000001313167221 */ /* 0x040fe20000000000 */
[----:B------:R-:W-:Y:S01]  /*0800*/  FADD R24, R19, R24 ;  /* 0x0000001813187221 */ /* 0x000fe20000000000 */
[----:B------:R-:W-:Y:S01]  /*0810*/  FADD R20, R13, R20 ;  /* 0x000000140d147221 */ /* 0x000fe20000000000 */
[----:B------:R1:W-:Y:S01]  /*0820*/  STG.E desc[UR6][R4.64+0x7fbc0], R27 ;  /* 0x07fbc01b04007986 */ /* 0x0003e2000c101906 */
[----:B------:R-:W-:-:S02]  /*0830*/  FADD R22, R17, -R22 ;  /* 0x8000001611167221 */ /* 0x000fc40000000000 */
[-C--:B------:R-:W-:Y:S01]  /*0840*/  FFMA R20, R20, R0.reuse, R15 ;  /* 0x0000000014147223 */ /* 0x080fe2000000000f */
[----:B------:R-:W5:Y:S01]  /*0850*/  LDG.E R13, desc[UR6][R4.64+0x81650] ;  /* 0x08165006040d7981 */ /* 0x000f62000c1e1900 */
[----:B0-----:R-:W-:Y:S01]  /*0860*/  FADD R18, R21, R21 ;  /* 0x0000001515127221 */ /* 0x001fe20000000000 */
[----:B-1----:R-:W-:-:S03]  /*0870*/  FFMA R27, R24, R0, R17 ;  /* 0x00000000181b7223 */ /* 0x002fc60000000011 */
[C---:B------:R-:W-:Y:S01]  /*0880*/  FADD R18, R25.reuse, -R18 ;  /* 0x8000001219127221 */ /* 0x040fe20000000000 */
[----:B------:R-:W-:Y:S01]  /*0890*/  FADD R24, R25, R25 ;  /* 0x0000001919187221 */ /* 0x000fe20000000000 */
[----:B------:R-:W-:Y:S01]  /*08a0*/  FADD R22, R15, R22 ;  /* 0x000000160f167221 */ /* 0x000fe20000000000 */
[----:B------:R0:W-:Y:S01]  /*08b0*/  STG.E desc[UR6][R4.64+0x7fd50], R20 ;  /* 0x07fd501404007986 */ /* 0x0001e2000c101906 */
[----:B------:R-:W-:Y:S01]  /*08c0*/  FADD R18, R17, R18 ;  /* 0x0000001211127221 */ /* 0x000fe20000000000 */
[----:B------:R-:W-:Y:S01]  /*08d0*/  FADD R24, R23, -R24 ;  /* 0x8000001817187221 */ /* 0x000fe20000000000 */
[-C--:B------:R-:W-:Y:S01]  /*08e0*/  FFMA R22, R22, R0.reuse, R19 ;  /* 0x0000000016167223 */ /* 0x080fe20000000013 */
[----:B------:R-:W5:Y:S01]  /*08f0*/  LDG.E R17, desc[UR6][R4.64+0x81970] ;  /* 0x0819700604117981 */ /* 0x000f62000c1e1900 */
[----:B------:R-:W-:Y:S01]  /*0900*/  FFMA R18, R18, R0, R21 ;  /* 0x0000000012127223 */ /* 0x000fe20000000015 */
[----:B------:R-:W-:Y:S01]  /*0910*/  FADD R24, R21, R24 ;  /* 0x0000001815187221 */ /* 0x000fe20000000000 */
[----:B------:R-:W-:Y:S01]  /*0920*/  FADD R21, R14, R14 ;  /* 0x0000000e0e157221 */ /* 0x000fe20000000000 */
[----:B------:R-:W5:Y:S01]  /*0930*/  LDG.E R15, desc[UR6][R4.64+0x817e0] ;  /* 0x0817e006040f7981 */ /* 0x000f62000c1e1900 */
[----:B0-----:R-:W-:-:S03]  /*0940*/  FADD R20, R23, R23 ;  /* 0x0000001717147221 */ /* 0x001fc60000000000 */
[----:B------:R-:W5:Y:S01]  /*0950*/  LDG.E R19, desc[UR6][R4.64+0x81b00] ;  /* 0x081b000604137981 */ /* 0x000f62000c1e1900 */
[----:B------:R-:W-:-:S03]  /*0960*/  FADD R20, R14, -R20 ;  /* 0x800000140e147221 */ /* 0x000fc60000000000 */
[----:B------:R0:W-:Y:S01]  /*0970*/  STG.E desc[UR6][R4.64+0x7fee0], R22 ;  /* 0x07fee01604007986 */ /* 0x0001e2000c101906 */
[----:B------:R-:W-:-:S03]  /*0980*/  FADD R20, R25, R20 ;  /* 0x0000001419147221 */ /* 0x000fc60000000000 */
[----:B------:R1:W-:Y:S04]  /*0990*/  STG.E desc[UR6][R4.64+0x80200], R18 ;  /* 0x0802001204007986 */ /* 0x0003e8000c101906 */
[----:B------:R1:W-:Y:S01]  /*09a0*/  STG.E desc[UR6][R4.64+0x80070], R27 ;  /* 0x0800701b04007986 */ /* 0x0003e2000c101906 */
[----:B0-----:R-:W-:Y:S01]  /*09b0*/  FADD R22, R16, -R21 ;  /* 0x8000001510167221 */ /* 0x001fe20000000000 */
[-C--:B------:R-:W-:Y:S01]  /*09c0*/  FFMA R20, R20, R0.reuse, R23 ;  /* 0x0000000014147223 */ /* 0x080fe20000000017 */
[----:B------:R-:W-:Y:S01]  /*09d0*/  FFMA R24, R24, R0, R25 ;  /* 0x0000000018187223 */ /* 0x000fe20000000019 */
[----:B------:R-:W5:Y:S01]  /*09e0*/  LDG.E R21, desc[UR6][R4.64+0x81c90] ;  /* 0x081c900604157981 */ /* 0x000f62000c1e1900 */
[----:B-1----:R-:W-:-:S03]  /*09f0*/  FADD R18, R16, R16 ;  /* 0x0000001010127221 */ /* 0x002fc60000000000 */
[----:B------:R-:W5:Y:S01]  /*0a00*/  LDG.E R25, desc[UR6][R4.64+0x81fb0] ;  /* 0x081fb00604197981 */ /* 0x000f62000c1e1900 */
[----:B------:R-:W-:Y:S01]  /*0a10*/  FADD R27, R23, R22 ;  /* 0x00000016171b7221 */ /* 0x000fe20000000000 */
[----:B------:R-:W-:Y:S02]  /*0a20*/  FADD R22, R12, -R18 ;  /* 0x800000120c167221 */ /* 0x000fe40000000000 */
[----:B------:R-:W5:Y:S01]  /*0a30*/  LDG.E R23, desc[UR6][R4.64+0x81e20] ;  /* 0x081e200604177981 */ /* 0x000f62000c1e1900 */
[-C--:B------:R-:W-:Y:S01]  /*0a40*/  FFMA R18, R27, R0.reuse, R14 ;  /* 0x000000001b127223 */ /* 0x080fe2000000000e */
[----:B------:R-:W-:Y:S01]  /*0a50*/  FADD R22, R14, R22 ;  /* 0x000000160e167221 */ /* 0x000fe20000000000 */
[----:B------:R-:W-:Y:S01]  /*0a60*/  FADD R14, R12, R12 ;  /* 0x0000000c0c0e7221 */ /* 0x000fe20000000000 */
[----:B------:R0:W-:Y:S03]  /*0a70*/  STG.E desc[UR6][R4.64+0x80390], R24 ;  /* 0x0803901804007986 */ /* 0x0001e6000c101906 */
[----:B------:R-:W-:Y:S01]  /*0a80*/  FADD R14, R10, -R14 ;  /* 0x8000000e0a0e7221 */ /* 0x000fe20000000000 */
[----:B------:R-:W5:Y:S01]  /*0a90*/  LDG.E R27, desc[UR6][R4.64+0x82140] ;  /* 0x08214006041b7981 */ /* 0x000f62000c1e1900 */
[----:B------:R-:W-:Y:S01]  /*0aa0*/  FFMA R22, R22, R0, R16 ;  /* 0x0000000016167223 */ /* 0x000fe20000000010 */
[----:B0-----:R-:W-:Y:S01]  /*0ab0*/  FADD R24, R10, R10 ;  /* 0x0000000a0a187221 */ /* 0x001fe20000000000 */
[----:B------:R-:W-:-:S02]  /*0ac0*/  FADD R16, R16, R14 ;  /* 0x0000000e10107221 */ /* 0x000fc40000000000 */
[----:B------:R-:W5:Y:S04]  /*0ad0*/  LDG.E R14, desc[UR6][R4.64+0x822d0] ;  /* 0x0822d006040e7981 */ /* 0x000f68000c1e1900 */
[----:B------:R0:W-:Y:S04]  /*0ae0*/  STG.E desc[UR6][R4.64+0x80520], R20 ;  /* 0x0805201404007986 */ /* 0x0001e8000c101906 */
[----:B------:R-:W-:Y:S01]  /*0af0*/  STG.E desc[UR6][R4.64+0x806b0], R18 ;  /* 0x0806b01204007986 */ /* 0x000fe2000c101906 */
[----:B0-----:R-:W-:-:S03]  /*0b00*/  FFMA R20, R16, R0, R12 ;  /* 0x0000000010147223 */ /* 0x001fc6000000000c */
[----:B------:R-:W5:Y:S04]  /*0b10*/  LDG.E R16, desc[UR6][R4.64+0x825f0] ;  /* 0x0825f00604107981 */ /* 0x000f68000c1e1900 */
[----:B------:R4:W-:Y:S04]  /*0b20*/  STG.E desc[UR6][R4.64+0x80840], R22 ;  /* 0x0808401604007986 */ /* 0x0009e8000c101906 */
[----:B------:R0:W-:Y:S01]  /*0b30*/  STG.E desc[UR6][R4.64+0x809d0], R20 ;  /* 0x0809d01404007986 */ /* 0x0001e2000c101906 */
[C---:B--2---:R-:W-:Y:S01]  /*0b40*/  FADD R24, R8.reuse, -R24 ;  /* 0x8000001808187221 */ /* 0x044fe20000000000 */
[----:B------:R-:W-:-:S03]  /*0b50*/  FADD R26, R8, R8 ;  /* 0x00000008081a7221 */ /* 0x000fc60000000000 */
[----:B------:R-:W-:Y:S01]  /*0b60*/  FADD R24, R12, R24 ;  /* 0x000000180c187221 */ /* 0x000fe20000000000 */
[----:B---3--:R-:W-:Y:S01]  /*0b70*/  FADD R26, R6, -R26 ;  /* 0x8000001a061a7221 */ /* 0x008fe20000000000 */
[----:B------:R-:W2:Y:S02]  /*0b80*/  LDG.E R12, desc[UR6][R4.64+0x82460] ;  /* 0x08246006040c7981 */ /* 0x000ea4000c1e1900 */
[----:B------:R-:W-:Y:S01]  /*0b90*/  FFMA R24, R24, R0, R10 ;  /* 0x0000000018187223 */ /* 0x000fe2000000000a */
[----:B------:R-:W-:Y:S01]  /*0ba0*/  FADD R26, R10, R26 ;  /* 0x0000001a0a1a7221 */ /* 0x000fe20000000000 */
[----:B------:R-:W-:Y:S01]  /*0bb0*/  FADD R10, R6, R6 ;  /* 0x00000006060a7221 */ /* 0x000fe20000000000 */
[----:B----4-:R-:W-:-:S03]  /*0bc0*/  FADD R22, R29, R29 ;  /* 0x0000001d1d167221 */ /* 0x010fc60000000000 */
[----:B------:R-:W-:Y:S02]  /*0bd0*/  FADD R18, R29, -R10 ;  /* 0x8000000a1d127221 */ /* 0x000fe40000000000 */
[----:B------:R-:W3:Y:S01]  /*0be0*/  LDG.E R10, desc[UR6][R4.64+0x82780] ;  /* 0x08278006040a7981 */ /* 0x000ee2000c1e1900 */
[-C--:B------:R-:W-:Y:S01]  /*0bf0*/  FFMA R26, R26, R0.reuse, R8 ;  /* 0x000000001a1a7223 */ /* 0x080fe20000000008 */
[----:B------:R-:W-:Y:S01]  /*0c00*/  FADD R18, R8, R18 ;  /* 0x0000001208127221 */ /* 0x000fe20000000000 */
[C---:B-----5:R-:W-:Y:S01]  /*0c10*/  FADD R22, R7.reuse, -R22 ;  /* 0x8000001607167221 */ /* 0x060fe20000000000 */
[----:B------:R-:W4:Y:S02]  /*0c20*/  LDG.E R8, desc[UR6][R4.64+0x82910] ;  /* 0x0829100604087981 */ /* 0x000f24000c1e1900 */
[----:B0-----:R-:W-:Y:S01]  /*0c30*/  FFMA R20, R18, R0, R6 ;  /* 0x0000000012147223 */ /* 0x001fe20000000006 */
[----:B------:R-:W-:Y:S01]  /*0c40*/  FADD R18, R7, R7 ;  /* 0x0000000707127221 */ /* 0x000fe20000000000 */
[----:B------:R-:W-:-:S02]  /*0c50*/  FADD R22, R6, R22 ;  /* 0x0000001606167221 */ /* 0x000fc40000000000 */
[----:B------:R-:W5:Y:S04]  /*0c60*/  LDG.E R6, desc[UR6][R4.64+0x82aa0] ;  /* 0x082aa00604067981 */ /* 0x000f68000c1e1900 */
[----:B------:R0:W-:Y:S01]  /*0c70*/  STG.E desc[UR6][R4.64+0x80b60], R24 ;  /* 0x080b601804007986 */ /* 0x0001e2000c101906 */
[----:B------:R-:W-:Y:S01]  /*0c80*/  FFMA R22, R22, R0, R29 ;  /* 0x0000000016167223 */ /* 0x000fe2000000001d */
[----:B0-----:R-:W-:Y:S02]  /*0c90*/  FADD R24, R9, -R18 ;  /* 0x8000001209187221 */ /* 0x001fe40000000000 */
[----:B------:R-:W5:Y:S02]  /*0ca0*/  LDG.E R18, desc[UR6][R4.64+0x82c30] ;  /* 0x082c300604127981 */ /* 0x000f64000c1e1900 */
[----:B------:R-:W-:-:S02]  /*0cb0*/  FADD R24, R29, R24 ;  /* 0x000000181d187221 */ /* 0x000fc40000000000 */
[----:B------:R-:W5:Y:S04]  /*0cc0*/  LDG.E R29, desc[UR6][R4.64+0x82dc0] ;  /* 0x082dc006041d7981 */ /* 0x000f68000c1e1900 */
[----:B------:R-:W-:Y:S04]  /*0cd0*/  STG.E desc[UR6][R4.64+0x80e80], R20 ;  /* 0x080e801404007986 */ /* 0x000fe8000c101906 */
[----:B------:R0:W-:Y:S01]  /*0ce0*/  STG.E desc[UR6][R4.64+0x80cf0], R26 ;  /* 0x080cf01a04007986 */ /* 0x0001e2000c101906 */
[----:B------:R-:W-:-:S03]  /*0cf0*/  FFMA R24, R24, R0, R7 ;  /* 0x0000000018187223 */ /* 0x000fc60000000007 */
[----:B------:R1:W-:Y:S01]  /*0d00*/  STG.E desc[UR6][R4.64+0x81010], R22 ;  /* 0x0810101604007986 */ /* 0x0003e2000c101906 */
[----:B0-----:R-:W-:Y:S01]  /*0d10*/  FADD R26, R9, R9 ;  /* 0x00000009091a7221 */ /* 0x001fe20000000000 */
[----:B------:R-:W-:-:S03]  /*0d20*/  FADD R20, R11, R11 ;  /* 0x0000000b0b147221 */ /* 0x000fc60000000000 */
[----:B------:R-:W-:-:S04]  /*0d30*/  FADD R26, R11, -R26 ;  /* 0x8000001a0b1a7221 */ /* 0x000fc80000000000 */
[----:B------:R-:W-:Y:S01]  /*0d40*/  FADD R26, R7, R26 ;  /* 0x0000001a071a7221 */ /* 0x000fe20000000000 */
[----:B------:R-:W-:-:S04]  /*0d50*/  FADD R20, R13, -R20 ;  /* 0x800000140d147221 */ /* 0x000fc80000000000 */
[----:B------:R-:W-:Y:S01]  /*0d60*/  FADD R20, R9, R20 ;  /* 0x0000001409147221 */ /* 0x000fe20000000000 */
[----:B------:R-:W-:-:S03]  /*0d70*/  FADD R28, R13, R13 ;  /* 0x0000000d0d1c7221 */ /* 0x000fc60000000000 */
[-C--:B------:R-:W-:Y:S01]  /*0d80*/  FFMA R7, R20, R0.reuse, R11 ;  /* 0x0000000014077223 */ /* 0x080fe2000000000b */
[----:B-1----:R-:W-:Y:S01]  /*0d90*/  FADD R22, R17, R17 ;  /* 0x0000001111167221 */ /* 0x002fe20000000000 */
[C---:B------:R-:W-:Y:S01]  /*0da0*/  FADD R20, R15.reuse, R15 ;  /* 0x0000000f0f147221 */ /* 0x040fe20000000000 */
[----:B------:R-:W-:Y:S02]  /*0db0*/  FADD R28, R15, -R28 ;  /* 0x8000001c0f1c7221 */ /* 0x000fe40000000000 */
[----:B------:R-:W-:Y:S01]  /*0dc0*/  FADD R22, R19, -R22 ;  /* 0x8000001613167221 */ /* 0x000fe20000000000 */
[----:B------:R-:W-:Y:S01]  /*0dd0*/  FADD R20, R17, -R20 ;  /* 0x8000001411147221 */ /* 0x000fe20000000000 */
[-C--:B------:R-:W-:Y:S02]  /*0de0*/  FFMA R26, R26, R0.reuse, R9 ;  /* 0x000000001a1a7223 */ /* 0x080fe40000000009 */
[----:B------:R-:W-:Y:S01]  /*0df0*/  FADD R22, R15, R22 ;  /* 0x000000160f167221 */ /* 0x000fe20000000000 */
[----:B------:R0:W-:Y:S01]  /*0e00*/  STG.E desc[UR6][R4.64+0x811a0], R24 ;  /* 0x0811a01804007986 */ /* 0x0001e2000c101906 */
[----:B------:R-:W-:Y:S01]  /*0e10*/  FADD R28, R11, R28 ;  /* 0x0000001c0b1c7221 */ /* 0x000fe20000000000 */
[----:B------:R-:W-:Y:S01]  /*0e20*/  FADD R20, R13, R20 ;  /* 0x000000140d147221 */ /* 0x000fe20000000000 */
[-C--:B------:R-:W-:Y:S01]  /*0e30*/  FFMA R11, R22, R0.reuse, R17 ;  /* 0x00000000160b7223 */ /* 0x080fe20000000011 */
[----:B------:R-:W5:Y:S02]  /*0e40*/  LDG.E R9, desc[UR6][R4.64+0x82f50] ;  /* 0x082f500604097981 */ /* 0x000f64000c1e1900 */
[----:B------:R-:W-:-:S02]  /*0e50*/  FFMA R15, R20, R0, R15 ;  /* 0x00000000140f7223 */ /* 0x000fc4000000000f */
[----:B------:R1:W-:Y:S01]  /*0e60*/  STG.E desc[UR6][R4.64+0x81330], R26 ;  /* 0x0813301a04007986 */ /* 0x0003e2000c101906 */
[----:B------:R-:W-:Y:S01]  /*0e70*/  FADD R20, R19, R19 ;  /* 0x0000001313147221 */ /* 0x000fe20000000000 */
[----:B------:R-:W-:Y:S02]  /*0e80*/  FADD R22, R21, R21 ;  /* 0x0000001515167221 */ /* 0x000fe40000000000 */
[----:B------:R1:W-:Y:S01]  /*0e90*/  STG.E desc[UR6][R4.64+0x814c0], R7 ;  /* 0x0814c00704007986 */ /* 0x0003e2000c101906 */
[----:B0-----:R-:W-:Y:S01]  /*0ea0*/  FADD R24, R23, R23 ;  /* 0x0000001717187221 */ /* 0x001fe20000000000 */
[----:B-1----:R-:W-:Y:S01]  /*0eb0*/  FADD R26, R25, R25 ;  /* 0x00000019191a7221 */ /* 0x002fe20000000000 */
[----:B------:R-:W-:Y:S02]  /*0ec0*/  FADD R22, R23, -R22 ;  /* 0x8000001617167221 */ /* 0x000fe40000000000 */
[----:B------:R-:W-:Y:S01]  /*0ed0*/  FADD R24, R25, -R24 ;  /* 0x8000001819187221 */ /* 0x000fe20000000000 */
[----:B------:R-:W5:Y:S01]  /*0ee0*/  LDG.E R7, desc[UR6][R4.64+0x830e0] ;  /* 0x0830e00604077981 */ /* 0x000f62000c1e1900 */
[----:B------:R-:W-:Y:S01]  /*0ef0*/  FADD R20, R21, -R20 ;  /* 0x8000001415147221 */ /* 0x000fe20000000000 */
[----:B------:R-:W-:Y:S01]  /*0f00*/  FADD R26, R27, -R26 ;  /* 0x8000001a1b1a7221 */ /* 0x000fe20000000000 */
[----:B------:R-:W-:Y:S01]  /*0f10*/  FADD R24, R21, R24 ;  /* 0x0000001815187221 */ /* 0x000fe20000000000 */
[----:B------:R0:W-:Y:S01]  /*0f20*/  STG.E desc[UR6][R4.64+0x817e0], R15 ;  /* 0x0817e00f04007986 */ /* 0x0001e2000c101906 */
[----:B------:R-:W-:Y:S01]  /*0f30*/  FADD R22, R19, R22 ;  /* 0x0000001613167221 */ /* 0x000fe20000000000 */
[----:B------:R-:W-:Y:S01]  /*0f40*/  FADD R26, R23, R26 ;  /* 0x0000001a171a7221 */ /* 0x000fe20000000000 */
[-C--:B------:R-:W-:Y:S01]  /*0f50*/  FFMA R13, R28, R0.reuse, R13 ;  /* 0x000000001c0d7223 */ /* 0x080fe2000000000d */
[----:B------:R1:W-:Y:S01]  /*0f60*/  STG.E desc[UR6][R4.64+0x81970], R11 ;  /* 0x0819700b04007986 */ /* 0x0003e2000c101906 */
[----:B------:R-:W-:Y:S01]  /*0f70*/  FADD R20, R17, R20 ;  /* 0x0000001411147221 */ /* 0x000fe20000000000 */
[-C--:B------:R-:W-:Y:S01]  /*0f80*/  FFMA R23, R24, R0.reuse, R23 ;  /* 0x0000000018177223 */ /* 0x080fe20000000017 */
[-C--:B------:R-:W-:Y:S01]  /*0f90*/  FFMA R21, R22, R0.reuse, R21 ;  /* 0x0000000016157223 */ /* 0x080fe20000000015 */
[----:B0-----:R-:W5:Y:S01]  /*0fa0*/  LDG.E R15, desc[UR6][R4.64+0x83270] ;  /* 0x08327006040f7981 */ /* 0x001f62000c1e1900 */
[----:B------:R-:W-:Y:S01]  /*0fb0*/  FADD R22, R14, R14 ;  /* 0x0000000e0e167221 */ /* 0x000fe20000000000 */
[----:B-1----:R-:W-:Y:S01]  /*0fc0*/  FADD R11, R27, R27 ;  /* 0x0000001b1b0b7221 */ /* 0x002fe20000000000 */
[----:B------:R-:W-:Y:S01]  /*0fd0*/  FFMA R19, R20, R0, R19 ;  /* 0x0000000014137223 */ /* 0x000fe20000000013 */
[----:B------:R0:W-:Y:S02]  /*0fe0*/  STG.E desc[UR6][R4.64+0x81650], R13 ;  /* 0x0816500d04007986 */ /* 0x0001e4000c101906 */
[----:B------:R-:W-:-:S02]  /*0ff0*/  FADD R20, R14, -R11 ;  /* 0x8000000b0e147221 */ /* 0x000fc40000000000 */
[----:B------:R-:W-:Y:S01]  /*1000*/  STG.E desc[UR6][R4.64+0x81e20], R23 ;  /* 0x081e201704007986 */ /* 0x000fe2000c101906 */
[----:B------:R-:W-:Y:S01]  /*1010*/  FFMA R26, R26, R0, R25 ;  /* 0x000000001a1a7223 */ /* 0x000fe20000000019 */
[----:B------:R-:W-:Y:S02]  /*1020*/  FADD R20, R25, R20 ;  /* 0x0000001419147221 */ /* 0x000fe40000000000 */
[----:B------:R-:W5:Y:S04]  /*1030*/  LDG.E R17, desc[UR6][R4.64+0x83590] ;  /* 0x0835900604117981 */ /* 0x000f68000c1e1900 */
[----:B0-----:R-:W5:Y:S01]  /*1040*/  LDG.E R13, desc[UR6][R4.64+0x83400] ;  /* 0x08340006040d7981 */ /* 0x001f62000c1e1900 */
[----:B------:R-:W-:-:S03]  /*1050*/  FADD R25, R16, R16 ;  /* 0x0000001010197221 */ /* 0x000fc60000000000 */
[----:B------:R-:W-:Y:S04]  /*1060*/  STG.E desc[UR6][R4.64+0x81c90], R21 ;  /* 0x081c901504007986 */ /* 0x000fe8000c101906 */
[----:B------:R-:W5:Y:S04]  /*1070*/  LDG.E R11, desc[UR6][R4.64+0x83720] ;  /* 0x08372006040b7981 */ /* 0x000f68000c1e1900 */
[----:B------:R0:W-:Y:S04]  /*1080*/  STG.E desc[UR6][R4.64+0x81b00], R19 ;  /* 0x081b001304007986 */ /* 0x0001e8000c101906 */
[----:B0-----:R-:W5:Y:S01]  /*1090*/  LDG.E R19, desc[UR6][R4.64+0x838b0] ;  /* 0x0838b00604137981 */ /* 0x001f62000c1e1900 */
[C---:B--2---:R-:W-:Y:S01]  /*10a0*/  FADD R22, R12.reuse, -R22 ;  /* 0x800000160c167221 */ /* 0x044fe20000000000 */
[----:B------:R-:W-:-:S03]  /*10b0*/  FADD R23, R12, R12 ;  /* 0x0000000c0c177221 */ /* 0x000fc60000000000 */
[----:B------:R-:W-:Y:S01]  /*10c0*/  FADD R21, R27, R22 ;  /* 0x000000161b157221 */ /* 0x000fe20000000000 */
[----:B------:R-:W-:-:S03]  /*10d0*/  FADD R23, R16, -R23 ;  /* 0x8000001710177221 */ /* 0x000fc60000000000 */
[-C--:B------:R-:W-:Y:S01]  /*10e0*/  FFMA R21, R21, R0.reuse, R14 ;  /* 0x0000000015157223 */ /* 0x080fe2000000000e */
[----:B------:R-:W-:Y:S01]  /*10f0*/  FADD R23, R14, R23 ;  /* 0x000000170e177221 */ /* 0x000fe20000000000 */
[C---:B---3--:R-:W-:Y:S01]  /*1100*/  FADD R25, R10.reuse, -R25 ;  /* 0x800000190a197221 */ /* 0x048fe20000000000 */
[----:B------:R-:W-:Y:S01]  /*1110*/  FADD R14, R10, R10 ;  /* 0x0000000a0a0e7221 */ /* 0x000fe20000000000 */
[-C--:B------:R-:W-:Y:S01]  /*1120*/  FFMA R27, R20, R0.reuse, R27 ;  /* 0x00000000141b7223 */ /* 0x080fe2000000001b */
[----:B------:R-:W-:Y:S01]  /*1130*/  FFMA R23, R23, R0, R12 ;  /* 0x0000000017177223 */ /* 0x000fe2000000000c */
[----:B------:R-:W-:Y:S01]  /*1140*/  FADD R25, R12, R25 ;  /* 0x000000190c197221 */ /* 0x000fe20000000000 */
[----:B----4-:R-:W-:Y:S01]  /*1150*/  FADD R22, R8, -R14 ;  /* 0x8000000e08167221 */ /* 0x010fe20000000000 */
[----:B------:R-:W2:Y:S04]  /*1160*/  LDG.E R12, desc[UR6][R4.64+0x83a40] ;  /* 0x083a4006040c7981 */ /* 0x000ea8000c1e1900 */
[----:B------:R-:W3:Y:S04]  /*1170*/  LDG.E R20, desc[UR6][R4.64+0x83d60] ;  /* 0x083d600604147981 */ /* 0x000ee8000c1e1900 */
[----:B------:R0:W-:Y:S04]  /*1180*/  STG.E desc[UR6][R4.64+0x82140], R27 ;  /* 0x0821401b04007986 */ /* 0x0001e8000c101906 */
[----:B------:R1:W-:Y:S04]  /*1190*/  STG.E desc[UR6][R4.64+0x822d0], R21 ;  /* 0x0822d01504007986 */ /* 0x0003e8000c101906 */
[----:B------:R-:W4:Y:S01]  /*11a0*/  LDG.E R14, desc[UR6][R4.64+0x83bd0] ;  /* 0x083bd006040e7981 */ /* 0x000f22000c1e1900 */
[----:B0-----:R-:W-:Y:S01]  /*11b0*/  FADD R27, R16, R22 ;  /* 0x00000016101b7221 */ /* 0x001fe20000000000 */
[----:B-----5:R-:W-:-:S02]  /*11c0*/  FADD R22, R6, R6 ;  /* 0x0000000606167221 */ /* 0x020fc40000000000 */
[----:B-1----:R-:W5:Y:S01]  /*11d0*/  LDG.E R21, desc[UR6][R4.64+0x83ef0] ;  /* 0x083ef00604157981 */ /* 0x002f62000c1e1900 */
[-C--:B------:R-:W-:Y:S01]  /*11e0*/  FFMA R25, R25, R0.reuse, R16 ;  /* 0x0000000019197223 */ /* 0x080fe20000000010 */
[----:B------:R-:W-:Y:S01]  /*11f0*/  FADD R16, R8, R8 ;  /* 0x0000000808107221 */ /* 0x000fe20000000000 */
[C---:B------:R-:W-:Y:S01]  /*1200*/  FADD R22, R18.reuse, -R22 ;  /* 0x8000001612167221 */ /* 0x040fe20000000000 */
[----:B------:R-:W-:Y:S01]  /*1210*/  FADD R24, R18, R18 ;  /* 0x0000001212187221 */ /* 0x000fe20000000000 */
[----:B------:R0:W-:Y:S01]  /*1220*/  STG.E desc[UR6][R4.64+0x82460], R23 ;  /* 0x0824601704007986 */ /* 0x0001e2000c101906 */
[-C--:B------:R-:W-:Y:S01]  /*1230*/  FFMA R27, R27, R0.reuse, R10 ;  /* 0x000000001b1b7223 */ /* 0x080fe2000000000a */
[----:B------:R-:W-:Y:S01]  /*1240*/  FADD R16, R6, -R16 ;  /* 0x8000001006107221 */ /* 0x000fe20000000000 */
[----:B------:R-:W-:Y:S01]  /*1250*/  FADD R22, R8, R22 ;  /* 0x0000001608167221 */ /* 0x000fe20000000000 */
[----:B------:R-:W-:Y:S01]  /*1260*/  FADD R24, R29, -R24 ;  /* 0x800000181d187221 */ /* 0x000fe20000000000 */
[----:B------:R1:W-:Y:S01]  /*1270*/  STG.E desc[UR6][R4.64+0x825f0], R25 ;  /* 0x0825f01904007986 */ /* 0x0003e2000c101906 */
[----:B------:R-:W-:Y:S01]  /*1280*/  FADD R10, R10, R16 ;  /* 0x000000100a0a7221 */ /* 0x000fe20000000000 */
[-C--:B------:R-:W-:Y:S01]  /*1290*/  FFMA R22, R22, R0.reuse, R6 ;  /* 0x0000000016167223 */ /* 0x080fe20000000006 */
[----:B------:R-:W-:Y:S01]  /*12a0*/  FADD R24, R6, R24 ;  /* 0x0000001806187221 */ /* 0x000fe20000000000 */
[----:B0-----:R-:W5:Y:S01]  /*12b0*/  LDG.E R23, desc[UR6][R4.64+0x84080] ;  /* 0x0840800604177981 */ /* 0x001f62000c1e1900 */
[----:B------:R-:W-:-:S03]  /*12c0*/  FFMA R10, R10, R0, R8 ;  /* 0x000000000a0a7223 */ /* 0x000fc60000000008 */
[----:B------:R0:W-:Y:S04]  /*12d0*/  STG.E desc[UR6][R4.64+0x82780], R27 ;  /* 0x0827801b04007986 */ /* 0x0001e8000c101906 */
[----:B-1----:R-:W5:Y:S04]  /*12e0*/  LDG.E R25, desc[UR6][R4.64+0x84530] ;  /* 0x0845300604197981 */ /* 0x002f68000c1e1900 */
[----:B------:R-:W5:Y:S04]  /*12f0*/  LDG.E R6, desc[UR6][R4.64+0x84210] ;  /* 0x0842100604067981 */ /* 0x000f68000c1e1900 */
[----:B0-----:R-:W5:Y:S04]  /*1300*/  LDG.E R27, desc[UR6][R4.64+0x843a0] ;  /* 0x0843a006041b7981 */ /* 0x001f68000c1e1900 */
[----:B------:R-:W5:Y:S01]  /*1310*/  LDG.E R8, desc[UR6][R4.64+0x846c0] ;  /* 0x0846c00604087981 */ /* 0x000f62000c1e1900 */
[----:B------:R-:W-:Y:S01]  /*1320*/  FADD R16, R29, R29 ;  /* 0x0000001d1d107221 */ /* 0x000fe20000000000 */
[----:B------:R-:W-:-:S02]  /*1330*/  FFMA R24, R24, R0, R18 ;  /* 0x0000000018187223 */ /* 0x000fc40000000012 */
[----:B------:R0:W-:Y:S04]  /*1340*/  STG.E desc[UR6][R4.64+0x81fb0], R26 ;  /* 0x081fb01a04007986 */ /* 0x0001e8000c101906 */
[----:B------:R1:W-:Y:S04]  /*1350*/  STG.E desc[UR6][R4.64+0x82910], R10 ;  /* 0x0829100a04007986 */ /* 0x0003e8000c101906 */
[----:B------:R1:W-:Y:S01]  /*1360*/  STG.E desc[UR6][R4.64+0x82aa0], R22 ;  /* 0x082aa01604007986 */ /* 0x0003e2000c101906 */
[C---:B------:R-:W-:Y:S01]  /*1370*/  FADD R16, R9.reuse, -R16 ;  /* 0x8000001009107221 */ /* 0x040fe20000000000 */
[----:B0-----:R-:W-:-:S03]  /*1380*/  FADD R26, R9, R9 ;  /* 0x00000009091a7221 */ /* 0x001fc60000000000 */
[----:B------:R-:W-:Y:S01]  /*1390*/  FADD R16, R18, R16 ;  /* 0x0000001012107221 */ /* 0x000fe20000000000 */
[C---:B------:R-:W-:Y:S01]  /*13a0*/  FADD R18, R7.reuse, R7 ;  /* 0x0000000707127221 */ /* 0x040fe20000000000 */
[----:B------:R-:W-:-:S04]  /*13b0*/  FADD R26, R7, -R26 ;  /* 0x8000001a071a7221 */ /* 0x000fc80000000000 */
[----:B------:R-:W-:Y:S01]  /*13c0*/  FADD R26, R29, R26 ;  /* 0x0000001a1d1a7221 */ /* 0x000fe20000000000 */
[----:B------:R-:W-:-:S03]  /*13d0*/  FFMA R29, R16, R0, R29 ;  /* 0x00000000101d7223 */ /* 0x000fc6000000001d */
[----:B------:R-:W-:Y:S01]  /*13e0*/  FFMA R26, R26, R0, R9 ;  /* 0x000000001a1a7223 */ /* 0x000fe20000000009 */
[----:B------:R-:W-:-:S04]  /*13f0*/  FADD R18, R15, -R18 ;  /* 0x800000120f127221 */ /* 0x000fc80000000000 */
[----:B------:R-:W-:Y:S01]  /*1400*/  FADD R18, R9, R18 ;  /* 0x0000001209127221 */ /* 0x000fe20000000000 */
[----:B-1----:R-:W-:-:S03]  /*1410*/  FADD R10, R15, R15 ;  /* 0x0000000f0f0a7221 */ /* 0x002fc60000000000 */
[----:B------:R-:W-:Y:S01]  /*1420*/  FFMA R9, R18, R0, R7 ;  /* 0x0000000012097223 */ /* 0x000fe20000000007 */
[----:B------:R-:W-:Y:S01]  /*1430*/  FADD R18, R17, R17 ;  /* 0x0000001111127221 */ /* 0x000fe20000000000 */
[C---:B------:R-:W-:Y:S01]  /*1440*/  FADD R16, R13.reuse, R13 ;  /* 0x0000000d0d107221 */ /* 0x040fe20000000000 */
[----:B------:R-:W-:-:S03]  /*1450*/  FADD R10, R13, -R10 ;  /* 0x8000000a0d0a7221 */ /* 0x000fc60000000000 */
[----:B------:R-:W-:Y:S01]  /*1460*/  FADD R16, R17, -R16 ;  /* 0x8000001011107221 */ /* 0x000fe20000000000 */
[C---:B------:R-:W-:Y:S01]  /*1470*/  FADD R22, R11.reuse, R11 ;  /* 0x0000000b0b167221 */ /* 0x040fe20000000000 */
[----:B------:R-:W-:Y:S01]  /*1480*/  FADD R18, R11, -R18 ;  /* 0x800000120b127221 */ /* 0x000fe20000000000 */
[----:B------:R0:W-:Y:S01]  /*1490*/  STG.E desc[UR6][R4.64+0x82dc0], R29 ;  /* 0x082dc01d04007986 */ /* 0x0001e2000c101906 */
[----:B------:R-:W-:Y:S01]  /*14a0*/  FADD R10, R7, R10 ;  /* 0x0000000a070a7221 */ /* 0x000fe20000000000 */
[----:B------:R-:W-:Y:S01]  /*14b0*/  FADD R16, R15, R16 ;  /* 0x000000100f107221 */ /* 0x000fe20000000000 */
[----:B------:R-:W-:Y:S02]  /*14c0*/  FADD R18, R13, R18 ;  /* 0x000000120d127221 */ /* 0x000fe40000000000 */
[-C--:B------:R-:W-:Y:S01]  /*14d0*/  FFMA R15, R10, R0.reuse, R15 ;  /* 0x000000000a0f7223 */ /* 0x080fe2000000000f */
[----:B------:R-:W-:Y:S01]  /*14e0*/  FFMA R13, R16, R0, R13 ;  /* 0x00000000100d7223 */ /* 0x000fe2000000000d */
[C---:B------:R-:W-:Y:S01]  /*14f0*/  FADD R22, R19.reuse, -R22 ;  /* 0x8000001613167221 */ /* 0x040fe20000000000 */
[----:B0-----:R-:W-:-:S03]  /*1500*/  FADD R29, R19, R19 ;  /* 0x00000013131d7221 */ /* 0x001fc60000000000 */
[----:B------:R-:W-:Y:S01]  /*1510*/  FADD R22, R17, R22 ;  /* 0x0000001611167221 */ /* 0x000fe20000000000 */
[----:B------:R-:W-:-:S03]  /*1520*/  FFMA R17, R18, R0, R17 ;  /* 0x0000000012117223 */ /* 0x000fc60000000011 */
[----:B------:R-:W-:Y:S01]  /*1530*/  FFMA R7, R22, R0, R11 ;  /* 0x0000000016077223 */ /* 0x000fe2000000000b */
[----:B------:R0:W-:Y:S04]  /*1540*/  STG.E desc[UR6][R4.64+0x830e0], R9 ;  /* 0x0830e00904007986 */ /* 0x0001e8000c101906 */
[----:B------:R1:W-:Y:S04]  /*1550*/  STG.E desc[UR6][R4.64+0x83720], R7 ;  /* 0x0837200704007986 */ /* 0x0003e8000c101906 */
[----:B------:R1:W-:Y:S04]  /*1560*/  STG.E desc[UR6][R4.64+0x83400], R13 ;  /* 0x0834000d04007986 */ /* 0x0003e8000c101906 */
[----:B------:R-:W-:Y:S04]  /*1570*/  STG.E desc[UR6][R4.64+0x82c30], R24 ;  /* 0x082c301804007986 */ /* 0x000fe8000c101906 */
[----:B------:R-:W-:Y:S04]  /*1580*/  STG.E desc[UR6][R4.64+0x82f50], R26 ;  /* 0x082f501a04007986 */ /* 0x000fe8000c101906 */
[----:B------:R-:W-:Y:S04]  /*1590*/  STG.E desc[UR6][R4.64+0x83270], R15 ;  /* 0x0832700f04007986 */ /* 0x000fe8000c101906 */
[----:B------:R-:W-:Y:S01]  /*15a0*/  STG.E desc[UR6][R4.64+0x83590], R17 ;  /* 0x0835901104007986 */ /* 0x000fe2000c101906 */
[C---:B--2---:R-:W-:Y:S01]  /*15b0*/  FADD R16, R12.reuse, R12 ;  /* 0x0000000c0c107221 */ /* 0x044fe20000000000 */
[----:B------:R-:W-:Y:S01]  /*15c0*/  FADD R10, R12, -R29 ;  /* 0x8000001d0c0a7221 */ /* 0x000fe20000000000 */
[----:B---3--:R-:W-:-:S03]  /*15d0*/  FADD R18, R20, R20 ;  /* 0x0000001414127221 */ /* 0x008fc60000000000 */
[----:B------:R-:W-:Y:S01]  /*15e0*/  FADD R10, R11, R10 ;  /* 0x0000000a0b0a7221 */ /* 0x000fe20000000000 */
[C---:B----4-:R-:W-:Y:S01]  /*15f0*/  FADD R16, R14.reuse, -R16 ;  /* 0x800000100e107221 */ /* 0x050fe20000000000 */
[----:B------:R-:W-:-:S03]  /*1600*/  FADD R29, R14, R14 ;  /* 0x0000000e0e1d7221 */ /* 0x000fc60000000000 */
[----:B0-----:R-:W-:Y:S01]  /*1610*/  FADD R9, R19, R16 ;  /* 0x0000001013097221 */ /* 0x001fe20000000000 */
[C---:B-----5:R-:W-:Y:S01]  /*1620*/  FADD R11, R21.reuse, -R18 ;  /* 0x80000012150b7221 */ /* 0x060fe20000000000 */
[----:B------:R-:W-:Y:S01]  /*1630*/  FFMA R19, R10, R0, R19 ;  /* 0x000000000a137223 */ /* 0x000fe20000000013 */
[----:B------:R-:W-:Y:S02]  /*1640*/  FADD R10, R21, R21 ;  /* 0x00000015150a7221 */ /* 0x000fe40000000000 */
[----:B-1----:R-:W-:Y:S01]  /*1650*/  FADD R7, R14, R11 ;  /* 0x0000000b0e077221 */ /* 0x002fe20000000000 */
[----:B------:R-:W-:-:S03]  /*1660*/  FADD R29, R20, -R29 ;  /* 0x8000001d141d7221 */ /* 0x000fc60000000000 */
[-C--:B------:R-:W-:Y:S01]  /*1670*/  FFMA R13, R7, R0.reuse, R20 ;  /* 0x00000000070d7223 */ /* 0x080fe20000000014 */
[----:B------:R-:W-:Y:S01]  /*1680*/  FADD R29, R12, R29 ;  /* 0x0000001d0c1d7221 */ /* 0x000fe20000000000 */
[-C--:B------:R-:W-:Y:S01]  /*1690*/  FFMA R11, R9, R0.reuse, R12 ;  /* 0x00000000090b7223 */ /* 0x080fe2000000000c */
[----:B------:R-:W-:Y:S02]  /*16a0*/  FADD R7, R23, -R10 ;  /* 0x8000000a17077221 */ /* 0x000fe40000000000 */
[----:B------:R-:W-:Y:S02]  /*16b0*/  FFMA R29, R29, R0, R14 ;  /* 0x000000001d1d7223 */ /* 0x000fe4000000000e */
[----:B------:R-:W-:Y:S01]  /*16c0*/  FADD R20, R20, R7 ;  /* 0x0000000714147221 */ /* 0x000fe20000000000 */
[----:B------:R-:W-:Y:S01]  /*16d0*/  FADD R7, R23, R23 ;  /* 0x0000001717077221 */ /* 0x000fe20000000000 */
[----:B------:R-:W-:Y:S01]  /*16e0*/  FADD R9, R25, R25 ;  /* 0x0000001919097221 */ /* 0x000fe20000000000 */
[----:B------:R-:W-:Y:S01]  /*16f0*/  FADD R10, R6, R6 ;  /* 0x00000006060a7221 */ /* 0x000fe20000000000 */
[----:B------:R-:W-:-:S03]  /*1700*/  FADD R12, R27, R27 ;  /* 0x0000001b1b0c7221 */ /* 0x000fc60000000000 */
[----:B------:R-:W-:Y:S01]  /*1710*/  FADD R10, R27, -R10 ;  /* 0x8000000a1b0a7221 */ /* 0x000fe20000000000 */
[----:B------:R-:W-:Y:S01]  /*1720*/  FADD R14, R8, -R9 ;  /* 0x80000009080e7221 */ /* 0x000fe20000000000 */
[----:B------:R-:W-:Y:S01]  /*1730*/  FADD R8, R6, -R7 ;  /* 0x8000000706087221 */ /* 0x000fe20000000000 */
[----:B------:R-:W-:Y:S01]  /*1740*/  FADD R9, R25, -R12 ;  /* 0x8000000c19097221 */ /* 0x000fe20000000000 */
[----:B------:R-:W-:Y:S01]  /*1750*/  FADD R7, R10, R23 ;  /* 0x000000170a077221 */ /* 0x000fe20000000000 */
[----:B------:R-:W-:Y:S01]  /*1760*/  FADD R14, R27, R14 ;  /* 0x0000000e1b0e7221 */ /* 0x000fe20000000000 */
[----:B------:R-:W-:Y:S01]  /*1770*/  FADD R8, R8, R21 ;  /* 0x0000001508087221 */ /* 0x000fe20000000000 */
[----:B------:R-:W-:Y:S01]  /*1780*/  FADD R10, R6, R9 ;  /* 0x00000009060a7221 */ /* 0x000fe20000000000 */
[----:B------:R0:W-:Y:S01]  /*1790*/  STG.E desc[UR6][R4.64+0x83a40], R11 ;  /* 0x083a400b04007986 */ /* 0x0001e2000c101906 */
[-C--:B------:R-:W-:Y:S01]  /*17a0*/  FFMA R9, R7, R0.reuse, R6 ;  /* 0x0000000007097223 */ /* 0x080fe20000000006 */
[-C--:B------:R-:W-:Y:S01]  /*17b0*/  FFMA R23, R8, R0.reuse, R23 ;  /* 0x0000000008177223 */ /* 0x080fe20000000017 */
[-C--:B------:R-:W-:Y:S01]  /*17c0*/  FFMA R27, R10, R0.reuse, R27 ;  /* 0x000000000a1b7223 */ /* 0x080fe2000000001b */
[-C--:B------:R-:W-:Y:S01]  /*17d0*/  FFMA R25, R14, R0.reuse, R25 ;  /* 0x000000000e197223 */ /* 0x080fe20000000019 */
[----:B------:R1:W-:Y:S01]  /*17e0*/  STG.E desc[UR6][R4.64+0x838b0], R19 ;  /* 0x0838b01304007986 */ /* 0x0003e2000c101906 */
[----:B0-----:R-:W-:-:S03]  /*17f0*/  FFMA R11, R20, R0, R21 ;  /* 0x00000000140b7223 */ /* 0x001fc60000000015 */
[----:B------:R1:W-:Y:S04]  /*1800*/  STG.E desc[UR6][R4.64+0x83bd0], R29 ;  /* 0x083bd01d04007986 */ /* 0x0003e8000c101906 */
[----:B------:R1:W-:Y:S04]  /*1810*/  STG.E desc[UR6][R4.64+0x83d60], R13 ;  /* 0x083d600d04007986 */ /* 0x0003e8000c101906 */
[----:B------:R1:W-:Y:S04]  /*1820*/  STG.E desc[UR6][R4.64+0x83ef0], R11 ;  /* 0x083ef00b04007986 */ /* 0x0003e8000c101906 */
[----:B------:R1:W-:Y:S04]  /*1830*/  STG.E desc[UR6][R4.64+0x84080], R23 ;  /* 0x0840801704007986 */ /* 0x0003e8000c101906 */
[----:B------:R1:W-:Y:S04]  /*1840*/  STG.E desc[UR6][R4.64+0x84210], R9 ;  /* 0x0842100904007986 */ /* 0x0003e8000c101906 */
[----:B------:R1:W-:Y:S04]  /*1850*/  STG.E desc[UR6][R4.64+0x843a0], R27 ;  /* 0x0843a01b04007986 */ /* 0x0003e8000c101906 */
[----:B------:R1:W-:Y:S04]  /*1860*/  STG.E desc[UR6][R4.64+0x84530], R25 ;  /* 0x0845301904007986 */ /* 0x0003e8000c101906 */
[----:B------:R-:W2:Y:S04]  /*1870*/  LDG.E R7, desc[UR6][R2.64+0x84530] ;  /* 0x0845300602077981 */ /* 0x000ea8000c1e1900 */
[----:B--2---:R1:W-:Y:S02]  /*1880*/  STG.E desc[UR6][R2.64+0x846c0], R7 ;  /* 0x0846c00702007986 */ /* 0x0043e4000c101906 */
.L_x_56:
[----:B------:R-:W-:Y:S06]  /*1890*/  BAR.SYNC.DEFER_BLOCKING 0x0 ;  /* 0x0000000000007b1d */ /* 0x000fec0000010000 */
[----:B------:R-:W-:Y:S05]  /*18a0*/  EXIT ;  /* 0x000000000000794d */ /* 0x000fea0003800000 */
        .weak           $__internal_3_$__cuda_sm3x_div_rn_noftz_f32_slowpath
        .type           $__internal_3_$__cuda_sm3x_div_rn_noftz_f32_slowpath,@function
        .size           $__internal_3_$__cuda_sm3x_div_rn_noftz_f32_slowpath,(.L_x_163 - $__internal_3_$__cuda_sm3x_div_rn_noftz_f32_slowpath)
$__internal_3_$__cuda_sm3x_div_rn_noftz_f32_slowpath:
[----:B------:R-:W-:Y:S02]  /*18b0*/  SHF.R.U32.HI R6, RZ, 0x17, R3 ;  /* 0x00000017ff067819 */ /* 0x000fe40000011603 */
        /* <DEDUP_REMOVED lines=32> */
.L_x_59:
[----:B------:R-:W-:-:S04]  /*1ac0*/  LEA R6, R10, 0xc0800000, 0x17 ;  /* 0xc08000000a067811 */ /* 0x000fc800078eb8ff */
[----:B------:R-:W-:Y:S02]  /*1ad0*/  IADD3 R6, PT, PT, -R6, R3, RZ ;  /* 0x0000000306067210 */ /* 0x000fe40007ffe1ff */
[----:B------:R-:W-:Y:S02]  /*1ae0*/  IADD3 R3, PT, PT, R8, -0x7f, RZ ;  /* 0xffffff8108037810 */ /* 0x000fe40007ffe0ff */
[----:B------:R0:W1:Y:S01]  /*1af0*/  MUFU.RCP R7, R6 ;  /* 0x0000000600077308 */ /* 0x0000620000001000 */
[----:B------:R-:W-:Y:S02]  /*1b00*/  FADD.FTZ R9, -R6, -RZ ;  /* 0x800000ff06097221 */ /* 0x000fe40000010100 */
[C---:B------:R-:W-:Y:S01]  /*1b10*/  IMAD R0, R3.reuse, -0x800000, R0 ;  /* 0xff80000003007824 */ /* 0x040fe200078e0200 */
[----:B0-----:R-:W-:-:S04]  /*1b20*/  IADD3 R6, PT, PT, R3, 0x7f, -R10 ;  /* 0x0000007f03067810 */ /* 0x001fc80007ffe80a */
[----:B------:R-:W-:Y:S01]  /*1b30*/  IADD3 R6, PT, PT, R6, R5, RZ ;  /* 0x0000000506067210 */ /* 0x000fe20007ffe0ff */
[----:B-1----:R-:W-:-:S04]  /*1b40*/  FFMA R8, R7, R9, 1 ;  /* 0x3f80000007087423 */ /* 0x002fc80000000009 */
        /* <DEDUP_REMOVED lines=20> */
[CCC-:B------:R-:W-:Y:S01]  /*1c90*/  FFMA.RM R6, R12.reuse, R8.reuse, R7.reuse ;  /* 0x000000080c067223 */ /* 0x1c0fe20000004007 */
[C---:B------:R-:W-:Y:S02]  /*1ca0*/  ISETP.NE.AND P2, PT, R9.reuse, RZ, PT ;  /* 0x000000ff0900720c */ /* 0x040fe40003f45270 */
[----:B------:R-:W-:Y:S02]  /*1cb0*/  ISETP.NE.AND P1, PT, R9, RZ, PT ;  /* 0x000000ff0900720c */ /* 0x000fe40003f25270 */
[----:B------:R-:W-:Y:S01]  /*1cc0*/  LOP3.LUT R5, R3, 0x7fffff, RZ, 0xc0, !PT ;  /* 0x007fffff03057812 */ /* 0x000fe200078ec0ff */
[----:B------:R-:W-:Y:S01]  /*1cd0*/  FFMA.RP R3, R12, R8, R7 ;  /* 0x000000080c037223 */ /* 0x000fe20000008007 */
[----:B------:R-:W-:Y:S02]  /*1ce0*/  IADD3 R8, PT, PT, R9, 0x20, RZ ;  /* 0x0000002009087810 */ /* 0x000fe40007ffe0ff */
        /* <DEDUP_REMOVED lines=15> */
.L_x_65:
[----:B------:R-:W-:-:S04]  /*1de0*/  LOP3.LUT R0, R0, 0x80000000, RZ, 0xc0, !PT ;  /* 0x8000000000007812 */ /* 0x000fc800078ec0ff */
[----:B------:R-:W-:Y:S01]  /*1df0*/  LOP3.LUT R0, R0, 0x7f800000, RZ, 0xfc, !PT ;  /* 0x7f80000000007812 */ /* 0x000fe200078efcff */
[----:B------:R-:W-:Y:S06]  /*1e00*/  BRA `(.L_x_66) ;  /* 0x0000000000287947 */ /* 0x000fec0003800000 */
.L_x_64:
[----:B------:R-:W-:Y:S01]  /*1e10*/  LEA R0, R6, R0, 0x17 ;  /* 0x0000000006007211 */ /* 0x000fe200078eb8ff */
[----:B------:R-:W-:Y:S06]  /*1e20*/  BRA `(.L_x_66) ;  /* 0x0000000000207947 */ /* 0x000fec0003800000 */
.L_x_63:
[----:B------:R-:W-:-:S04]  /*1e30*/  LOP3.LUT R0, R3, 0x80000000, R0, 0x48, !PT ;  /* 0x8000000003007812 */ /* 0x000fc800078e4800 */
[----:B------:R-:W-:Y:S01]  /*1e40*/  LOP3.LUT R0, R0, 0x7f800000, RZ, 0xfc, !PT ;  /* 0x7f80000000007812 */ /* 0x000fe200078efcff */
[----:B------:R-:W-:Y:S06]  /*1e50*/  BRA `(.L_x_66) ;  /* 0x0000000000147947 */ /* 0x000fec0003800000 */
.L_x_62:
[----:B------:R-:W-:Y:S01]  /*1e60*/  LOP3.LUT R0, R3, 0x80000000, R0, 0x48, !PT ;  /* 0x8000000003007812 */ /* 0x000fe200078e4800 */
[----:B------:R-:W-:Y:S06]  /*1e70*/  BRA `(.L_x_66) ;  /* 0x00000000000c7947 */ /* 0x000fec0003800000 */
.L_x_61:
[----:B------:R-:W0:Y:S01]  /*1e80*/  MUFU.RSQ R0, -QNAN ;  /* 0xffc0000000007908 */ /* 0x000e220000001400 */
[----:B------:R-:W-:Y:S05]  /*1e90*/  BRA `(.L_x_66) ;  /* 0x0000000000047947 */ /* 0x000fea0003800000 */
.L_x_60:
[----:B------:R-:W-:-:S07]  /*1ea0*/  FADD.FTZ R0, R0, R3 ;  /* 0x0000000300007221 */ /* 0x000fce0000010000 */
.L_x_66:
[----:B------:R-:W-:-:S04]  /*1eb0*/  HFMA2 R5, -RZ, RZ, 0, 0 ;  /* 0x00000000ff057431 */ /* 0x000fc800000001ff */
[----:B0-----:R-:W-:Y:S05]  /*1ec0*/  RET.REL.NODEC R4 `(_Z17finite_differenceP16Facet_PropertiesP22Roughness_Temperatures) ;  /* 0xffffffe0044c7950 */ /* 0x001fea0003c3ffff */
.L_x_67:
        /* <DEDUP_REMOVED lines=11> */
.L_x_163:


//--------------------- .text._Z33roughness_initialise_temperaturesP16Facet_PropertiesP22Roughness_IlluminationP23Roughness_GlobalheatingP22Roughness_TemperaturesPff --------------------------
	.section	.text._Z33roughness_initialise_temperaturesP16Facet_PropertiesP22Roughness_IlluminationP23Roughness_GlobalheatingP22Roughness_TemperaturesPff,"ax",@progbits
	.align	128
        .global         _Z33roughness_initialise_temperaturesP16Facet_PropertiesP22Roughness_IlluminationP23Roughness_GlobalheatingP22Roughness_TemperaturesPff
        .type           _Z33roughness_initialise_temperaturesP16Facet_PropertiesP22Roughness_IlluminationP23Roughness_GlobalheatingP22Roughness_TemperaturesPff,@function
        .size           _Z33roughness_initialise_temperaturesP16Facet_PropertiesP22Roughness_IlluminationP23Roughness_GlobalheatingP22Roughness_TemperaturesPff,(.L_x_164 - _Z33roughness_initialise_temperaturesP16Facet_PropertiesP22Roughness_IlluminationP23Roughness_GlobalheatingP22Roughness_TemperaturesPff)
        .other          _Z33roughness_initialise_temperaturesP16Facet_PropertiesP22Roughness_IlluminationP23Roughness_GlobalheatingP22Roughness_TemperaturesPff,@"STO_CUDA_ENTRY STV_DEFAULT"
_Z33roughness_initialise_temperaturesP16Facet_PropertiesP22Roughness_IlluminationP23Roughness_GlobalheatingP22Roughness_TemperaturesPff:
.text._Z33roughness_initialise_temperaturesP16Facet_PropertiesP22Roughness_IlluminationP23Roughness_GlobalheatingP22Roughness_TemperaturesPff:
[----:B------:R-:W-:Y:S01]  /*0000*/  LDC R1, c[0x0][0x37c] ;  /* 0x0000df00ff017b82 */ /* 0x000fe20000000800 */
[----:B------:R-:W0:Y:S01]  /*0010*/  S2R R8, SR_TID.X ;  /* 0x0000000000087919 */ /* 0x000e220000002100 */
[----:B------:R-:W1:Y:S01]  /*0020*/  LDCU.64 UR6, c[0x0][0x358] ;  /* 0x00006b00ff0677ac */ /* 0x000e620008000a00 */
[----:B------:R-:W2:Y:S05]  /*0030*/  S2R R3, SR_CTAID.X ;  /* 0x0000000000037919 */ /* 0x000eaa0000002500 */
[----:B------:R-:W3:Y:S08]  /*0040*/  S2UR UR5, SR_CgaCtaId ;  /* 0x00000000000579c3 */ /* 0x000ef00000008800 */
[----:B------:R-:W4:Y:S08]  /*0050*/  LDC.64 R6, c[0x0][0x388] ;  /* 0x0000e200ff067b82 */ /* 0x000f300000000a00 */
[----:B------:R-:W5:Y:S01]  /*0060*/  LDC.64 R4, c[0x0][0x390] ;  /* 0x0000e400ff047b82 */ /* 0x000f620000000a00 */
[----:B0-----:R-:W-:-:S13]  /*0070*/  ISETP.NE.AND P0, PT, R8, RZ, PT ;  /* 0x000000ff0800720c */ /* 0x001fda0003f05270 */
[----:B------:R-:W2:Y:S02]  /*0080*/  @!P0 LDC.64 R10, c[0x0][0x380] ;  /* 0x0000e000ff0a8b82 */ /* 0x000ea40000000a00 */
[----:B--2---:R-:W-:-:S06]  /*0090*/  @!P0 IMAD.WIDE.U32 R10, R3, 0xc, R10 ;  /* 0x0000000c030a8825 */ /* 0x004fcc00078e000a */
[----:B-1----:R-:W2:Y:S01]  /*00a0*/  @!P0 LDG.E R11, desc[UR6][R10.64+0x4] ;  /* 0x000004060a0b8981 */ /* 0x002ea2000c1e1900 */
[----:B------:R-:W-:Y:S01]  /*00b0*/  UMOV UR4, 0x400 ;  /* 0x0000040000047882 */ /* 0x000fe20000000000 */
[----:B----4-:R-:W-:Y:S01]  /*00c0*/  IMAD.WIDE.U32 R6, R3, 0x3f7a0, R6 ;  /* 0x0003f7a003067825 */ /* 0x010fe200078e0006 */
[----:B---3--:R-:W-:-:S03]  /*00d0*/  ULEA UR4, UR5, UR4, 0x18 ;  /* 0x0000000405047291 */ /* 0x008fc6000f8ec0ff */
[----:B-----5:R-:W-:-:S04]  /*00e0*/  IMAD.WIDE.U32 R4, R3, 0x3f7a0, R4 ;  /* 0x0003f7a003047825 */ /* 0x020fc800078e0004 */
[----:B------:R-:W-:-:S04]  /*00f0*/  IMAD.WIDE.U32 R6, R8, 0x4, R6 ;  /* 0x0000000408067825 */ /* 0x000fc800078e0006 */
[----:B------:R-:W-:Y:S01]  /*0100*/  IMAD.WIDE.U32 R4, R8, 0x4, R4 ;  /* 0x0000000408047825 */ /* 0x000fe200078e0004 */
[----:B--2---:R0:W-:Y:S01]  /*0110*/  @!P0 STS [UR4], R11 ;  /* 0x0000000bff008988 */ /* 0x0041e20008000804 */
[----:B------:R-:W-:Y:S06]  /*0120*/  BAR.SYNC.DEFER_BLOCKING 0x0 ;  /* 0x0000000000007b1d */ /* 0x000fec0000010000 */
[----:B------:R-:W2:Y:S04]  /*0130*/  LDG.E R0, desc[UR6][R6.64] ;  /* 0x0000000606007981 */ /* 0x000ea8000c1e1900 */
[----:B------:R-:W2:Y:S04]  /*0140*/  LDG.E R2, desc[UR6][R4.64] ;  /* 0x0000000604027981 */ /* 0x000ea8000c1e1900 */
[----:B------:R-:W3:Y:S04]  /*0150*/  LDG.E R12, desc[UR6][R6.64+0x190] ;  /* 0x00019006060c7981 */ /* 0x000ee8000c1e1900 */
[----:B------:R1:W3:Y:S01]  /*0160*/  LDG.E R16, desc[UR6][R4.64+0x190] ;  /* 0x0001900604107981 */ /* 0x0002e2000c1e1900 */
[----:B------:R-:W-:-:S02]  /*0170*/  IADD3 R14, P0, PT, R6, 0x320, RZ ;  /* 0x00000320060e7810 */ /* 0x000fc40007f1e0ff */
[----:B------:R-:W-:Y:S01]  /*0180*/  MOV R13, R5 ;  /* 0x00000005000d7202 */ /* 0x000fe20000000f00 */
[----:B------:R-:W4:Y:S01]  /*0190*/  LDS R9, [UR4] ;  /* 0x00000004ff097984 */ /* 0x000f220008000800 */
[-C--:B------:R-:W-:Y:S01]  /*01a0*/  IADD3.X R17, PT, PT, RZ, R7.reuse, RZ, P0, !PT ;  /* 0x00000007ff117210 */ /* 0x080fe200007fe4ff */
[----:B------:R-:W-:Y:S01]  /*01b0*/  UMOV UR4, 0x2 ;  /* 0x0000000200047882 */ /* 0x000fe20000000000 */
[----:B------:R-:W-:Y:S02]  /*01c0*/  IADD3 R18, P0, PT, R4, 0x320, RZ ;  /* 0x0000032004127810 */ /* 0x000fe40007f1e0ff */
[----:B------:R-:W-:Y:S02]  /*01d0*/  MOV R10, R6 ;  /* 0x00000006000a7202 */ /* 0x000fe40000000f00 */
[----:B0-----:R-:W-:Y:S02]  /*01e0*/  MOV R11, R7 ;  /* 0x00000007000b7202 */ /* 0x001fe40000000f00 */
[----:B-1----:R-:W-:Y:S01]  /*01f0*/  IADD3.X R5, PT, PT, RZ, R5, RZ, P0, !PT ;  /* 0x00000005ff057210 */ /* 0x002fe200007fe4ff */
[----:B----4-:R-:W-:-:S04]  /*0200*/  FADD R9, -R9, 1 ;  /* 0x3f80000009097421 */ /* 0x010fc80000000100 */
[----:B--2---:R-:W-:-:S04]  /*0210*/  FFMA R0, R9, R0, R2 ;  /* 0x0000000009007223 */ /* 0x004fc80000000002 */
[----:B------:R-:W-:Y:S01]  /*0220*/  FFMA R0, R0, 0.0015384615398943424225, RZ ;  /* 0x3ac9a63400007823 */ /* 0x000fe200000000ff */
[----:B---3--:R-:W-:Y:S01]  /*0230*/  FFMA R15, R9, R12, R16 ;  /* 0x0000000c090f7223 */ /* 0x008fe20000000010 */
[----:B------:R-:W-:-:S03]  /*0240*/  MOV R12, R4 ;  /* 0x00000004000c7202 */ /* 0x000fc60000000f00 */
[----:B------:R-:W-:-:S07]  /*0250*/  FFMA R2, R15, 0.0015384615398943424225, R0 ;  /* 0x3ac9a6340f027823 */ /* 0x000fce0000000000 */
.L_x_68:
[----:B------:R-:W-:Y:S02]  /*0260*/  MOV R4, R18 ;  /* 0x0000001200047202 */ /* 0x000fe40000000f00 */
[----:B------:R-:W-:Y:S02]  /*0270*/  MOV R6, R14 ;  /* 0x0000000e00067202 */ /* 0x000fe40000000f00 */
[----:B------:R-:W-:Y:S01]  /*0280*/  MOV R7, R17 ;  /* 0x0000001100077202 */ /* 0x000fe20000000f00 */
[----:B------:R-:W2:Y:S04]  /*0290*/  LDG.E R15, desc[UR6][R4.64] ;  /* 0x00000006040f7981 */ /* 0x000ea8000c1e1900 */
[----:B------:R-:W2:Y:S04]  /*02a0*/  LDG.E R28, desc[UR6][R6.64] ;  /* 0x00000006061c7981 */ /* 0x000ea8000c1e1900 */
[----:B------:R-:W3:Y:S04]  /*02b0*/  LDG.E R17, desc[UR6][R6.64+0x190] ;  /* 0x0001900606117981 */ /* 0x000ee8000c1e1900 */
[----:B------:R-:W3:Y:S04]  /*02c0*/  LDG.E R23, desc[UR6][R4.64+0x190] ;  /* 0x0001900604177981 */ /* 0x000ee8000c1e1900 */
[----:B------:R-:W4:Y:S04]  /*02d0*/  LDG.E R24, desc[UR6][R6.64+0x320] ;  /* 0x0003200606187981 */ /* 0x000f28000c1e1900 */
[----:B------:R-:W4:Y:S04]  /*02e0*/  LDG.E R26, desc[UR6][R4.64+0x320] ;  /* 0x00032006041a7981 */ /* 0x000f28000c1e1900 */
        /* <DEDUP_REMOVED lines=8> */
[----:B--2---:R-:W-:-:S03]  /*0370*/  FFMA R15, R9, R28, R15 ;  /* 0x0000001c090f7223 */ /* 0x004fc6000000000f */
[----:B------:R-:W2:Y:S01]  /*0380*/  LDG.E R28, desc[UR6][R4.64+0xc80] ;  /* 0x000c8006041c7981 */ /* 0x000ea2000c1e1900 */
[----:B------:R-:W-:-:S03]  /*0390*/  FFMA R2, R15, 0.0015384615398943424225, R2 ;  /* 0x3ac9a6340f027823 */ /* 0x000fc60000000002 */
[----:B------:R-:W2:Y:S01]  /*03a0*/  LDG.E R15, desc[UR6][R6.64+0xaf0] ;  /* 0x000af006060f7981 */ /* 0x000ea2000c1e1900 */
[----:B---3--:R-:W-:-:S03]  /*03b0*/  FFMA R23, R9, R17, R23 ;  /* 0x0000001109177223 */ /* 0x008fc60000000017 */
[----:B------:R-:W2:Y:S01]  /*03c0*/  LDG.E R17, desc[UR6][R4.64+0xaf0] ;  /* 0x000af00604117981 */ /* 0x000ea2000c1e1900 */
[----:B------:R-:W-:Y:S01]  /*03d0*/  FFMA R2, R23, 0.0015384615398943424225, R2 ;  /* 0x3ac9a63417027823 */ /* 0x000fe20000000002 */
[----:B----4-:R-:W-:Y:S02]  /*03e0*/  FFMA R23, R9, R24, R26 ;  /* 0x0000001809177223 */ /* 0x010fe4000000001a */
[----:B------:R-:W3:Y:S02]  /*03f0*/  LDG.E R26, desc[UR6][R6.64+0xc80] ;  /* 0x000c8006061a7981 */ /* 0x000ee4000c1e1900 */
[----:B------:R-:W-:Y:S02]  /*0400*/  FFMA R2, R23, 0.0015384615398943424225, R2 ;  /* 0x3ac9a63417027823 */ /* 0x000fe40000000002 */
[----:B------:R-:W4:Y:S01]  /*0410*/  LDG.E R24, desc[UR6][R4.64+0xe10] ;  /* 0x000e100604187981 */ /* 0x000f22000c1e1900 */
[----:B-----5:R-:W-:-:S03]  /*0420*/  FFMA R23, R9, R22, R14 ;  /* 0x0000001609177223 */ /* 0x020fc6000000000e */
[----:B------:R-:W4:Y:S01]  /*0430*/  LDG.E R14, desc[UR6][R6.64+0xe10] ;  /* 0x000e1006060e7981 */ /* 0x000f22000c1e1900 */
[----:B------:R-:W-:-:S03]  /*0440*/  FFMA R23, R23, 0.0015384615398943424225, R2 ;  /* 0x3ac9a63417177823 */ /* 0x000fc60000000002 */
[----:B------:R-:W5:Y:S01]  /*0450*/  LDG.E R2, desc[UR6][R6.64+0xfa0] ;  /* 0x000fa00606027981 */ /* 0x000f62000c1e1900 */
[----:B------:R-:W-:-:S03]  /*0460*/  FFMA R18, R9, R18, R20 ;  /* 0x0000001209127223 */ /* 0x000fc60000000014 */
[----:B------:R-:W5:Y:S01]  /*0470*/  LDG.E R22, desc[UR6][R4.64+0xfa0] ;  /* 0x000fa00604167981 */ /* 0x000f62000c1e1900 */
[----:B------:R-:W-:-:S03]  /*0480*/  FFMA R23, R18, 0.0015384615398943424225, R23 ;  /* 0x3ac9a63412177823 */ /* 0x000fc60000000017 */
[----:B------:R-:W5:Y:S04]  /*0490*/  LDG.E R18, desc[UR6][R6.64+0x1130] ;  /* 0x0011300606127981 */ /* 0x000f68000c1e1900 */
[----:B------:R-:W5:Y:S01]  /*04a0*/  LDG.E R20, desc[UR6][R4.64+0x1130] ;  /* 0x0011300604147981 */ /* 0x000f62000c1e1900 */
[----:B------:R-:W-:-:S03]  /*04b0*/  FFMA R0, R9, R0, R16 ;  /* 0x0000000009007223 */ /* 0x000fc60000000010 */
[----:B------:R-:W5:Y:S01]  /*04c0*/  LDG.E R16, desc[UR6][R4.64+0x12c0] ;  /* 0x0012c00604107981 */ /* 0x000f62000c1e1900 */
[----:B------:R-:W-:Y:S01]  /*04d0*/  FFMA R23, R0, 0.0015384615398943424225, R23 ;  /* 0x3ac9a63400177823 */ /* 0x000fe20000000017 */
[----:B------:R-:W-:Y:S02]  /*04e0*/  FFMA R19, R9, R19, R21 ;  /* 0x0000001309137223 */ /* 0x000fe40000000015 */
[----:B------:R-:W5:Y:S02]  /*04f0*/  LDG.E R0, desc[UR6][R6.64+0x12c0] ;  /* 0x0012c00606007981 */ /* 0x000f64000c1e1900 */
[----:B------:R-:W-:Y:S02]  /*0500*/  FFMA R23, R19, 0.0015384615398943424225, R23 ;  /* 0x3ac9a63413177823 */ /* 0x000fe40000000017 */
[----:B------:R-:W5:Y:S04]  /*0510*/  LDG.E R19, desc[UR6][R6.64+0x1450] ;  /* 0x0014500606137981 */ /* 0x000f68000c1e1900 */
[----:B------:R-:W5:Y:S01]  /*0520*/  LDG.E R21, desc[UR6][R4.64+0x1450] ;  /* 0x0014500604157981 */ /* 0x000f62000c1e1900 */
[----:B--2---:R-:W-:-:S03]  /*0530*/  FFMA R15, R9, R15, R17 ;  /* 0x0000000f090f7223 */ /* 0x004fc60000000011 */
[----:B------:R-:W2:Y:S01]  /*0540*/  LDG.E R17, desc[UR6][R4.64+0x15e0] ;  /* 0x0015e00604117981 */ /* 0x000ea2000c1e1900 */
[----:B------:R-:W-:-:S03]  /*0550*/  FFMA R23, R15, 0.0015384615398943424225, R23 ;  /* 0x3ac9a6340f177823 */ /* 0x000fc60000000017 */
[----:B------:R-:W2:Y:S01]  /*0560*/  LDG.E R15, desc[UR6][R6.64+0x15e0] ;  /* 0x0015e006060f7981 */ /* 0x000ea2000c1e1900 */
[----:B---3--:R-:W-:-:S03]  /*0570*/  FFMA R26, R9, R26, R28 ;  /* 0x0000001a091a7223 */ /* 0x008fc6000000001c */
[----:B------:R-:W3:Y:S01]  /*0580*/  LDG.E R28, desc[UR6][R4.64+0x1770] ;  /* 0x00177006041c7981 */ /* 0x000ee2000c1e1900 */
[----:B------:R-:W-:-:S03]  /*0590*/  FFMA R23, R26, 0.0015384615398943424225, R23 ;  /* 0x3ac9a6341a177823 */ /* 0x000fc60000000017 */
[----:B------:R-:W3:Y:S01]  /*05a0*/  LDG.E R26, desc[UR6][R4.64+0x1900] ;  /* 0x00190006041a7981 */ /* 0x000ee2000c1e1900 */
[----:B----4-:R-:W-:-:S03]  /*05b0*/  FFMA R24, R9, R14, R24 ;  /* 0x0000000e09187223 */ /* 0x010fc60000000018 */
[----:B------:R-:W3:Y:S01]  /*05c0*/  LDG.E R14, desc[UR6][R6.64+0x1770] ;  /* 0x00177006060e7981 */ /* 0x000ee2000c1e1900 */
[----:B------:R-:W-:-:S03]  /*05d0*/  FFMA R23, R24, 0.0015384615398943424225, R23 ;  /* 0x3ac9a63418177823 */ /* 0x000fc60000000017 */
[----:B------:R-:W4:Y:S01]  /*05e0*/  LDG.E R24, desc[UR6][R4.64+0x1a90] ;  /* 0x001a900604187981 */ /* 0x000f22000c1e1900 */
[----:B-----5:R-:W-:-:S03]  /*05f0*/  FFMA R22, R9, R2, R22 ;  /* 0x0000000209167223 */ /* 0x020fc60000000016 */
[----:B------:R-:W5:Y:S01]  /*0600*/  LDG.E R2, desc[UR6][R6.64+0x1900] ;  /* 0x0019000606027981 */ /* 0x000f62000c1e1900 */
[----:B------:R-:W-:-:S03]  /*0610*/  FFMA R23, R22, 0.0015384615398943424225, R23 ;  /* 0x3ac9a63416177823 */ /* 0x000fc60000000017 */
[----:B------:R-:W4:Y:S01]  /*0620*/  LDG.E R22, desc[UR6][R6.64+0x1a90] ;  /* 0x001a900606167981 */ /* 0x000f22000c1e1900 */
[----:B------:R-:W-:-:S03]  /*0630*/  FFMA R18, R9, R18, R20 ;  /* 0x0000001209127223 */ /* 0x000fc60000000014 */
[----:B------:R-:W4:Y:S01]  /*0640*/  LDG.E R20, desc[UR6][R4.64+0x1c20] ;  /* 0x001c200604147981 */ /* 0x000f22000c1e1900 */
        /* <DEDUP_REMOVED lines=10> */
[----:B--2---:R-:W-:-:S03]  /*06f0*/  FFMA R15, R9, R15, R17 ;  /* 0x0000000f090f7223 */ /* 0x004fc60000000011 */
[----:B------:R-:W2:Y:S01]  /*0700*/  LDG.E R17, desc[UR6][R4.64+0x20d0] ;  /* 0x0020d00604117981 */ /* 0x000ea2000c1e1900 */
[----:B------:R-:W-:Y:S01]  /*0710*/  FFMA R15, R15, 0.0015384615398943424225, R23 ;  /* 0x3ac9a6340f0f7823 */ /* 0x000fe20000000017 */
[C---:B---3--:R-:W-:Y:S02]  /*0720*/  FFMA R28, R9.reuse, R14, R28 ;  /* 0x0000000e091c7223 */ /* 0x048fe4000000001c */
[----:B------:R-:W2:Y:S02]  /*0730*/  LDG.E R14, desc[UR6][R6.64+0x20d0] ;  /* 0x0020d006060e7981 */ /* 0x000ea4000c1e1900 */
[----:B------:R-:W-:Y:S02]  /*0740*/  FFMA R28, R28, 0.0015384615398943424225, R15 ;  /* 0x3ac9a6341c1c7823 */ /* 0x000fe4000000000f */
[----:B------:R-:W3:Y:S01]  /*0750*/  LDG.E R15, desc[UR6][R4.64+0x2260] ;  /* 0x00226006040f7981 */ /* 0x000ee2000c1e1900 */
[----:B-----5:R-:W-:-:S03]  /*0760*/  FFMA R23, R9, R2, R26 ;  /* 0x0000000209177223 */ /* 0x020fc6000000001a */
[----:B------:R-:W3:Y:S01]  /*0770*/  LDG.E R2, desc[UR6][R6.64+0x2260] ;  /* 0x0022600606027981 */ /* 0x000ee2000c1e1900 */
[----:B------:R-:W-:Y:S01]  /*0780*/  FFMA R23, R23, 0.0015384615398943424225, R28 ;  /* 0x3ac9a63417177823 */ /* 0x000fe2000000001c */
[C---:B----4-:R-:W-:Y:S02]  /*0790*/  FFMA R22, R9.reuse, R22, R24 ;  /* 0x0000001609167223 */ /* 0x050fe40000000018 */
[----:B------:R-:W4:Y:S04]  /*07a0*/  LDG.E R26, desc[UR6][R6.64+0x23f0] ;  /* 0x0023f006061a7981 */ /* 0x000f28000c1e1900 */
[----:B------:R-:W4:Y:S01]  /*07b0*/  LDG.E R28, desc[UR6][R4.64+0x23f0] ;  /* 0x0023f006041c7981 */ /* 0x000f22000c1e1900 */
[----:B------:R-:W-:Y:S01]  /*07c0*/  FFMA R23, R22, 0.0015384615398943424225, R23 ;  /* 0x3ac9a63416177823 */ /* 0x000fe20000000017 */
[----:B------:R-:W-:-:S02]  /*07d0*/  FFMA R18, R9, R18, R20 ;  /* 0x0000001209127223 */ /* 0x000fc40000000014 */
[----:B------:R-:W5:Y:S04]  /*07e0*/  LDG.E R22, desc[UR6][R6.64+0x2580] ;  /* 0x0025800606167981 */ /* 0x000f68000c1e1900 */
[----:B------:R-:W5:Y:S01]  /*07f0*/  LDG.E R24, desc[UR6][R4.64+0x2580] ;  /* 0x0025800604187981 */ /* 0x000f62000c1e1900 */
[----:B------:R-:W-:-:S03]  /*0800*/  FFMA R23, R18, 0.0015384615398943424225, R23 ;  /* 0x3ac9a63412177823 */ /* 0x000fc60000000017 */
[----:B------:R-:W5:Y:S04]  /*0810*/  LDG.E R18, desc[UR6][R6.64+0x2710] ;  /* 0x0027100606127981 */ /* 0x000f68000c1e1900 */
[----:B------:R-:W5:Y:S01]  /*0820*/  LDG.E R20, desc[UR6][R4.64+0x2710] ;  /* 0x0027100604147981 */ /* 0x000f62000c1e1900 */
[C---:B------:R-:W-:Y:S01]  /*0830*/  FFMA R0, R9.reuse, R0, R16 ;  /* 0x0000000009007223 */ /* 0x040fe20000000010 */
[----:B------:R-:W-:Y:S02]  /*0840*/  FFMA R19, R9, R19, R21 ;  /* 0x0000001309137223 */ /* 0x000fe40000000015 */
[----:B------:R-:W5:Y:S01]  /*0850*/  LDG.E R16, desc[UR6][R4.64+0x28a0] ;  /* 0x0028a00604107981 */ /* 0x000f62000c1e1900 */
[----:B------:R-:W-:-:S03]  /*0860*/  FFMA R23, R0, 0.0015384615398943424225, R23 ;  /* 0x3ac9a63400177823 */ /* 0x000fc60000000017 */
[----:B------:R-:W5:Y:S01]  /*0870*/  LDG.E R0, desc[UR6][R6.64+0x28a0] ;  /* 0x0028a00606007981 */ /* 0x000f62000c1e1900 */
[----:B------:R-:W-:Y:S01]  /*0880*/  FFMA R19, R19, 0.0015384615398943424225, R23 ;  /* 0x3ac9a63413137823 */ /* 0x000fe20000000017 */
[----:B--2---:R-:W-:Y:S02]  /*0890*/  FFMA R21, R9, R14, R17 ;  /* 0x0000000e09157223 */ /* 0x004fe40000000011 */
[----:B------:R-:W2:Y:S02]  /*08a0*/  LDG.E R17, desc[UR6][R6.64+0x2a30] ;  /* 0x002a300606117981 */ /* 0x000ea4000c1e1900 */
[----:B------:R-:W-:Y:S02]  /*08b0*/  FFMA R19, R21, 0.0015384615398943424225, R19 ;  /* 0x3ac9a63415137823 */ /* 0x000fe40000000013 */
[----:B------:R-:W2:Y:S01]  /*08c0*/  LDG.E R14, desc[UR6][R4.64+0x2a30] ;  /* 0x002a3006040e7981 */ /* 0x000ea2000c1e1900 */
[----:B---3--:R-:W-:-:S03]  /*08d0*/  FFMA R21, R9, R2, R15 ;  /* 0x0000000209157223 */ /* 0x008fc6000000000f */
[----:B------:R-:W3:Y:S01]  /*08e0*/  LDG.E R15, desc[UR6][R6.64+0x2bc0] ;  /* 0x002bc006060f7981 */ /* 0x000ee2000c1e1900 */
[----:B------:R-:W-:-:S03]  /*08f0*/  FFMA R21, R21, 0.0015384615398943424225, R19 ;  /* 0x3ac9a63415157823 */ /* 0x000fc60000000013 */
[----:B------:R-:W3:Y:S01]  /*0900*/  LDG.E R2, desc[UR6][R4.64+0x2bc0] ;  /* 0x002bc00604027981 */ /* 0x000ee2000c1e1900 */
[----:B----4-:R-:W-:-:S03]  /*0910*/  FFMA R28, R9, R26, R28 ;  /* 0x0000001a091c7223 */ /* 0x010fc6000000001c */
[----:B------:R-:W4:Y:S01]  /*0920*/  LDG.E R19, desc[UR6][R6.64+0x2d50] ;  /* 0x002d500606137981 */ /* 0x000f22000c1e1900 */
[----:B------:R-:W-:-:S03]  /*0930*/  FFMA R21, R28, 0.0015384615398943424225, R21 ;  /* 0x3ac9a6341c157823 */ /* 0x000fc60000000015 */
[----:B------:R-:W4:Y:S01]  /*0940*/  LDG.E R26, desc[UR6][R4.64+0x2d50] ;  /* 0x002d5006041a7981 */ /* 0x000f22000c1e1900 */
[----:B-----5:R-:W-:-:S03]  /*0950*/  FFMA R28, R9, R22, R24 ;  /* 0x00000016091c7223 */ /* 0x020fc60000000018 */
[----:B------:R-:W5:Y:S04]  /*0960*/  LDG.E R22, desc[UR6][R6.64+0x2ee0] ;  /* 0x002ee00606167981 */ /* 0x000f68000c1e1900 */
[----:B------:R-:W5:Y:S01]  /*0970*/  LDG.E R24, desc[UR6][R4.64+0x2ee0] ;  /* 0x002ee00604187981 */ /* 0x000f62000c1e1900 */
[----:B------:R-:W-:Y:S01]  /*0980*/  FFMA R23, R28, 0.0015384615398943424225, R21 ;  /* 0x3ac9a6341c177823 */ /* 0x000fe20000000015 */
[----:B------:R-:W-:Y:S02]  /*0990*/  FFMA R18, R9, R18, R20 ;  /* 0x0000001209127223 */ /* 0x000fe40000000014 */
[----:B------:R-:W5:Y:S04]  /*09a0*/  LDG.E R28, desc[UR6][R6.64+0x3070] ;  /* 0x00307006061c7981 */ /* 0x000f68000c1e1900 */
[----:B------:R-:W5:Y:S01]  /*09b0*/  LDG.E R21, desc[UR6][R4.64+0x3070] ;  /* 0x0030700604157981 */ /* 0x000f62000c1e1900 */
[----:B------:R-:W-:-:S03]  /*09c0*/  FFMA R23, R18, 0.0015384615398943424225, R23 ;  /* 0x3ac9a63412177823 */ /* 0x000fc60000000017 */
[----:B------:R-:W5:Y:S04]  /*09d0*/  LDG.E R18, desc[UR6][R6.64+0x3200] ;  /* 0x0032000606127981 */ /* 0x000f68000c1e1900 */
[----:B------:R-:W5:Y:S01]  /*09e0*/  LDG.E R20, desc[UR6][R4.64+0x3200] ;  /* 0x0032000604147981 */ /* 0x000f62000c1e1900 */
[----:B------:R-:W-:-:S04]  /*09f0*/  FFMA R0, R9, R0, R16 ;  /* 0x0000000009007223 */ /* 0x000fc80000000010 */
[----:B------:R-:W-:Y:S02]  /*0a00*/  FFMA R23, R0, 0.0015384615398943424225, R23 ;  /* 0x3ac9a63400177823 */ /* 0x000fe40000000017 */
[----:B------:R-:W5:Y:S01]  /*0a10*/  LDG.E R0, desc[UR6][R4.64+0x3390] ;  /* 0x0033900604007981 */ /* 0x000f62000c1e1900 */
[----:B--2---:R-:W-:-:S03]  /*0a20*/  FFMA R16, R9, R17, R14 ;  /* 0x0000001109107223 */ /* 0x004fc6000000000e */
[----:B------:R-:W2:Y:S01]  /*0a30*/  LDG.E R14, desc[UR6][R6.64+0x3390] ;  /* 0x00339006060e7981 */ /* 0x000ea2000c1e1900 */
[----:B------:R-:W-:Y:S01]  /*0a40*/  FFMA R16, R16, 0.0015384615398943424225, R23 ;  /* 0x3ac9a63410107823 */ /* 0x000fe20000000017 */
[----:B---3--:R-:W-:Y:S02]  /*0a50*/  FFMA R17, R9, R15, R2 ;  /* 0x0000000f09117223 */ /* 0x008fe40000000002 */
[----:B------:R-:W3:Y:S02]  /*0a60*/  LDG.E R15, desc[UR6][R6.64+0x3520] ;  /* 0x00352006060f7981 */ /* 0x000ee4000c1e1900 */
[----:B------:R-:W-:Y:S02]  /*0a70*/  FFMA R23, R17, 0.0015384615398943424225, R16 ;  /* 0x3ac9a63411177823 */ /* 0x000fe40000000010 */
[----:B------:R-:W3:Y:S01]  /*0a80*/  LDG.E R2, desc[UR6][R4.64+0x3520] ;  /* 0x0035200604027981 */ /* 0x000ee2000c1e1900 */
[----:B----4-:R-:W-:-:S03]  /*0a90*/  FFMA R26, R9, R19, R26 ;  /* 0x00000013091a7223 */ /* 0x010fc6000000001a */
[----:B------:R-:W4:Y:S01]  /*0aa0*/  LDG.E R17, desc[UR6][R6.64+0x36b0] ;  /* 0x0036b00606117981 */ /* 0x000f22000c1e1900 */
[----:B------:R-:W-:-:S03]  /*0ab0*/  FFMA R23, R26, 0.0015384615398943424225, R23 ;  /* 0x3ac9a6341a177823 */ /* 0x000fc60000000017 */
[----:B------:R-:W4:Y:S01]  /*0ac0*/  LDG.E R16, desc[UR6][R4.64+0x36b0] ;  /* 0x0036b00604107981 */ /* 0x000f22000c1e1900 */
[----:B-----5:R-:W-:-:S03]  /*0ad0*/  FFMA R26, R9, R22, R24 ;  /* 0x00000016091a7223 */ /* 0x020fc60000000018 */
[----:B------:R-:W5:Y:S01]  /*0ae0*/  LDG.E R22, desc[UR6][R6.64+0x3840] ;  /* 0x0038400606167981 */ /* 0x000f62000c1e1900 */
[----:B------:R-:W-:-:S03]  /*0af0*/  FFMA R23, R26, 0.0015384615398943424225, R23 ;  /* 0x3ac9a6341a177823 */ /* 0x000fc60000000017 */
[----:B------:R-:W5:Y:S01]  /*0b00*/  LDG.E R24, desc[UR6][R4.64+0x3840] ;  /* 0x0038400604187981 */ /* 0x000f62000c1e1900 */
[----:B------:R-:W-:-:S03]  /*0b10*/  FFMA R21, R9, R28, R21 ;  /* 0x0000001c09157223 */ /* 0x000fc60000000015 */
[----:B------:R-:W5:Y:S01]  /*0b20*/  LDG.E R26, desc[UR6][R6.64+0x39d0] ;  /* 0x0039d006061a7981 */ /* 0x000f62000c1e1900 */
[----:B------:R-:W-:-:S03]  /*0b30*/  FFMA R21, R21, 0.0015384615398943424225, R23 ;  /* 0x3ac9a63415157823 */ /* 0x000fc60000000017 */
[----:B------:R-:W5:Y:S01]  /*0b40*/  LDG.E R28, desc[UR6][R4.64+0x39d0] ;  /* 0x0039d006041c7981 */ /* 0x000f62000c1e1900 */
[----:B------:R-:W-:-:S03]  /*0b50*/  FFMA R20, R9, R18, R20 ;  /* 0x0000001209147223 */ /* 0x000fc60000000014 */
[----:B------:R-:W5:Y:S01]  /*0b60*/  LDG.E R18, desc[UR6][R6.64+0x3b60] ;  /* 0x003b600606127981 */ /* 0x000f62000c1e1900 */
[----:B------:R-:W-:-:S03]  /*0b70*/  FFMA R23, R20, 0.0015384615398943424225, R21 ;  /* 0x3ac9a63414177823 */ /* 0x000fc60000000015 */
[----:B------:R-:W5:Y:S04]  /*0b80*/  LDG.E R19, desc[UR6][R4.64+0x3b60] ;  /* 0x003b600604137981 */ /* 0x000f68000c1e1900 */
[----:B------:R-:W5:Y:S04]  /*0b90*/  LDG.E R21, desc[UR6][R6.64+0x3cf0] ;  /* 0x003cf00606157981 */ /* 0x000f68000c1e1900 */
[----:B------:R-:W5:Y:S01]  /*0ba0*/  LDG.E R20, desc[UR6][R4.64+0x3cf0] ;  /* 0x003cf00604147981 */ /* 0x000f62000c1e1900 */
[----:B--2---:R-:W-:-:S04]  /*0bb0*/  FFMA R0, R9, R14, R0 ;  /* 0x0000000e09007223 */ /* 0x004fc80000000000 */
[----:B------:R-:W-:Y:S02]  /*0bc0*/  FFMA R23, R0, 0.0015384615398943424225, R23 ;  /* 0x3ac9a63400177823 */ /* 0x000fe40000000017 */
[----:B------:R-:W2:Y:S01]  /*0bd0*/  LDG.E R0, desc[UR6][R4.64+0x3e80] ;  /* 0x003e800604007981 */ /* 0x000ea2000c1e1900 */
[----:B---3--:R-:W-:-:S03]  /*0be0*/  FFMA R14, R9, R15, R2 ;  /* 0x0000000f090e7223 */ /* 0x008fc60000000002 */
[----:B------:R-:W2:Y:S01]  /*0bf0*/  LDG.E R2, desc[UR6][R6.64+0x3e80] ;  /* 0x003e800606027981 */ /* 0x000ea2000c1e1900 */
[----:B------:R-:W-:-:S03]  /*0c00*/  FFMA R23, R14, 0.0015384615398943424225, R23 ;  /* 0x3ac9a6340e177823 */ /* 0x000fc60000000017 */
[----:B------:R-:W3:Y:S01]  /*0c10*/  LDG.E R15, desc[UR6][R6.64+0x4010] ;  /* 0x00401006060f7981 */ /* 0x000ee2000c1e1900 */
[----:B----4-:R-:W-:-:S03]  /*0c20*/  FFMA R16, R9, R17, R16 ;  /* 0x0000001109107223 */ /* 0x010fc60000000010 */
[----:B------:R-:W3:Y:S01]  /*0c30*/  LDG.E R14, desc[UR6][R4.64+0x4010] ;  /* 0x00401006040e7981 */ /* 0x000ee2000c1e1900 */
[----:B------:R-:W-:-:S03]  /*0c40*/  FFMA R23, R16, 0.0015384615398943424225, R23 ;  /* 0x3ac9a63410177823 */ /* 0x000fc60000000017 */
        /* <DEDUP_REMOVED lines=26> */
[----:B----4-:R-:W-:-:S04]  /*0df0*/  FFMA R16, R9, R16, R22 ;  /* 0x0000001009107223 */ /* 0x010fc80000000016 */
[----:B------:R-:W-:Y:S02]  /*0e00*/  FFMA R22, R16, 0.0015384615398943424225, R23 ;  /* 0x3ac9a63410167823 */ /* 0x000fe40000000017 */
[----:B------:R-:W4:Y:S01]  /*0e10*/  LDG.E R23, desc[UR6][R6.64+0x4c90] ;  /* 0x004c900606177981 */ /* 0x000f22000c1e1900 */
[----:B-----5:R-:W-:-:S03]  /*0e20*/  FFMA R25, R9, R24, R26 ;  /* 0x0000001809197223 */ /* 0x020fc6000000001a */
[----:B------:R-:W4:Y:S01]  /*0e30*/  LDG.E R16, desc[UR6][R4.64+0x4c90] ;  /* 0x004c900604107981 */ /* 0x000f22000c1e1900 */
[----:B------:R-:W-:-:S03]  /*0e40*/  FFMA R22, R25, 0.0015384615398943424225, R22 ;  /* 0x3ac9a63419167823 */ /* 0x000fc60000000016 */
[----:B------:R-:W5:Y:S01]  /*0e50*/  LDG.E R26, desc[UR6][R4.64+0x5140] ;  /* 0x00514006041a7981 */ /* 0x000f62000c1e1900 */
[----:B------:R-:W-:-:S03]  /*0e60*/  FFMA R25, R9, R17, R18 ;  /* 0x0000001109197223 */ /* 0x000fc60000000012 */
[----:B------:R-:W5:Y:S04]  /*0e70*/  LDG.E R18, desc[UR6][R6.64+0x4e20] ;  /* 0x004e200606127981 */ /* 0x000f68000c1e1900 */
[----:B------:R-:W5:Y:S01]  /*0e80*/  LDG.E R17, desc[UR6][R4.64+0x4e20] ;  /* 0x004e200604117981 */ /* 0x000f62000c1e1900 */
[----:B------:R-:W-:Y:S01]  /*0e90*/  FFMA R25, R25, 0.0015384615398943424225, R22 ;  /* 0x3ac9a63419197823 */ /* 0x000fe20000000016 */
[C---:B------:R-:W-:Y:S02]  /*0ea0*/  FFMA R28, R9.reuse, R21, R28 ;  /* 0x00000015091c7223 */ /* 0x040fe4000000001c */
[----:B------:R-:W5:Y:S04]  /*0eb0*/  LDG.E R21, desc[UR6][R6.64+0x4fb0] ;  /* 0x004fb00606157981 */ /* 0x000f68000c1e1900 */
[----:B------:R-:W5:Y:S01]  /*0ec0*/  LDG.E R22, desc[UR6][R4.64+0x4fb0] ;  /* 0x004fb00604167981 */ /* 0x000f62000c1e1900 */
[----:B------:R-:W-:Y:S01]  /*0ed0*/  FFMA R25, R28, 0.0015384615398943424225, R25 ;  /* 0x3ac9a6341c197823 */ /* 0x000fe20000000019 */
[----:B------:R-:W-:-:S02]  /*0ee0*/  FFMA R20, R9, R19, R20 ;  /* 0x0000001309147223 */ /* 0x000fc40000000014 */
[----:B------:R-:W5:Y:S02]  /*0ef0*/  LDG.E R19, desc[UR6][R6.64+0x5140] ;  /* 0x0051400606137981 */ /* 0x000f64000c1e1900 */
[----:B------:R-:W-:Y:S02]  /*0f00*/  FFMA R25, R20, 0.0015384615398943424225, R25 ;  /* 0x3ac9a63414197823 */ /* 0x000fe40000000019 */
[----:B------:R-:W5:Y:S04]  /*0f10*/  LDG.E R20, desc[UR6][R6.64+0x52d0] ;  /* 0x0052d00606147981 */ /* 0x000f68000c1e1900 */
[----:B------:R-:W5:Y:S01]  /*0f20*/  LDG.E R24, desc[UR6][R4.64+0x52d0] ;  /* 0x0052d00604187981 */ /* 0x000f62000c1e1900 */
[----:B------:R-:W-:-:S04]  /*0f30*/  UIADD3 UR4, UPT, UPT, UR4, 0x36, URZ ;  /* 0x0000003604047890 */ /* 0x000fc8000fffe0ff */
[----:B------:R-:W-:Y:S01]  /*0f40*/  UISETP.NE.AND UP0, UPT, UR4, 0x28a, UPT ;  /* 0x0000028a0400788c */ /* 0x000fe2000bf05270 */
[----:B--2---:R-:W-:-:S04]  /*0f50*/  FFMA R0, R9, R0, R2 ;  /* 0x0000000009007223 */ /* 0x004fc80000000002 */
[----:B------:R-:W-:Y:S01]  /*0f60*/  FFMA R0, R0, 0.0015384615398943424225, R25 ;  /* 0x3ac9a63400007823 */ /* 0x000fe20000000019 */
[----:B---3--:R-:W-:-:S04]  /*0f70*/  FFMA R15, R9, R15, R14 ;  /* 0x0000000f090f7223 */ /* 0x008fc8000000000e */
[----:B------:R-:W-:Y:S01]  /*0f80*/  FFMA R0, R15, 0.0015384615398943424225, R0 ;  /* 0x3ac9a6340f007823 */ /* 0x000fe20000000000 */
[----:B----4-:R-:W-:-:S04]  /*0f90*/  FFMA R23, R9, R23, R16 ;  /* 0x0000001709177223 */ /* 0x010fc80000000010 */
[----:B------:R-:W-:Y:S01]  /*0fa0*/  FFMA R0, R23, 0.0015384615398943424225, R0 ;  /* 0x3ac9a63417007823 */ /* 0x000fe20000000000 */
[----:B-----5:R-:W-:-:S04]  /*0fb0*/  FFMA R17, R9, R18, R17 ;  /* 0x0000001209117223 */ /* 0x020fc80000000011 */
[----:B------:R-:W-:Y:S01]  /*0fc0*/  FFMA R0, R17, 0.0015384615398943424225, R0 ;  /* 0x3ac9a63411007823 */ /* 0x000fe20000000000 */
[----:B------:R-:W-:-:S04]  /*0fd0*/  FFMA R21, R9, R21, R22 ;  /* 0x0000001509157223 */ /* 0x000fc80000000016 */
[----:B------:R-:W-:Y:S01]  /*0fe0*/  FFMA R0, R21, 0.0015384615398943424225, R0 ;  /* 0x3ac9a63415007823 */ /* 0x000fe20000000000 */
[----:B------:R-:W-:Y:S01]  /*0ff0*/  FFMA R19, R9, R19, R26 ;  /* 0x0000001309137223 */ /* 0x000fe2000000001a */
[----:B------:R-:W-:Y:S02]  /*1000*/  IADD3 R14, P0, PT, R6, 0x5460, RZ ;  /* 0x00005460060e7810 */ /* 0x000fe40007f1e0ff */
[----:B------:R-:W-:Y:S01]  /*1010*/  IADD3 R18, P1, PT, R4, 0x5460, RZ ;  /* 0x0000546004127810 */ /* 0x000fe20007f3e0ff */
[----:B------:R-:W-:Y:S01]  /*1020*/  FFMA R19, R19, 0.0015384615398943424225, R0 ;  /* 0x3ac9a63413137823 */ /* 0x000fe20000000000 */
[----:B------:R-:W-:Y:S01]  /*1030*/  FFMA R20, R9, R20, R24 ;  /* 0x0000001409147223 */ /* 0x000fe20000000018 */
[----:B------:R-:W-:Y:S02]  /*1040*/  IADD3.X R17, PT, PT, RZ, R7, RZ, P0, !PT ;  /* 0x00000007ff117210 */ /* 0x000fe400007fe4ff */
[----:B------:R-:W-:Y:S01]  /*1050*/  IADD3.X R5, PT, PT, RZ, R5, RZ, P1, !PT ;  /* 0x00000005ff057210 */ /* 0x000fe20000ffe4ff */
[----:B------:R-:W-:Y:S01]  /*1060*/  FFMA R2, R20, 0.0015384615398943424225, R19 ;  /* 0x3ac9a63414027823 */ /* 0x000fe20000000013 */
[----:B------:R-:W-:Y:S06]  /*1070*/  BRA.U UP0, `(.L_x_68) ;  /* 0xfffffff100787547 */ /* 0x000fec000b83ffff */
[----:B------:R-:W0:Y:S01]  /*1080*/  LDC R7, c[0x0][0x3a8] ;  /* 0x0000ea00ff077b82 */ /* 0x000e220000000800 */
[----:B------:R-:W-:Y:S07]  /*1090*/  BSSY.RECONVERGENT B0, `(.L_x_69) ;  /* 0x000000d000007945 */ /* 0x000fee0003800200 */
[----:B------:R-:W1:Y:S01]  /*10a0*/  LDC R0, c[0x0][0x3a8] ;  /* 0x0000ea00ff007b82 */ /* 0x000e620000000800 */
[----:B0-----:R-:W0:Y:S08]  /*10b0*/  MUFU.RCP R4, R7 ;  /* 0x0000000700047308 */ /* 0x001e300000001000 */
[----:B------:R-:W2:Y:S01]  /*10c0*/  FCHK P0, R2, R7 ;  /* 0x0000000702007302 */ /* 0x000ea20000000000 */
[----:B0-----:R-:W-:-:S04]  /*10d0*/  FFMA R5, R4, -R7, 1 ;  /* 0x3f80000004057423 */ /* 0x001fc80000000807 */
[----:B------:R-:W-:-:S04]  /*10e0*/  FFMA R5, R4, R5, R4 ;  /* 0x0000000504057223 */ /* 0x000fc80000000004 */
[----:B------:R-:W-:-:S04]  /*10f0*/  FFMA R4, R2, R5, RZ ;  /* 0x0000000502047223 */ /* 0x000fc800000000ff */
[----:B------:R-:W-:-:S04]  /*1100*/  FFMA R6, R4, -R7, R2 ;  /* 0x8000000704067223 */ /* 0x000fc80000000002 */
[----:B------:R-:W-:Y:S01]  /*1110*/  FFMA R4, R5, R6, R4 ;  /* 0x0000000605047223 */ /* 0x000fe20000000004 */
[----:B-12---:R-:W-:Y:S06]  /*1120*/  @!P0 BRA `(.L_x_70) ;  /* 0x00000000000c8947 */ /* 0x006fec0003800000 */
[----:B------:R-:W-:-:S07]  /*1130*/  MOV R4, 0x1150 ;  /* 0x0000115000047802 */ /* 0x000fce0000000f00 */
[----:B------:R-:W-:Y:S05]  /*1140*/  CALL.REL.NOINC `($__internal_4_$__cuda_sm3x_div_rn_noftz_f32_slowpath) ;  /* 0x0000003000b47944 */ /* 0x000fea0003c00000 */
[----:B------:R-:W-:-:S07]  /*1150*/  MOV R4, R2 ;  /* 0x0000000200047202 */ /* 0x000fce0000000f00 */
.L_x_70:
[----:B------:R-:W-:Y:S05]  /*1160*/  BSYNC.RECONVERGENT B0 ;  /* 0x0000000000007941 */ /* 0x000fea0003800200 */
.L_x_69:
[----:B------:R-:W-:Y:S01]  /*1170*/  FSETP.NEU.AND P0, PT, R4, 1, PT ;  /* 0x3f8000000400780b */ /* 0x000fe20003f0d000 */
[----:B------:R-:W-:Y:S01]  /*1180*/  BSSY.RECONVERGENT B0, `(.L_x_71) ;  /* 0x0000047000007945 */ /* 0x000fe20003800200 */
[----:B------:R-:W-:-:S11]  /*1190*/  HFMA2 R7, -RZ, RZ, 1.875, 0 ;  /* 0x3f800000ff077431 */ /* 0x000fd600000001ff */
        /* <DEDUP_REMOVED lines=10> */
[C---:B------:R-:W-:Y:S02]  /*1240*/  FSETP.GEU.AND P0, PT, |R4|.reuse, 1.175494350822287508e-38, PT ;  /* 0x008000000400780b */ /* 0x040fe40003f0e200 */
[----:B------:R-:W-:Y:S02]  /*1250*/  MOV R17, 0x3a2c32e4 ;  /* 0x3a2c32e400117802 */ /* 0x000fe40000000f00 */
[----:B------:R-:W-:Y:S02]  /*1260*/  FSEL R5, R5, |R4|, !P0 ;  /* 0x4000000405057208 */ /* 0x000fe40004000000 */
[----:B------:R-:W-:Y:S02]  /*1270*/  FSEL R6, RZ, -24, P0 ;  /* 0xc1c00000ff067808 */ /* 0x000fe40000000000 */
[----:B------:R-:W-:Y:S02]  /*1280*/  IADD3 R2, PT, PT, R5, -0x3f3504f3, RZ ;  /* 0xc0cafb0d05027810 */ /* 0x000fe40007ffe0ff */
[----:B------:R-:W-:-:S02]  /*1290*/  FSETP.GEU.AND P2, PT, R4, RZ, PT ;  /* 0x000000ff0400720b */ /* 0x000fc40003f4e000 */
[----:B------:R-:W-:-:S04]  /*12a0*/  LOP3.LUT R2, R2, 0xff800000, RZ, 0xc0, !PT ;  /* 0xff80000002027812 */ /* 0x000fc800078ec0ff */
[----:B------:R-:W-:-:S05]  /*12b0*/  IADD3 R5, PT, PT, R5, -R2, RZ ;  /* 0x8000000205057210 */ /* 0x000fca0007ffe0ff */
[C---:B------:R-:W-:Y:S01]  /*12c0*/  FADD R14, R5.reuse, 1 ;  /* 0x3f800000050e7421 */ /* 0x040fe20000000000 */
[----:B------:R-:W-:Y:S01]  /*12d0*/  FADD R9, R5, -1 ;  /* 0xbf80000005097421 */ /* 0x000fe20000000000 */
[----:B------:R-:W-:-:S03]  /*12e0*/  I2FP.F32.S32 R5, R2 ;  /* 0x0000000200057245 */ /* 0x000fc60000201400 */
[----:B------:R-:W-:Y:S01]  /*12f0*/  FADD R7, R9, R9 ;  /* 0x0000000909077221 */ /* 0x000fe20000000000 */
[----:B------:R-:W0:Y:S03]  /*1300*/  MUFU.RCP R14, R14 ;  /* 0x0000000e000e7308 */ /* 0x000e260000001000 */
[----:B0-----:R-:W-:Y:S01]  /*1310*/  FMUL R2, R14, R7 ;  /* 0x000000070e027220 */ /* 0x001fe20000400000 */
[----:B------:R-:W-:-:S03]  /*1320*/  FFMA R7, R5, 1.1920928955078125e-07, R6 ;  /* 0x3400000005077823 */ /* 0x000fc60000000006 */
        /* <DEDUP_REMOVED lines=15> */
[----:B------:R-:W-:Y:S01]  /*1420*/  FFMA R6, R9, R6, R14 ;  /* 0x0000000609067223 */ /* 0x000fe2000000000e */
[----:B------:R-:W-:-:S03]  /*1430*/  HFMA2 R9, -RZ, RZ, 0.64013671875, -15.109375 ;  /* 0x391fcb8eff097431 */ /* 0x000fc600000001ff */
[----:B------:R-:W-:-:S04]  /*1440*/  FFMA R6, R2, R15, R6 ;  /* 0x0000000f02067223 */ /* 0x000fc80000000006 */
        /* <DEDUP_REMOVED lines=26> */
.L_x_72:
[----:B------:R-:W-:Y:S05]  /*15f0*/  BSYNC.RECONVERGENT B0 ;  /* 0x0000000000007941 */ /* 0x000fea0003800200 */
.L_x_71:
[----:B------:R-:W0:Y:S01]  /*1600*/  S2UR UR5, SR_CgaCtaId ;  /* 0x00000000000579c3 */ /* 0x000e220000008800 */
[----:B------:R-:W-:Y:S01]  /*1610*/  UMOV UR4, 0x400 ;  /* 0x0000040000047882 */ /* 0x000fe20000000000 */
[----:B------:R-:W-:Y:S01]  /*1620*/  HFMA2 R14, -RZ, RZ, 0, 0 ;  /* 0x00000000ff0e7431 */ /* 0x000fe200000001ff */
[----:B------:R-:W-:Y:S01]  /*1630*/  UIADD3 UR4, UPT, UPT, UR4, 0x4, URZ ;  /* 0x0000000404047890 */ /* 0x000fe2000fffe0ff */
[----:B------:R-:W-:Y:S01]  /*1640*/  HFMA2 R6, -RZ, RZ, 0, 0 ;  /* 0x00000000ff067431 */ /* 0x000fe200000001ff */
[----:B------:R-:W-:-:S03]  /*1650*/  MOV R2, 0x4 ;  /* 0x0000000400027802 */ /* 0x000fc60000000f00 */
[----:B------:R-:W1:Y:S08]  /*1660*/  LDC.64 R4, c[0x0][0x3a0] ;  /* 0x0000e800ff047b82 */ /* 0x000e700000000a00 */
[----:B------:R-:W2:Y:S01]  /*1670*/  LDC R9, c[0x0][0x3a8] ;  /* 0x0000ea00ff097b82 */ /* 0x000ea20000000800 */
[----:B0-----:R-:W-:-:S06]  /*1680*/  ULEA UR4, UR5, UR4, 0x18 ;  /* 0x0000000405047291 */ /* 0x001fcc000f8ec0ff */
[C---:B------:R-:W-:Y:S01]  /*1690*/  LEA R16, R8.reuse, UR4, 0x2 ;  /* 0x0000000408107c11 */ /* 0x040fe2000f8e10ff */
[----:B-1----:R-:W-:-:S04]  /*16a0*/  IMAD.WIDE.U32 R4, R8, 0x4, R4 ;  /* 0x0000000408047825 */ /* 0x002fc800078e0004 */
[----:B------:R0:W-:Y:S01]  /*16b0*/  STS [R16], R7 ;  /* 0x0000000710007388 */ /* 0x0001e20000000800 */
[----:B------:R-:W-:Y:S06]  /*16c0*/  BAR.SYNC.DEFER_BLOCKING 0x0 ;  /* 0x0000000000007b1d */ /* 0x000fec0000010000 */
.L_x_76:
[----:B------:R1:W5:Y:S01]  /*16d0*/  LDG.E R15, desc[UR6][R4.64] ;  /* 0x00000006040f7981 */ /* 0x000362000c1e1900 */
[----:B------:R-:W-:-:S03]  /*16e0*/  MOV R18, 0x3f800000 ;  /* 0x3f80000000127802 */ /* 0x000fc60000000f00 */
[----:B0-----:R-:W0:Y:S04]  /*16f0*/  LDS R16, [R6+UR4] ;  /* 0x0000000406107984 */ /* 0x001e280008000800 */
[----:B------:R-:W3:Y:S01]  /*1700*/  LDS R7, [R2+UR4] ;  /* 0x0000000402077984 */ /* 0x000ee20008000800 */
[----:B0-----:R-:W-:Y:S02]  /*1710*/  FSETP.NEU.AND P0, PT, R16, 1, PT ;  /* 0x3f8000001000780b */ /* 0x001fe40003f0d000 */
[----:B---3--:R-:W-:-:S11]  /*1720*/  FSETP.NEU.AND P1, PT, R7, 1, PT ;  /* 0x3f8000000700780b */ /* 0x008fd60003f2d000 */
[----:B-1----:R-:W-:Y:S05]  /*1730*/  @!P0 BRA `(.L_x_73) ;  /* 0x0000000400048947 */ /* 0x002fea0003800000 */
[----:B------:R-:W-:-:S13]  /*1740*/  FSETP.NAN.AND P0, PT, |R16|, |R16|, PT ;  /* 0x400000101000720b */ /* 0x000fda0003f08200 */
[----:B------:R-:W-:Y:S01]  /*1750*/  @P0 FADD R18, R16, 4 ;  /* 0x4080000010120421 */ /* 0x000fe20000000000 */
[----:B------:R-:W-:Y:S06]  /*1760*/  @P0 BRA `(.L_x_73) ;  /* 0x0000000000f80947 */ /* 0x000fec0003800000 */
[C---:B------:R-:W-:Y:S01]  /*1770*/  FMUL R17, |R16|.reuse, 16777216 ;  /* 0x4b80000010117820 */ /* 0x040fe20000400200 */
[C---:B------:R-:W-:Y:S02]  /*1780*/  FSETP.GEU.AND P0, PT, |R16|.reuse, 1.175494350822287508e-38, PT ;  /* 0x008000001000780b */ /* 0x040fe40003f0e200 */
[----:B------:R-:W-:Y:S02]  /*1790*/  MOV R23, 0x3a2c32e4 ;  /* 0x3a2c32e400177802 */ /* 0x000fe40000000f00 */
[----:B------:R-:W-:Y:S02]  /*17a0*/  FSEL R17, R17, |R16|, !P0 ;  /* 0x4000001011117208 */ /* 0x000fe40004000000 */
[----:B------:R-:W-:Y:S02]  /*17b0*/  FSEL R21, RZ, -24, P0 ;  /* 0xc1c00000ff157808 */ /* 0x000fe40000000000 */
[----:B------:R-:W-:Y:S02]  /*17c0*/  IADD3 R18, PT, PT, R17, -0x3f3504f3, RZ ;  /* 0xc0cafb0d11127810 */ /* 0x000fe40007ffe0ff */
[----:B------:R-:W-:-:S02]  /*17d0*/  FSETP.NEU.AND P0, PT, |R16|, +INF , PT ;  /* 0x7f8000001000780b */ /* 0x000fc40003f0d200 */
[----:B------:R-:W-:Y:S02]  /*17e0*/  LOP3.LUT R18, R18, 0xff800000, RZ, 0xc0, !PT ;  /* 0xff80000012127812 */ /* 0x000fe400078ec0ff */
[----:B------:R-:W-:Y:S02]  /*17f0*/  FSETP.NEU.AND P0, PT, R16, RZ, P0 ;  /* 0x000000ff1000720b */ /* 0x000fe4000070d000 */
[-C--:B------:R-:W-:Y:S02]  /*1800*/  IADD3 R22, PT, PT, R17, -R18.reuse, RZ ;  /* 0x8000001211167210 */ /* 0x080fe40007ffe0ff */
[----:B------:R-:W-:-:S03]  /*1810*/  I2FP.F32.S32 R18, R18 ;  /* 0x0000001200127245 */ /* 0x000fc60000201400 */
[C---:B------:R-:W-:Y:S01]  /*1820*/  FADD R17, R22.reuse, 1 ;  /* 0x3f80000016117421 */ /* 0x040fe20000000000 */
[----:B------:R-:W-:Y:S01]  /*1830*/  FADD R22, R22, -1 ;  /* 0xbf80000016167421 */ /* 0x000fe20000000000 */
[----:B------:R-:W-:-:S03]  /*1840*/  FFMA R24, R18, 1.1920928955078125e-07, R21 ;  /* 0x3400000012187823 */ /* 0x000fc60000000015 */
[----:B------:R-:W-:Y:S01]  /*1850*/  FADD R20, R22, R22 ;  /* 0x0000001616147221 */ /* 0x000fe20000000000 */
[----:B------:R-:W0:Y:S01]  /*1860*/  MUFU.RCP R17, R17 ;  /* 0x0000001100117308 */ /* 0x000e220000001000 */
[----:B------:R-:W-:Y:S02]  /*1870*/  @!P0 FADD R16, R16, R16 ;  /* 0x0000001010108221 */ /* 0x000fe40000000000 */
[----:B0-----:R-:W-:-:S04]  /*1880*/  FMUL R19, R17, R20 ;  /* 0x0000001411137220 */ /* 0x001fc80000400000 */
[----:B------:R-:W-:Y:S01]  /*1890*/  FADD R21, R22, -R19 ;  /* 0x8000001316157221 */ /* 0x000fe20000000000 */
[C---:B------:R-:W-:Y:S01]  /*18a0*/  FMUL R20, R19.reuse, R19 ;  /* 0x0000001313147220 */ /* 0x040fe20000400000 */
        /* <DEDUP_REMOVED lines=41> */
[----:B------:R-:W-:-:S07]  /*1b40*/  @!P0 LOP3.LUT R18, R16, 0x7fffffff, RZ, 0xc0, !PT ;  /* 0x7fffffff10128812 */ /* 0x000fce00078ec0ff */
.L_x_73:
[----:B--2---:R-:W-:Y:S01]  /*1b50*/  FMUL R17, R18, R9 ;  /* 0x0000000912117220 */ /* 0x004fe20000400000 */
[----:B------:R-:W-:-:S03]  /*1b60*/  MOV R16, 0x3f800000 ;  /* 0x3f80000000107802 */ /* 0x000fc60000000f00 */
[----:B-----5:R-:W-:Y:S01]  /*1b70*/  FFMA R14, R17, R15, R14 ;  /* 0x0000000f110e7223 */ /* 0x020fe2000000000e */
[----:B------:R-:W-:Y:S06]  /*1b80*/  @!P1 BRA `(.L_x_74) ;  /* 0x00000004000c9947 */ /* 0x000fec0003800000 */
[----:B------:R-:W-:-:S13]  /*1b90*/  FSETP.NAN.AND P0, PT, |R7|, |R7|, PT ;  /* 0x400000070700720b */ /* 0x000fda0003f08200 */
[----:B------:R-:W-:Y:S05]  /*1ba0*/  @P0 BRA `(.L_x_75) ;  /* 0x0000000400000947 */ /* 0x000fea0003800000 */
[C---:B------:R-:W-:Y:S01]  /*1bb0*/  FMUL R16, |R7|.reuse, 16777216 ;  /* 0x4b80000007107820 */ /* 0x040fe20000400200 */
[C---:B------:R-:W-:Y:S02]  /*1bc0*/  FSETP.GEU.AND P0, PT, |R7|.reuse, 1.175494350822287508e-38, PT ;  /* 0x008000000700780b */ /* 0x040fe40003f0e200 */
[----:B------:R-:W-:Y:S02]  /*1bd0*/  MOV R21, 0x3a2c32e4 ;  /* 0x3a2c32e400157802 */ /* 0x000fe40000000f00 */
[----:B------:R-:W-:Y:S02]  /*1be0*/  FSEL R16, R16, |R7|, !P0 ;  /* 0x4000000710107208 */ /* 0x000fe40004000000 */
[----:B------:R-:W-:Y:S02]  /*1bf0*/  FSEL R19, RZ, -24, P0 ;  /* 0xc1c00000ff137808 */ /* 0x000fe40000000000 */
[----:B------:R-:W-:Y:S02]  /*1c00*/  IADD3 R15, PT, PT, R16, -0x3f3504f3, RZ ;  /* 0xc0cafb0d100f7810 */ /* 0x000fe40007ffe0ff */
[----:B------:R-:W-:-:S02]  /*1c10*/  FSETP.NEU.AND P3, PT, R7, RZ, PT ;  /* 0x000000ff0700720b */ /* 0x000fc40003f6d000 */
[----:B------:R-:W-:-:S04]  /*1c20*/  LOP3.LUT R17, R15, 0xff800000, RZ, 0xc0, !PT ;  /* 0xff8000000f117812 */ /* 0x000fc800078ec0ff */
[----:B------:R-:W-:-:S05]  /*1c30*/  IADD3 R16, PT, PT, R16, -R17, RZ ;  /* 0x8000001110107210 */ /* 0x000fca0007ffe0ff */
[C---:B------:R-:W-:Y:S01]  /*1c40*/  FADD R15, R16.reuse, 1 ;  /* 0x3f800000100f7421 */ /* 0x040fe20000000000 */
[----:B------:R-:W-:Y:S01]  /*1c50*/  FADD R22, R16, -1 ;  /* 0xbf80000010167421 */ /* 0x000fe20000000000 */
[----:B------:R-:W-:-:S03]  /*1c60*/  I2FP.F32.S32 R16, R17 ;  /* 0x0000001100107245 */ /* 0x000fc60000201400 */
[----:B------:R-:W-:Y:S01]  /*1c70*/  FADD R18, R22, R22 ;  /* 0x0000001616127221 */ /* 0x000fe20000000000 */
[----:B------:R-:W0:Y:S01]  /*1c80*/  MUFU.RCP R15, R15 ;  /* 0x0000000f000f7308 */ /* 0x000e220000001000 */
[----:B------:R-:W-:Y:S02]  /*1c90*/  FFMA R20, R16, 1.1920928955078125e-07, R19 ;  /* 0x3400000010147823 */ /* 0x000fe40000000013 */
        /* <DEDUP_REMOVED lines=25> */
[C---:B------:R-:W-:Y:S02]  /*1e30*/  FSETP.GT.AND P1, PT, |R15|.reuse, 152, PT ;  /* 0x431800000f00780b */ /* 0x040fe40003f24200 */
[----:B------:R-:W-:Y:S01]  /*1e40*/  FSETP.GEU.AND P2, PT, R15, RZ, PT ;  /* 0x000000ff0f00720b */ /* 0x000fe20003f4e000 */
        /* <DEDUP_REMOVED lines=10> */
[----:B------:R-:W-:Y:S01]  /*1ef0*/  FSETP.NEU.AND P0, PT, |R7|, +INF , PT ;  /* 0x7f8000000700780b */ /* 0x000fe20003f0d200 */
[----:B------:R-:W-:Y:S01]  /*1f00*/  FFMA R19, R16, R19, 0.69314718246459960938 ;  /* 0x3f31721810137423 */ /* 0x000fe20000000013 */
[----:B-1----:R-:W-:Y:S02]  /*1f10*/  LEA R20, R20, -R17, 0x17 ;  /* 0x8000001114147211 */ /* 0x002fe400078eb8ff */
[----:B------:R-:W-:Y:S01]  /*1f20*/  IADD3 R17, PT, PT, R17, 0x7f000000, RZ ;  /* 0x7f00000011117810 */ /* 0x000fe20007ffe0ff */
[----:B------:R-:W-:Y:S01]  /*1f30*/  FFMA R18, R16, R19, 1 ;  /* 0x3f80000010127423 */ /* 0x000fe20000000013 */
[----:B------:R-:W-:-:S03]  /*1f40*/  FSEL R16, RZ, +INF , !P2 ;  /* 0x7f800000ff107808 */ /* 0x000fc60005000000 */
[----:B------:R-:W-:-:S04]  /*1f50*/  FMUL R17, R17, R18 ;  /* 0x0000001211117220 */ /* 0x000fc80000400000 */
[----:B------:R-:W-:Y:S01]  /*1f60*/  @!P1 FMUL R16, R20, R17 ;  /* 0x0000001114109220 */ /* 0x000fe20000400000 */
[----:B------:R-:W-:Y:S06]  /*1f70*/  @P0 BRA P3, `(.L_x_74) ;  /* 0x0000000000100947 */ /* 0x000fec0001800000 */
[----:B------:R-:W-:-:S05]  /*1f80*/  FADD R7, R7, R7 ;  /* 0x0000000707077221 */ /* 0x000fca0000000000 */
[----:B------:R-:W-:Y:S01]  /*1f90*/  LOP3.LUT R16, R7, 0x7fffffff, RZ, 0xc0, !PT ;  /* 0x7fffffff07107812 */ /* 0x000fe200078ec0ff */
[----:B------:R-:W-:Y:S06]  /*1fa0*/  BRA `(.L_x_74) ;  /* 0x0000000000047947 */ /* 0x000fec0003800000 */
.L_x_75:
[----:B------:R-:W-:-:S07]  /*1fb0*/  FADD R16, R7, 4 ;  /* 0x4080000007107421 */ /* 0x000fce0000000000 */
.L_x_74:
[----:B------:R0:W2:Y:S01]  /*1fc0*/  LDG.E R15, desc[UR6][R4.64+0x190] ;  /* 0x00019006040f7981 */ /* 0x0000a2000c1e1900 */
[----:B------:R-:W-:Y:S01]  /*1fd0*/  IADD3 R2, PT, PT, R2, 0x8, RZ ;  /* 0x0000000802027810 */ /* 0x000fe20007ffe0ff */
[----:B------:R-:W-:Y:S01]  /*1fe0*/  FMUL R7, R16, R9 ;  /* 0x0000000910077220 */ /* 0x000fe20000400000 */
[----:B------:R-:W-:Y:S02]  /*1ff0*/  IADD3 R6, PT, PT, R6, 0x8, RZ ;  /* 0x0000000806067810 */ /* 0x000fe40007ffe0ff */
[----:B------:R-:W-:Y:S02]  /*2000*/  ISETP.NE.AND P0, PT, R2, 0x194, PT ;  /* 0x000001940200780c */ /* 0x000fe40003f05270 */
[----:B0-----:R-:W-:-:S04]  /*2010*/  IADD3 R4, P1, PT, R4, 0x320, RZ ;  /* 0x0000032004047810 */ /* 0x001fc80007f3e0ff */
[----:B------:R-:W-:Y:S01]  /*2020*/  IADD3.X R5, PT, PT, RZ, R5, RZ, P1, !PT ;  /* 0x00000005ff057210 */ /* 0x000fe20000ffe4ff */
[----:B--2---:R-:W-:-:S06]  /*2030*/  FFMA R14, R7, R15, R14 ;  /* 0x0000000f070e7223 */ /* 0x004fcc000000000e */
[----:B------:R-:W-:Y:S05]  /*2040*/  @P0 BRA `(.L_x_76) ;  /* 0xfffffff400a00947 */ /* 0x000fea000383ffff */
[----:B------:R-:W0:Y:S01]  /*2050*/  S2UR UR5, SR_CgaCtaId ;  /* 0x00000000000579c3 */ /* 0x000e220000008800 */
[----:B------:R-:W-:Y:S01]  /*2060*/  UMOV UR4, 0x400 ;  /* 0x0000040000047882 */ /* 0x000fe20000000000 */
[----:B------:R-:W-:Y:S01]  /*2070*/  MOV R20, RZ ;  /* 0x000000ff00147202 */ /* 0x000fe20000000f00 */
[----:B0-----:R-:W-:-:S09]  /*2080*/  ULEA UR4, UR5, UR4, 0x18 ;  /* 0x0000000405047291 */ /* 0x001fd2000f8ec0ff */
[----:B------:R-:W0:Y:S01]  /*2090*/  LDS R2, [UR4] ;  /* 0x00000004ff027984 */ /* 0x000e220008000800 */
[----:B------:R-:W-:Y:S01]  /*20a0*/  UMOV UR4, URZ ;  /* 0x000000ff00047c82 */ /* 0x000fe20008000000 */
[----:B0-----:R-:W-:-:S07]  /*20b0*/  FADD R2, -R2, 1 ;  /* 0x3f80000002027421 */ /* 0x001fce0000000100 */
.L_x_77:
[----:B------:R-:W-:Y:S02]  /*20c0*/  MOV R4, R10 ;  /* 0x0000000a00047202 */ /* 0x000fe40000000f00 */
        /* <DEDUP_REMOVED lines=18> */
[----:B------:R-:W2:Y:S04]  /*21f0*/  LDG.E R11, desc[UR6][R4.64+0xaf0] ;  /* 0x000af006040b7981 */ /* 0x000ea8000c1e1900 */
[----:B------:R-:W2:Y:S01]  /*2200*/  LDG.E R13, desc[UR6][R6.64+0xaf0] ;  /* 0x000af006060d7981 */ /* 0x000ea2000c1e1900 */
[----:B------:R-:W-:Y:S01]  /*2210*/  FADD R10, R14, R10 ;  /* 0x0000000a0e0a7221 */ /* 0x000fe20000000000 */
[----:B---3--:R-:W-:-:S03]  /*2220*/  FFMA R12, R2, R12, R22 ;  /* 0x0000000c020c7223 */ /* 0x008fc60000000016 */
[----:B------:R-:W-:Y:S01]  /*2230*/  FFMA R10, R10, 0.0015384615398943424225, R20 ;  /* 0x3ac9a6340a0a7823 */ /* 0x000fe20000000014 */
[----:B------:R-:W-:Y:S01]  /*2240*/  FADD R12, R14, R12 ;  /* 0x0000000c0e0c7221 */ /* 0x000fe20000000000 */
[----:B----4-:R-:W-:-:S03]  /*2250*/  FFMA R22, R2, R15, R25 ;  /* 0x0000000f02167223 */ /* 0x010fc60000000019 */
[----:B------:R-:W-:Y:S01]  /*2260*/  FFMA R20, R12, 0.0015384615398943424225, R10 ;  /* 0x3ac9a6340c147823 */ /* 0x000fe2000000000a */
[----:B------:R-:W3:Y:S04]  /*2270*/  LDG.E R15, desc[UR6][R4.64+0xc80] ;  /* 0x000c8006040f7981 */ /* 0x000ee8000c1e1900 */
[----:B------:R-:W3:Y:S01]  /*2280*/  LDG.E R25, desc[UR6][R6.64+0xc80] ;  /* 0x000c800606197981 */ /* 0x000ee2000c1e1900 */
[----:B------:R-:W-:-:S03]  /*2290*/  FADD R22, R14, R22 ;  /* 0x000000160e167221 */ /* 0x000fc60000000000 */
[----:B------:R-:W4:Y:S04]  /*22a0*/  LDG.E R10, desc[UR6][R4.64+0xe10] ;  /* 0x000e1006040a7981 */ /* 0x000f28000c1e1900 */
[----:B------:R-:W4:Y:S01]  /*22b0*/  LDG.E R12, desc[UR6][R6.64+0xe10] ;  /* 0x000e1006060c7981 */ /* 0x000f22000c1e1900 */
[----:B------:R-:W-:Y:S01]  /*22c0*/  FFMA R20, R22, 0.0015384615398943424225, R20 ;  /* 0x3ac9a63416147823 */ /* 0x000fe20000000014 */
[----:B-----5:R-:W-:Y:S02]  /*22d0*/  FFMA R22, R2, R19, R17 ;  /* 0x0000001302167223 */ /* 0x020fe40000000011 */
[----:B------:R-:W5:Y:S04]  /*22e0*/  LDG.E R17, desc[UR6][R4.64+0xfa0] ;  /* 0x000fa00604117981 */ /* 0x000f68000c1e1900 */
[----:B------:R-:W5:Y:S01]  /*22f0*/  LDG.E R19, desc[UR6][R6.64+0xfa0] ;  /* 0x000fa00606137981 */ /* 0x000f62000c1e1900 */
[----:B------:R-:W-:-:S04]  /*2300*/  FADD R22, R14, R22 ;  /* 0x000000160e167221 */ /* 0x000fc80000000000 */
[----:B------:R-:W-:Y:S01]  /*2310*/  FFMA R20, R22, 0.0015384615398943424225, R20 ;  /* 0x3ac9a63416147823 */ /* 0x000fe20000000014 */
[----:B------:R-:W-:Y:S02]  /*2320*/  FFMA R22, R2, R21, R23 ;  /* 0x0000001502167223 */ /* 0x000fe40000000017 */
        /* <DEDUP_REMOVED lines=14> */
[----:B--2---:R-:W-:Y:S02]  /*2410*/  FFMA R22, R2, R11, R13 ;  /* 0x0000000b02167223 */ /* 0x004fe4000000000d */
[----:B------:R-:W2:Y:S04]  /*2420*/  LDG.E R11, desc[UR6][R4.64+0x15e0] ;  /* 0x0015e006040b7981 */ /* 0x000ea8000c1e1900 */
[----:B------:R-:W2:Y:S01]  /*2430*/  LDG.E R13, desc[UR6][R6.64+0x15e0] ;  /* 0x0015e006060d7981 */ /* 0x000ea2000c1e1900 */
[----:B------:R-:W-:-:S04]  /*2440*/  FADD R22, R14, R22 ;  /* 0x000000160e167221 */ /* 0x000fc80000000000 */
[----:B------:R-:W-:Y:S01]  /*2450*/  FFMA R20, R22, 0.0015384615398943424225, R20 ;  /* 0x3ac9a63416147823 */ /* 0x000fe20000000014 */
[----:B---3--:R-:W-:Y:S02]  /*2460*/  FFMA R25, R2, R15, R25 ;  /* 0x0000000f02197223 */ /* 0x008fe40000000019 */
[----:B------:R-:W3:Y:S02]  /*2470*/  LDG.E R15, desc[UR6][R4.64+0x1770] ;  /* 0x00177006040f7981 */ /* 0x000ee4000c1e1900 */
[----:B------:R-:W-:Y:S01]  /*2480*/  FADD R25, R14, R25 ;  /* 0x000000190e197221 */ /* 0x000fe20000000000 */
[----:B----4-:R-:W-:Y:S02]  /*2490*/  FFMA R12, R2, R10, R12 ;  /* 0x0000000a020c7223 */ /* 0x010fe4000000000c */
[----:B------:R-:W3:Y:S01]  /*24a0*/  LDG.E R10, desc[UR6][R6.64+0x1770] ;  /* 0x00177006060a7981 */ /* 0x000ee2000c1e1900 */
[----:B------:R-:W-:Y:S01]  /*24b0*/  FFMA R20, R25, 0.0015384615398943424225, R20 ;  /* 0x3ac9a63419147823 */ /* 0x000fe20000000014 */
[----:B------:R-:W-:-:S02]  /*24c0*/  FADD R25, R14, R12 ;  /* 0x0000000c0e197221 */ /* 0x000fc40000000000 */
[----:B------:R-:W4:Y:S01]  /*24d0*/  LDG.E R12, desc[UR6][R6.64+0x1a90] ;  /* 0x001a9006060c7981 */ /* 0x000f22000c1e1900 */
[----:B-----5:R-:W-:-:S03]  /*24e0*/  FFMA R22, R2, R17, R19 ;  /* 0x0000001102167223 */ /* 0x020fc60000000013 */
[----:B------:R-:W5:Y:S01]  /*24f0*/  LDG.E R17, desc[UR6][R4.64+0x1900] ;  /* 0x0019000604117981 */ /* 0x000f62000c1e1900 */
[----:B------:R-:W-:-:S03]  /*2500*/  FFMA R20, R25, 0.0015384615398943424225, R20 ;  /* 0x3ac9a63419147823 */ /* 0x000fc60000000014 */
[----:B------:R-:W5:Y:S04]  /*2510*/  LDG.E R19, desc[UR6][R6.64+0x1900] ;  /* 0x0019000606137981 */ /* 0x000f68000c1e1900 */
[----:B------:R-:W4:Y:S01]  /*2520*/  LDG.E R25, desc[UR6][R4.64+0x1a90] ;  /* 0x001a900604197981 */ /* 0x000f22000c1e1900 */
[----:B------:R-:W-:-:S04]  /*2530*/  FADD R22, R14, R22 ;  /* 0x000000160e167221 */ /* 0x000fc80000000000 */
[----:B------:R-:W-:Y:S01]  /*2540*/  FFMA R20, R22, 0.0015384615398943424225, R20 ;  /* 0x3ac9a63416147823 */ /* 0x000fe20000000014 */
[----:B------:R-:W-:Y:S02]  /*2550*/  FFMA R22, R2, R21, R23 ;  /* 0x0000001502167223 */ /* 0x000fe40000000017 */
[----:B------:R-:W4:Y:S04]  /*2560*/  LDG.E R21, desc[UR6][R4.64+0x1c20] ;  /* 0x001c200604157981 */ /* 0x000f28000c1e1900 */
        /* <DEDUP_REMOVED lines=13> */
[C---:B--2---:R-:W-:Y:S02]  /*2640*/  FFMA R22, R2.reuse, R11, R13 ;  /* 0x0000000b02167223 */ /* 0x044fe4000000000d */
[----:B------:R-:W2:Y:S04]  /*2650*/  LDG.E R11, desc[UR6][R4.64+0x20d0] ;  /* 0x0020d006040b7981 */ /* 0x000ea8000c1e1900 */
[----:B------:R-:W2:Y:S01]  /*2660*/  LDG.E R13, desc[UR6][R6.64+0x20d0] ;  /* 0x0020d006060d7981 */ /* 0x000ea2000c1e1900 */
[----:B---3--:R-:W-:Y:S01]  /*2670*/  FFMA R10, R2, R15, R10 ;  /* 0x0000000f020a7223 */ /* 0x008fe2000000000a */
[----:B------:R-:W-:-:S03]  /*2680*/  FADD R15, R14, R22 ;  /* 0x000000160e0f7221 */ /* 0x000fc60000000000 */
[----:B------:R-:W-:Y:S01]  /*2690*/  FADD R22, R14, R10 ;  /* 0x0000000a0e167221 */ /* 0x000fe20000000000 */
[----:B------:R-:W-:Y:S01]  /*26a0*/  FFMA R20, R15, 0.0015384615398943424225, R20 ;  /* 0x3ac9a6340f147823 */ /* 0x000fe20000000014 */
[----:B------:R-:W3:Y:S04]  /*26b0*/  LDG.E R10, desc[UR6][R6.64+0x2260] ;  /* 0x00226006060a7981 */ /* 0x000ee8000c1e1900 */
[----:B------:R-:W3:Y:S01]  /*26c0*/  LDG.E R15, desc[UR6][R4.64+0x2260] ;  /* 0x00226006040f7981 */ /* 0x000ee2000c1e1900 */
[----:B-----5:R-:W-:Y:S01]  /*26d0*/  FFMA R19, R2, R17, R19 ;  /* 0x0000001102137223 */ /* 0x020fe20000000013 */
[----:B------:R-:W-:Y:S02]  /*26e0*/  FFMA R20, R22, 0.0015384615398943424225, R20 ;  /* 0x3ac9a63416147823 */ /* 0x000fe40000000014 */
[----:B------:R-:W5:Y:S01]  /*26f0*/  LDG.E R17, desc[UR6][R4.64+0x23f0] ;  /* 0x0023f00604117981 */ /* 0x000f62000c1e1900 */
[----:B----4-:R-:W-:Y:S01]  /*2700*/  FFMA R12, R2, R25, R12 ;  /* 0x00000019020c7223 */ /* 0x010fe2000000000c */
[----:B------:R-:W-:-:S02]  /*2710*/  FADD R25, R14, R19 ;  /* 0x000000130e197221 */ /* 0x000fc40000000000 */
[----:B------:R-:W5:Y:S02]  /*2720*/  LDG.E R19, desc[UR6][R6.64+0x23f0] ;  /* 0x0023f00606137981 */ /* 0x000f64000c1e1900 */
[----:B------:R-:W-:Y:S01]  /*2730*/  FFMA R20, R25, 0.0015384615398943424225, R20 ;  /* 0x3ac9a63419147823 */ /* 0x000fe20000000014 */
[----:B------:R-:W-:Y:S02]  /*2740*/  FADD R25, R14, R12 ;  /* 0x0000000c0e197221 */ /* 0x000fe40000000000 */
[----:B------:R-:W4:Y:S02]  /*2750*/  LDG.E R12, desc[UR6][R4.64+0x2710] ;  /* 0x00271006040c7981 */ /* 0x000f24000c1e1900 */
[----:B------:R-:W-:Y:S01]  /*2760*/  FFMA R20, R25, 0.0015384615398943424225, R20 ;  /* 0x3ac9a63419147823 */ /* 0x000fe20000000014 */
[----:B------:R-:W-:Y:S01]  /*2770*/  FFMA R22, R2, R21, R23 ;  /* 0x0000001502167223 */ /* 0x000fe20000000017 */
[----:B------:R-:W4:Y:S04]  /*2780*/  LDG.E R25, desc[UR6][R6.64+0x2580] ;  /* 0x0025800606197981 */ /* 0x000f28000c1e1900 */
        /* <DEDUP_REMOVED lines=20> */
[----:B------:R-:W-:Y:S02]  /*28d0*/  FFMA R15, R15, 0.0015384615398943424225, R20 ;  /* 0x3ac9a6340f0f7823 */ /* 0x000fe40000000014 */
[----:B------:R-:W3:Y:S01]  /*28e0*/  LDG.E R20, desc[UR6][R4.64+0x3070] ;  /* 0x0030700604147981 */ /* 0x000ee2000c1e1900 */
[----:B-----5:R-:W-:Y:S01]  /*28f0*/  FFMA R17, R2, R17, R19 ;  /* 0x0000001102117223 */ /* 0x020fe20000000013 */
[----:B------:R-:W-:Y:S02]  /*2900*/  FFMA R22, R10, 0.0015384615398943424225, R15 ;  /* 0x3ac9a6340a167823 */ /* 0x000fe4000000000f */
[----:B------:R-:W5:Y:S01]  /*2910*/  LDG.E R19, desc[UR6][R4.64+0x2ee0] ;  /* 0x002ee00604137981 */ /* 0x000f62000c1e1900 */
[----:B------:R-:W-:-:S03]  /*2920*/  FADD R17, R14, R17 ;  /* 0x000000110e117221 */ /* 0x000fc60000000000 */
[----:B------:R-:W3:Y:S04]  /*2930*/  LDG.E R10, desc[UR6][R4.64+0x2d50] ;  /* 0x002d5006040a7981 */ /* 0x000ee8000c1e1900 */
[----:B------:R-:W3:Y:S01]  /*2940*/  LDG.E R15, desc[UR6][R6.64+0x2d50] ;  /* 0x002d5006060f7981 */ /* 0x000ee2000c1e1900 */
[----:B------:R-:W-:-:S03]  /*2950*/  FFMA R22, R17, 0.0015384615398943424225, R22 ;  /* 0x3ac9a63411167823 */ /* 0x000fc60000000016 */
[----:B------:R-:W5:Y:S01]  /*2960*/  LDG.E R17, desc[UR6][R6.64+0x2ee0] ;  /* 0x002ee00606117981 */ /* 0x000f62000c1e1900 */
[C---:B----4-:R-:W-:Y:S01]  /*2970*/  FFMA R23, R2.reuse, R23, R25 ;  /* 0x0000001702177223 */ /* 0x050fe20000000019 */
[----:B------:R-:W-:Y:S02]  /*2980*/  FFMA R25, R2, R12, R21 ;  /* 0x0000000c02197223 */ /* 0x000fe40000000015 */
[----:B------:R-:W4:Y:S01]  /*2990*/  LDG.E R21, desc[UR6][R6.64+0x3070] ;  /* 0x0030700606157981 */ /* 0x000f22000c1e1900 */
[C---:B------:R-:W-:Y:S01]  /*29a0*/  FADD R23, R14.reuse, R23 ;  /* 0x000000170e177221 */ /* 0x040fe20000000000 */
[----:B------:R-:W-:Y:S02]  /*29b0*/  FADD R25, R14, R25 ;  /* 0x000000190e197221 */ /* 0x000fe40000000000 */
[----:B------:R-:W4:Y:S01]  /*29c0*/  LDG.E R12, desc[UR6][R4.64+0x3200] ;  /* 0x00320006040c7981 */ /* 0x000f22000c1e1900 */
[----:B------:R-:W-:-:S03]  /*29d0*/  FFMA R22, R23, 0.0015384615398943424225, R22 ;  /* 0x3ac9a63417167823 */ /* 0x000fc60000000016 */
[----:B------:R-:W4:Y:S01]  /*29e0*/  LDG.E R23, desc[UR6][R6.64+0x3200] ;  /* 0x0032000606177981 */ /* 0x000f22000c1e1900 */
[----:B------:R-:W-:Y:S01]  /*29f0*/  FFMA R22, R25, 0.0015384615398943424225, R22 ;  /* 0x3ac9a63419167823 */ /* 0x000fe20000000016 */
[----:B------:R-:W-:Y:S02]  /*2a00*/  FFMA R27, R2, R16, R27 ;  /* 0x00000010021b7223 */ /* 0x000fe4000000001b */
[----:B------:R-:W4:Y:S04]  /*2a10*/  LDG.E R16, desc[UR6][R4.64+0x3390] ;  /* 0x0033900604107981 */ /* 0x000f28000c1e1900 */
[----:B------:R-:W4:Y:S01]  /*2a20*/  LDG.E R25, desc[UR6][R6.64+0x3390] ;  /* 0x0033900606197981 */ /* 0x000f22000c1e1900 */
[----:B------:R-:W-:-:S04]  /*2a30*/  FADD R27, R14, R27 ;  /* 0x0000001b0e1b7221 */ /* 0x000fc80000000000 */
[----:B------:R-:W-:Y:S01]  /*2a40*/  FFMA R22, R27, 0.0015384615398943424225, R22 ;  /* 0x3ac9a6341b167823 */ /* 0x000fe20000000016 */
[----:B------:R-:W-:Y:S01]  /*2a50*/  FFMA R29, R2, R29, R18 ;  /* 0x0000001d021d7223 */ /* 0x000fe20000000012 */
[----:B------:R-:W4:Y:S04]  /*2a60*/  LDG.E R27, desc[UR6][R6.64+0x3520] ;  /* 0x00352006061b7981 */ /* 0x000f28000c1e1900 */
[----:B------:R-:W4:Y:S01]  /*2a70*/  LDG.E R18, desc[UR6][R4.64+0x3520] ;  /* 0x0035200604127981 */ /* 0x000f22000c1e1900 */
        /* <DEDUP_REMOVED lines=10> */
[----:B-----5:R-:W-:Y:S02]  /*2b20*/  FFMA R17, R2, R19, R17 ;  /* 0x0000001302117223 */ /* 0x020fe40000000011 */
[----:B------:R-:W5:Y:S01]  /*2b30*/  LDG.E R19, desc[UR6][R6.64+0x39d0] ;  /* 0x0039d00606137981 */ /* 0x000f62000c1e1900 */
[----:B------:R-:W-:Y:S01]  /*2b40*/  FFMA R22, R15, 0.0015384615398943424225, R22 ;  /* 0x3ac9a6340f167823 */ /* 0x000fe20000000016 */
[----:B------:R-:W-:Y:S01]  /*2b50*/  FADD R17, R14, R17 ;  /* 0x000000110e117221 */ /* 0x000fe20000000000 */
[----:B----4-:R-:W-:Y:S01]  /*2b60*/  FFMA R21, R2, R20, R21 ;  /* 0x0000001402157223 */ /* 0x010fe20000000015 */
[----:B------:R-:W3:Y:S02]  /*2b70*/  LDG.E R15, desc[UR6][R6.64+0x3840] ;  /* 0x00384006060f7981 */ /* 0x000ee4000c1e1900 */
[----:B------:R-:W-:Y:S01]  /*2b80*/  FFMA R17, R17, 0.0015384615398943424225, R22 ;  /* 0x3ac9a63411117823 */ /* 0x000fe20000000016 */
[----:B------:R-:W-:-:S04]  /*2b90*/  FADD R20, R14, R21 ;  /* 0x000000150e147221 */ /* 0x000fc80000000000 */
[----:B------:R-:W-:Y:S01]  /*2ba0*/  FFMA R21, R20, 0.0015384615398943424225, R17 ;  /* 0x3ac9a63414157823 */ /* 0x000fe20000000011 */
[----:B------:R-:W-:Y:S01]  /*2bb0*/  FFMA R23, R2, R12, R23 ;  /* 0x0000000c02177223 */ /* 0x000fe20000000017 */
[----:B------:R-:W5:Y:S03]  /*2bc0*/  LDG.E R20, desc[UR6][R4.64+0x39d0] ;  /* 0x0039d00604147981 */ /* 0x000f66000c1e1900 */
[----:B------:R-:W-:Y:S01]  /*2bd0*/  FADD R22, R14, R23 ;  /* 0x000000170e167221 */ /* 0x000fe20000000000 */
[----:B------:R-:W4:Y:S01]  /*2be0*/  LDG.E R12, desc[UR6][R4.64+0x3b60] ;  /* 0x003b6006040c7981 */ /* 0x000f22000c1e1900 */
[----:B------:R-:W-:-:S03]  /*2bf0*/  FFMA R25, R2, R16, R25 ;  /* 0x0000001002197223 */ /* 0x000fc60000000019 */
[----:B------:R-:W4:Y:S01]  /*2c00*/  LDG.E R17, desc[UR6][R6.64+0x3b60] ;  /* 0x003b600606117981 */ /* 0x000f22000c1e1900 */
[----:B------:R-:W-:Y:S01]  /*2c10*/  FFMA R16, R22, 0.0015384615398943424225, R21 ;  /* 0x3ac9a63416107823 */ /* 0x000fe20000000015 */
[----:B------:R-:W-:Y:S02]  /*2c20*/  FADD R25, R14, R25 ;  /* 0x000000190e197221 */ /* 0x000fe40000000000 */
[----:B------:R-:W4:Y:S04]  /*2c30*/  LDG.E R22, desc[UR6][R4.64+0x3cf0] ;  /* 0x003cf00604167981 */ /* 0x000f28000c1e1900 */
[----:B------:R-:W4:Y:S01]  /*2c40*/  LDG.E R21, desc[UR6][R6.64+0x3cf0] ;  /* 0x003cf00606157981 */ /* 0x000f22000c1e1900 */
[----:B------:R-:W-:-:S03]  /*2c50*/  FFMA R24, R25, 0.0015384615398943424225, R16 ;  /* 0x3ac9a63419187823 */ /* 0x000fc60000000010 */
[----:B------:R-:W4:Y:S01]  /*2c60*/  LDG.E R16, desc[UR6][R4.64+0x3e80] ;  /* 0x003e800604107981 */ /* 0x000f22000c1e1900 */
[----:B------:R-:W-:-:S03]  /*2c70*/  FFMA R29, R2, R18, R27 ;  /* 0x00000012021d7223 */ /* 0x000fc6000000001b */
[----:B------:R-:W4:Y:S04]  /*2c80*/  LDG.E R23, desc[UR6][R6.64+0x3e80] ;  /* 0x003e800606177981 */ /* 0x000f28000c1e1900 */
[----:B------:R-:W4:Y:S04]  /*2c90*/  LDG.E R25, desc[UR6][R4.64+0x4010] ;  /* 0x0040100604197981 */ /* 0x000f28000c1e1900 */
[----:B------:R-:W4:Y:S01]  /*2ca0*/  LDG.E R27, desc[UR6][R6.64+0x4010] ;  /* 0x00401006061b7981 */ /* 0x000f22000c1e1900 */
[----:B------:R-:W-:-:S04]  /*2cb0*/  FADD R29, R14, R29 ;  /* 0x0000001d0e1d7221 */ /* 0x000fc80000000000 */
[----:B------:R-:W-:Y:S02]  /*2cc0*/  FFMA R18, R29, 0.0015384615398943424225, R24 ;  /* 0x3ac9a6341d127823 */ /* 0x000fe40000000018 */
[----:B------:R-:W4:Y:S01]  /*2cd0*/  LDG.E R24, desc[UR6][R4.64+0x4b00] ;  /* 0x004b000604187981 */ /* 0x000f22000c1e1900 */
[----:B--2---:R-:W-:-:S03]  /*2ce0*/  FFMA R29, R2, R13, R11 ;  /* 0x0000000d021d7223 */ /* 0x004fc6000000000b */
[----:B------:R-:W2:Y:S04]  /*2cf0*/  LDG.E R13, desc[UR6][R4.64+0x41a0] ;  /* 0x0041a006040d7981 */ /* 0x000ea8000c1e1900 */
[----:B------:R-:W2:Y:S01]  /*2d00*/  LDG.E R11, desc[UR6][R6.64+0x41a0] ;  /* 0x0041a006060b7981 */ /* 0x000ea2000c1e1900 */
[----:B------:R-:W-:-:S04]  /*2d10*/  FADD R29, R14, R29 ;  /* 0x0000001d0e1d7221 */ /* 0x000fc80000000000 */
[----:B------:R-:W-:Y:S01]  /*2d20*/  FFMA R18, R29, 0.0015384615398943424225, R18 ;  /* 0x3ac9a6341d127823 */ /* 0x000fe20000000012 */
[----:B---3--:R-:W-:Y:S02]  /*2d30*/  FFMA R15, R2, R10, R15 ;  /* 0x0000000a020f7223 */ /* 0x008fe4000000000f */
[----:B------:R-:W3:Y:S02]  /*2d40*/  LDG.E R10, desc[UR6][R4.64+0x4330] ;  /* 0x00433006040a7981 */ /* 0x000ee4000c1e1900 */
[----:B------:R-:W-:Y:S01]  /*2d50*/  FADD R15, R14, R15 ;  /* 0x0000000f0e0f7221 */ /* 0x000fe20000000000 */
[----:B-----5:R-:W-:-:S03]  /*2d60*/  FFMA R19, R2, R20, R19 ;  /* 0x0000001402137223 */ /* 0x020fc60000000013 */
[----:B------:R-:W-:Y:S02]  /*2d70*/  FFMA R18, R15, 0.0015384615398943424225, R18 ;  /* 0x3ac9a6340f127823 */ /* 0x000fe40000000012 */
[----:B------:R-:W3:Y:S01]  /*2d80*/  LDG.E R15, desc[UR6][R6.64+0x4330] ;  /* 0x00433006060f7981 */ /* 0x000ee2000c1e1900 */
[----:B------:R-:W-:Y:S01]  /*2d90*/  FADD R19, R14, R19 ;  /* 0x000000130e137221 */ /* 0x000fe20000000000 */
[----:B----4-:R-:W-:-:S03]  /*2da0*/  FFMA R17, R2, R12, R17 ;  /* 0x0000000c02117223 */ /* 0x010fc60000000011 */
[----:B------:R-:W-:Y:S01]  /*2db0*/  FFMA R18, R19, 0.0015384615398943424225, R18 ;  /* 0x3ac9a63413127823 */ /* 0x000fe20000000012 */
[----:B------:R-:W4:Y:S01]  /*2dc0*/  LDG.E R12, desc[UR6][R4.64+0x44c0] ;  /* 0x0044c006040c7981 */ /* 0x000f22000c1e1900 */
[----:B------:R-:W-:-:S03]  /*2dd0*/  FADD R19, R14, R17 ;  /* 0x000000110e137221 */ /* 0x000fc60000000000 */
[----:B------:R-:W4:Y:S01]  /*2de0*/  LDG.E R17, desc[UR6][R6.64+0x44c0] ;  /* 0x0044c00606117981 */ /* 0x000f22000c1e1900 */
[----:B------:R-:W-:Y:S01]  /*2df0*/  FFMA R21, R2, R22, R21 ;  /* 0x0000001602157223 */ /* 0x000fe20000000015 */
[----:B------:R-:W-:Y:S02]  /*2e00*/  FFMA R18, R19, 0.0015384615398943424225, R18 ;  /* 0x3ac9a63413127823 */ /* 0x000fe40000000012 */
[----:B------:R-:W5:Y:S01]  /*2e10*/  LDG.E R22, desc[UR6][R4.64+0x4c90] ;  /* 0x004c900604167981 */ /* 0x000f62000c1e1900 */
[----:B------:R-:W-:-:S03]  /*2e20*/  FADD R21, R14, R21 ;  /* 0x000000150e157221 */ /* 0x000fc60000000000 */
[----:B------:R-:W5:Y:S01]  /*2e30*/  LDG.E R19, desc[UR6][R4.64+0x4650] ;  /* 0x0046500604137981 */ /* 0x000f62000c1e1900 */
[----:B------:R-:W-:-:S03]  /*2e40*/  FFMA R23, R2, R16, R23 ;  /* 0x0000001002177223 */ /* 0x000fc60000000017 */
[----:B------:R-:W5:Y:S01]  /*2e50*/  LDG.E R16, desc[UR6][R6.64+0x4650] ;  /* 0x0046500606107981 */ /* 0x000f62000c1e1900 */
[----:B------:R-:W-:Y:S01]  /*2e60*/  FFMA R20, R21, 0.0015384615398943424225, R18 ;  /* 0x3ac9a63415147823 */ /* 0x000fe20000000012 */
[----:B------:R-:W-:Y:S02]  /*2e70*/  FADD R23, R14, R23 ;  /* 0x000000170e177221 */ /* 0x000fe40000000000 */
[----:B------:R-:W5:Y:S01]  /*2e80*/  LDG.E R18, desc[UR6][R4.64+0x47e0] ;  /* 0x0047e00604127981 */ /* 0x000f62000c1e1900 */
[----:B------:R-:W-:-:S03]  /*2e90*/  FFMA R25, R2, R25, R27 ;  /* 0x0000001902197223 */ /* 0x000fc6000000001b */
[----:B------:R-:W5:Y:S01]  /*2ea0*/  LDG.E R21, desc[UR6][R6.64+0x47e0] ;  /* 0x0047e00606157981 */ /* 0x000f62000c1e1900 */
[----:B------:R-:W-:Y:S01]  /*2eb0*/  FFMA R26, R23, 0.0015384615398943424225, R20 ;  /* 0x3ac9a634171a7823 */ /* 0x000fe20000000014 */
[----:B------:R-:W-:Y:S02]  /*2ec0*/  FADD R25, R14, R25 ;  /* 0x000000190e197221 */ /* 0x000fe40000000000 */
[----:B------:R-:W5:Y:S04]  /*2ed0*/  LDG.E R23, desc[UR6][R4.64+0x4970] ;  /* 0x0049700604177981 */ /* 0x000f68000c1e1900 */
[----:B------:R-:W5:Y:S01]  /*2ee0*/  LDG.E R20, desc[UR6][R6.64+0x4970] ;  /* 0x0049700606147981 */ /* 0x000f62000c1e1900 */
[----:B------:R-:W-:-:S03]  /*2ef0*/  FFMA R26, R25, 0.0015384615398943424225, R26 ;  /* 0x3ac9a634191a7823 */ /* 0x000fc6000000001a */
[----:B------:R-:W5:Y:S01]  /*2f00*/  LDG.E R25, desc[UR6][R6.64+0x4b00] ;  /* 0x004b000606197981 */ /* 0x000f62000c1e1900 */
[----:B--2---:R-:W-:-:S03]  /*2f10*/  FFMA R13, R2, R13, R11 ;  /* 0x0000000d020d7223 */ /* 0x004fc6000000000b */
[----:B------:R-:W2:Y:S01]  /*2f20*/  LDG.E R11, desc[UR6][R6.64+0x4c90] ;  /* 0x004c9006060b7981 */ /* 0x000ea2000c1e1900 */
[----:B------:R-:W-:-:S04]  /*2f30*/  FADD R13, R14, R13 ;  /* 0x0000000d0e0d7221 */ /* 0x000fc80000000000 */
[----:B------:R-:W-:Y:S01]  /*2f40*/  FFMA R13, R13, 0.0015384615398943424225, R26 ;  /* 0x3ac9a6340d0d7823 */ /* 0x000fe2000000001a */
[----:B------:R-:W-:-:S04]  /*2f50*/  UIADD3 UR4, UPT, UPT, UR4, 0x32, URZ ;  /* 0x0000003204047890 */ /* 0x000fc8000fffe0ff */
[----:B------:R-:W-:Y:S01]  /*2f60*/  UISETP.NE.AND UP0, UPT, UR4, 0x28a, UPT ;  /* 0x0000028a0400788c */ /* 0x000fe2000bf05270 */
[----:B---3--:R-:W-:-:S04]  /*2f70*/  FFMA R15, R2, R10, R15 ;  /* 0x0000000a020f7223 */ /* 0x008fc8000000000f */
[----:B------:R-:W-:Y:S01]  /*2f80*/  FADD R10, R14, R15 ;  /* 0x0000000f0e0a7221 */ /* 0x000fe20000000000 */
[----:B----4-:R-:W-:-:S03]  /*2f90*/  FFMA R17, R2, R12, R17 ;  /* 0x0000000c02117223 */ /* 0x010fc60000000011 */
[----:B------:R-:W-:Y:S01]  /*2fa0*/  FFMA R10, R10, 0.0015384615398943424225, R13 ;  /* 0x3ac9a6340a0a7823 */ /* 0x000fe2000000000d */
[----:B------:R-:W-:-:S04]  /*2fb0*/  FADD R17, R14, R17 ;  /* 0x000000110e117221 */ /* 0x000fc80000000000 */
[----:B------:R-:W-:Y:S01]  /*2fc0*/  FFMA R10, R17, 0.0015384615398943424225, R10 ;  /* 0x3ac9a634110a7823 */ /* 0x000fe2000000000a */
[----:B-----5:R-:W-:-:S04]  /*2fd0*/  FFMA R19, R2, R19, R16 ;  /* 0x0000001302137223 */ /* 0x020fc80000000010 */
[----:B------:R-:W-:Y:S01]  /*2fe0*/  FADD R19, R14, R19 ;  /* 0x000000130e137221 */ /* 0x000fe20000000000 */
[----:B------:R-:W-:-:S03]  /*2ff0*/  FFMA R21, R2, R18, R21 ;  /* 0x0000001202157223 */ /* 0x000fc60000000015 */
[----:B------:R-:W-:Y:S01]  /*3000*/  FFMA R10, R19, 0.0015384615398943424225, R10 ;  /* 0x3ac9a634130a7823 */ /* 0x000fe2000000000a */
[----:B------:R-:W-:Y:S01]  /*3010*/  FADD R21, R14, R21 ;  /* 0x000000150e157221 */ /* 0x000fe20000000000 */
[----:B------:R-:W-:-:S03]  /*3020*/  FFMA R23, R2, R23, R20 ;  /* 0x0000001702177223 */ /* 0x000fc60000000014 */
[----:B------:R-:W-:Y:S01]  /*3030*/  FFMA R10, R21, 0.0015384615398943424225, R10 ;  /* 0x3ac9a634150a7823 */ /* 0x000fe2000000000a */
[----:B------:R-:W-:Y:S01]  /*3040*/  FADD R23, R14, R23 ;  /* 0x000000170e177221 */ /* 0x000fe20000000000 */
[----:B------:R-:W-:-:S03]  /*3050*/  FFMA R25, R2, R24, R25 ;  /* 0x0000001802197223 */ /* 0x000fc60000000019 */
[----:B------:R-:W-:Y:S01]  /*3060*/  FFMA R10, R23, 0.0015384615398943424225, R10 ;  /* 0x3ac9a634170a7823 */ /* 0x000fe2000000000a */
[----:B------:R-:W-:Y:S01]  /*3070*/  FADD R25, R14, R25 ;  /* 0x000000190e197221 */ /* 0x000fe20000000000 */
[----:B------:R-:W-:-:S03]  /*3080*/  IADD3 R12, P1, PT, R6, 0x4e20, RZ ;  /* 0x00004e20060c7810 */ /* 0x000fc60007f3e0ff */
[----:B------:R-:W-:Y:S01]  /*3090*/  FFMA R25, R25, 0.0015384615398943424225, R10 ;  /* 0x3ac9a63419197823 */ /* 0x000fe2000000000a */
[----:B------:R-:W-:Y:S02]  /*30a0*/  IADD3 R10, P0, PT, R4, 0x4e20, RZ ;  /* 0x00004e20040a7810 */ /* 0x000fe40007f1e0ff */
[----:B------:R-:W-:Y:S01]  /*30b0*/  IADD3.X R13, PT, PT, RZ, R7, RZ, P1, !PT ;  /* 0x00000007ff0d7210 */ /* 0x000fe20000ffe4ff */
[----:B--2---:R-:W-:-:S04]  /*30c0*/  FFMA R11, R2, R22, R11 ;  /* 0x00000016020b7223 */ /* 0x004fc8000000000b */
[----:B------:R-:W-:Y:S01]  /*30d0*/  FADD R20, R14, R11 ;  /* 0x0000000b0e147221 */ /* 0x000fe20000000000 */
[----:B------:R-:W-:-:S03]  /*30e0*/  IADD3.X R11, PT, PT, RZ, R5, RZ, P0, !PT ;  /* 0x00000005ff0b7210 */ /* 0x000fc600007fe4ff */
[----:B------:R-:W-:Y:S01]  /*30f0*/  FFMA R20, R20, 0.0015384615398943424225, R25 ;  /* 0x3ac9a63414147823 */ /* 0x000fe20000000019 */
[----:B------:R-:W-:Y:S06]  /*3100*/  BRA.U UP0, `(.L_x_77) ;  /* 0xffffffed00ec7547 */ /* 0x000fec000b83ffff */
[----:B------:R-:W0:Y:S01]  /*3110*/  MUFU.RCP R2, R9 ;  /* 0x0000000900027308 */ /* 0x000e220000001000 */
[----:B------:R-:W-:Y:S07]  /*3120*/  BSSY.RECONVERGENT B0, `(.L_x_78) ;  /* 0x000000b000007945 */ /* 0x000fee0003800200 */
[----:B------:R-:W1:Y:S01]  /*3130*/  FCHK P0, R20, R9 ;  /* 0x0000000914007302 */ /* 0x000e620000000000 */
[----:B0-----:R-:W-:-:S04]  /*3140*/  FFMA R5, R2, -R9, 1 ;  /* 0x3f80000002057423 */ /* 0x001fc80000000809 */
[----:B------:R-:W-:-:S04]  /*3150*/  FFMA R2, R2, R5, R2 ;  /* 0x0000000502027223 */ /* 0x000fc80000000002 */
[----:B------:R-:W-:-:S04]  /*3160*/  FFMA R5, R2, R20, RZ ;  /* 0x0000001402057223 */ /* 0x000fc800000000ff */
[----:B------:R-:W-:-:S04]  /*3170*/  FFMA R4, R5, -R9, R20 ;  /* 0x8000000905047223 */ /* 0x000fc80000000014 */
[----:B------:R-:W-:Y:S01]  /*3180*/  FFMA R2, R2, R4, R5 ;  /* 0x0000000402027223 */ /* 0x000fe20000000005 */
[----:B-1----:R-:W-:Y:S06]  /*3190*/  @!P0 BRA `(.L_x_79) ;  /* 0x00000000000c8947 */ /* 0x002fec0003800000 */
[----:B------:R-:W-:Y:S02]  /*31a0*/  MOV R2, R20 ;  /* 0x0000001400027202 */ /* 0x000fe40000000f00 */
[----:B------:R-:W-:-:S07]  /*31b0*/  MOV R4, 0x31d0 ;  /* 0x000031d000047802 */ /* 0x000fce0000000f00 */
[----:B------:R-:W-:Y:S05]  /*31c0*/  CALL.REL.NOINC `($__internal_4_$__cuda_sm3x_div_rn_noftz_f32_slowpath) ;  /* 0x0000001000947944 */ /* 0x000fea0003c00000 */
.L_x_79:
[----:B------:R-:W-:Y:S05]  /*31d0*/  BSYNC.RECONVERGENT B0 ;  /* 0x0000000000007941 */ /* 0x000fea0003800200 */
.L_x_78:
        /* <DEDUP_REMOVED lines=16> */
[----:B------:R-:W-:Y:S02]  /*32e0*/  FSETP.GEU.AND P2, PT, R2, RZ, PT ;  /* 0x000000ff0200720b */ /* 0x000fe40003f4e000 */
        /* <DEDUP_REMOVED lines=28> */
[----:B------:R-:W-:-:S03]  /*34b0*/  HFMA2 R7, -RZ, RZ, 0.64013671875, -15.109375 ;  /* 0x391fcb8eff077431 */ /* 0x000fc600000001ff */
[----:B------:R-:W-:-:S04]  /*34c0*/  FADD R0, R11, R10 ;  /* 0x0000000a0b007221 */ /* 0x000fc80000000000 */
[----:B------:R-:W-:Y:S01]  /*34d0*/  FMUL R5, R0, 0.25 ;  /* 0x3e80000000057820 */ /* 0x000fe20000400000 */
[----:B------:R-:W-:-:S03]  /*34e0*/  FADD R11, -R11, R0 ;  /* 0x000000000b0b7221 */ /* 0x000fc60000000100 */
[----:B------:R-:W0:Y:S01]  /*34f0*/  FRND R4, R5 ;  /* 0x0000000500047307 */ /* 0x000e220000201000 */
[----:B------:R-:W-:Y:S01]  /*3500*/  FADD R11, R10, -R11 ;  /* 0x8000000b0a0b7221 */ /* 0x000fe20000000000 */
[----:B------:R-:W-:Y:S01]  /*3510*/  FFMA R0, R0, 0.25, -R5 ;  /* 0x3e80000000007823 */ /* 0x000fe20000000805 */
[----:B------:R-:W-:-:S03]  /*3520*/  FSETP.GT.AND P1, PT, |R5|, 152, PT ;  /* 0x431800000500780b */ /* 0x000fc60003f24200 */
[----:B------:R-:W-:Y:S01]  /*3530*/  FFMA R11, R11, 0.25, R0 ;  /* 0x3e8000000b0b7823 */ /* 0x000fe20000000000 */
        /* <DEDUP_REMOVED lines=8> */
[----:B------:R-:W0:Y:S02]  /*35c0*/  F2I.NTZ R7, R5 ;  /* 0x0000000500077305 */ /* 0x000e240000203100 */
[----:B------:R-:W-:-:S04]  /*35d0*/  FFMA R9, R0, R9, 0.055503588169813156128 ;  /* 0x3d6357bb00097423 */ /* 0x000fc80000000009 */
[----:B------:R-:W-:-:S04]  /*35e0*/  FFMA R9, R0, R9, 0.24022644758224487305 ;  /* 0x3e75fdec00097423 */ /* 0x000fc80000000009 */
[----:B------:R-:W-:-:S04]  /*35f0*/  FFMA R9, R0, R9, 0.69314718246459960938 ;  /* 0x3f31721800097423 */ /* 0x000fc80000000009 */
[----:B------:R-:W-:Y:S01]  /*3600*/  FFMA R9, R0, R9, 1 ;  /* 0x3f80000000097423 */ /* 0x000fe20000000009 */
[----:B0-----:R-:W-:Y:S02]  /*3610*/  LEA R4, R7, -R4, 0x17 ;  /* 0x8000000407047211 */ /* 0x001fe400078eb8ff */
[----:B------:R-:W-:Y:S01]  /*3620*/  FSEL R7, RZ, +INF , !P0 ;  /* 0x7f800000ff077808 */ /* 0x000fe20004000000 */
[----:B------:R-:W-:-:S04]  /*3630*/  FMUL R9, R2, R9 ;  /* 0x0000000902097220 */ /* 0x000fc80000400000 */
[----:B------:R-:W-:Y:S01]  /*3640*/  @!P1 FMUL R7, R4, R9 ;  /* 0x0000000904079220 */ /* 0x000fe20000400000 */
[----:B------:R-:W-:-:S07]  /*3650*/  @!P2 MOV R7, 0x7fffffff ;  /* 0x7fffffff0007a802 */ /* 0x000fce0000000f00 */
.L_x_81:
[----:B------:R-:W-:Y:S05]  /*3660*/  BSYNC.RECONVERGENT B0 ;  /* 0x0000000000007941 */ /* 0x000fea0003800200 */
.L_x_80:
[----:B------:R-:W0:Y:S01]  /*3670*/  LDC.64 R4, c[0x0][0x398] ;  /* 0x0000e600ff047b82 */ /* 0x000e220000000a00 */
[----:B------:R-:W-:Y:S01]  /*3680*/  UMOV UR4, 0x2 ;  /* 0x0000000200047882 */ /* 0x000fe20000000000 */
[----:B0-----:R-:W-:-:S04]  /*3690*/  IMAD.WIDE.U32 R2, R3, 0x84850, R4 ;  /* 0x0008485003027825 */ /* 0x001fc800078e0004 */
[----:B------:R-:W-:-:S05]  /*36a0*/  IMAD.WIDE.U32 R2, R8, 0x4, R2 ;  /* 0x0000000408027825 */ /* 0x000fca00078e0002 */
[----:B------:R0:W-:Y:S01]  /*36b0*/  STG.E desc[UR6][R2.64+0x7ef40], R7 ;  /* 0x07ef400702007986 */ /* 0x0001e2000c101906 */
[----:B------:R-:W-:-:S03]  /*36c0*/  IADD3 R0, P0, PT, R2, 0x320, RZ ;  /* 0x0000032002007810 */ /* 0x000fc60007f1e0ff */
[----:B------:R0:W-:Y:S01]  /*36d0*/  STG.E desc[UR6][R2.64+0x7f0d0], R7 ;  /* 0x07f0d00702007986 */ /* 0x0001e2000c101906 */
[----:B------:R-:W-:-:S03]  /*36e0*/  IADD3.X R5, PT, PT, RZ, R3, RZ, P0, !PT ;  /* 0x00000003ff057210 */ /* 0x000fc600007fe4ff */
[----:B------:R0:W-:Y:S04]  /*36f0*/  STG.E desc[UR6][R2.64+0x7f260], R7 ;  /* 0x07f2600702007986 */ /* 0x0001e8000c101906 */
        /* <DEDUP_REMOVED lines=57> */
[----:B------:R0:W-:Y:S02]  /*3a90*/  STG.E desc[UR6][R2.64+0x3f930], R7 ;  /* 0x03f9300702007986 */ /* 0x0001e4000c101906 */
.L_x_82:
[----:B01----:R-:W-:Y:S01]  /*3aa0*/  MOV R2, R0 ;  /* 0x0000000000027202 */ /* 0x003fe20000000f00 */
[----:B------:R-:W-:Y:S01]  /*3ab0*/  UIADD3 UR4, UPT, UPT, UR4, 0x48, URZ ;  /* 0x0000004804047890 */ /* 0x000fe2000fffe0ff */
[----:B------:R-:W-:Y:S02]  /*3ac0*/  MOV R3, R5 ;  /* 0x0000000500037202 */ /* 0x000fe40000000f00 */
[----:B------:R-:W-:Y:S01]  /*3ad0*/  IADD3 R0, P0, PT, R2, 0x7080, RZ ;  /* 0x0000708002007810 */ /* 0x000fe20007f1e0ff */
[----:B------:R-:W-:Y:S02]  /*3ae0*/  UISETP.NE.AND UP0, UPT, UR4, 0x28a, UPT ;  /* 0x0000028a0400788c */ /* 0x000fe4000bf05270 */
        /* <DEDUP_REMOVED lines=144> */
[----:B------:R1:W-:Y:S01]  /*43f0*/  STG.E desc[UR6][R2.64+0x46690], R7 ;  /* 0x0466900702007986 */ /* 0x0003e2000c101906 */
[----:B------:R-:W-:Y:S05]  /*4400*/  BRA.U UP0, `(.L_x_82) ;  /* 0xfffffff500a47547 */ /* 0x000fea000b83ffff */
[----:B------:R-:W-:Y:S05]  /*4410*/  EXIT ;  /* 0x000000000000794d */ /* 0x000fea0003800000 */
        .weak           $__internal_4_$__cuda_sm3x_div_rn_noftz_f32_slowpath
        .type           $__internal_4_$__cuda_sm3x_div_rn_noftz_f32_slowpath,@function
        .size           $__internal_4_$__cuda_sm3x_div_rn_noftz_f32_slowpath,(.L_x_164 - $__internal_4_$__cuda_sm3x_div_rn_noftz_f32_slowpath)
$__internal_4_$__cuda_sm3x_div_rn_noftz_f32_slowpath:
[----:B------:R-:W-:Y:S01]  /*4420*/  SHF.R.U32.HI R6, RZ, 0x17, R0 ;  /* 0x00000017ff067819 */ /* 0x000fe20000011600 */
[----:B------:R-:W-:Y:S01]  /*4430*/  BSSY.RECONVERGENT B1, `(.L_x_83) ;  /* 0x0000063000017945 */ /* 0x000fe20003800200 */
[----:B------:R-:W-:Y:S02]  /*4440*/  SHF.R.U32.HI R5, RZ, 0x17, R2 ;  /* 0x00000017ff057819 */ /* 0x000fe40000011602 */
[----:B------:R-:W-:Y:S02]  /*4450*/  LOP3.LUT R6, R6, 0xff, RZ, 0xc0, !PT ;  /* 0x000000ff06067812 */ /* 0x000fe400078ec0ff */
[----:B------:R-:W-:Y:S02]  /*4460*/  LOP3.LUT R16, R5, 0xff, RZ, 0xc0, !PT ;  /* 0x000000ff05107812 */ /* 0x000fe400078ec0ff */
[----:B------:R-:W-:Y:S02]  /*4470*/  IADD3 R9, PT, PT, R6, -0x1, RZ ;  /* 0xffffffff06097810 */ /* 0x000fe40007ffe0ff */
[----:B------:R-:W-:-:S02]  /*4480*/  IADD3 R14, PT, PT, R16, -0x1, RZ ;  /* 0xffffffff100e7810 */ /* 0x000fc40007ffe0ff */
[----:B------:R-:W-:Y:S02]  /*4490*/  ISETP.GT.U32.AND P0, PT, R9, 0xfd, PT ;  /* 0x000000fd0900780c */ /* 0x000fe40003f04070 */
[----:B------:R-:W-:Y:S02]  /*44a0*/  MOV R7, R0 ;  /* 0x0000000000077202 */ /* 0x000fe40000000f00 */
        /* <DEDUP_REMOVED lines=9> */
[----:B------:R-:W-:Y:S02]  /*4540*/  FSETP.NEU.FTZ.AND P2, PT, |R2|, +INF , PT ;  /* 0x7f8000000200780b */ /* 0x000fe40003f5d200 */
        /* <DEDUP_REMOVED lines=16> */
.L_x_84:
[----:B------:R-:W-:Y:S01]  /*4650*/  LEA R14, R6, 0xc0800000, 0x17 ;  /* 0xc0800000060e7811 */ /* 0x000fe200078eb8ff */
[----:B------:R-:W-:Y:S03]  /*4660*/  BSSY.RECONVERGENT B2, `(.L_x_89) ;  /* 0x0000036000027945 */ /* 0x000fe60003800200 */
        /* <DEDUP_REMOVED lines=49> */
.L_x_91:
[----:B------:R-:W-:-:S04]  /*4980*/  LOP3.LUT R2, R2, 0x80000000, RZ, 0xc0, !PT ;  /* 0x8000000002027812 */ /* 0x000fc800078ec0ff */
[----:B------:R-:W-:Y:S01]  /*4990*/  LOP3.LUT R2, R2, 0x7f800000, RZ, 0xfc, !PT ;  /* 0x7f80000002027812 */ /* 0x000fe200078efcff */
[----:B------:R-:W-:Y:S06]  /*49a0*/  BRA `(.L_x_92) ;  /* 0x0000000000047947 */ /* 0x000fec0003800000 */
.L_x_90:
[----:B------:R-:W-:-:S07]  /*49b0*/  LEA R2, R5, R2, 0x17 ;  /* 0x0000000205027211 */ /* 0x000fce00078eb8ff */
.L_x_92:
[----:B------:R-:W-:Y:S05]  /*49c0*/  BSYNC.RECONVERGENT B2 ;  /* 0x0000000000027941 */ /* 0x000fea0003800200 */
.L_x_89:
[----:B------:R-:W-:Y:S05]  /*49d0*/  BRA `(.L_x_93) ;  /* 0x0000000000207947 */ /* 0x000fea0003800000 */
.L_x_88:
[----:B------:R-:W-:-:S04]  /*49e0*/  LOP3.LUT R2, R7, 0x80000000, R2, 0x48, !PT ;  /* 0x8000000007027812 */ /* 0x000fc800078e4802 */
[----:B------:R-:W-:Y:S01]  /*49f0*/  LOP3.LUT R2, R2, 0x7f800000, RZ, 0xfc, !PT ;  /* 0x7f80000002027812 */ /* 0x000fe200078efcff */
[----:B------:R-:W-:Y:S06]  /*4a00*/  BRA `(.L_x_93) ;  /* 0x0000000000147947 */ /* 0x000fec0003800000 */
.L_x_87:
[----:B------:R-:W-:Y:S01]  /*4a10*/  LOP3.LUT R2, R7, 0x80000000, R2, 0x48, !PT ;  /* 0x8000000007027812 */ /* 0x000fe200078e4802 */
[----:B------:R-:W-:Y:S06]  /*4a20*/  BRA `(.L_x_93) ;  /* 0x00000000000c7947 */ /* 0x000fec0003800000 */
.L_x_86:
[----:B------:R-:W0:Y:S01]  /*4a30*/  MUFU.RSQ R2, -QNAN ;  /* 0xffc0000000027908 */ /* 0x000e220000001400 */
[----:B------:R-:W-:Y:S05]  /*4a40*/  BRA `(.L_x_93) ;  /* 0x0000000000047947 */ /* 0x000fea0003800000 */
.L_x_85:
[----:B------:R-:W-:-:S07]  /*4a50*/  FADD.FTZ R2, R2, R0 ;  /* 0x0000000002027221 */ /* 0x000fce0000010000 */
.L_x_93:
[----:B------:R-:W-:Y:S05]  /*4a60*/  BSYNC.RECONVERGENT B1 ;  /* 0x0000000000017941 */ /* 0x000fea0003800200 */
.L_x_83:
[----:B------:R-:W-:-:S04]  /*4a70*/  HFMA2 R5, -RZ, RZ, 0, 0 ;  /* 0x00000000ff057431 */ /* 0x000fc800000001ff */
[----:B0-----:R-:W-:Y:S05]  /*4a80*/  RET.REL.NODEC R4 `(_Z33roughness_initialise_temperaturesP16Facet_PropertiesP22Roughness_IlluminationP23Roughness_GlobalheatingP22Roughness_TemperaturesPff) ;  /* 0xffffffb4045c7950 */ /* 0x001fea0003c3ffff */
.L_x_94:
        /* <DEDUP_REMOVED lines=15> */
.L_x_164:


//--------------------- .text._Z27roughness_zero_temperaturesP22Roughness_Temperatures --------------------------
	.section	.text._Z27roughness_zero_temperaturesP22Roughness_Temperatures,"ax",@progbits
	.align	128
        .global         _Z27roughness_zero_temperaturesP22Roughness_Temperatures
        .type           _Z27roughness_zero_temperaturesP22Roughness_Temperatures,@function
        .size           _Z27roughness_zero_temperaturesP22Roughness_Temperatures,(.L_x_173 - _Z27roughness_zero_temperaturesP22Roughness_Temperatures)
        .other          _Z27roughness_zero_temperaturesP22Roughness_Temperatures,@"STO_CUDA_ENTRY STV_DEFAULT"
_Z27roughness_zero_temperaturesP22Roughness_Temperatures:
.text._Z27roughness_zero_temperaturesP22Roughness_Temperatures:
[----:B------:R-:W-:Y:S01]  /*0000*/  LDC R1, c[0x0][0x37c] ;  /* 0x0000df00ff017b82 */ /* 0x000fe20000000800 */
[----:B------:R-:W0:Y:S07]  /*0010*/  S2R R5, SR_CTAID.X ;  /* 0x0000000000057919 */ /* 0x000e2e0000002500 */
[----:B------:R-:W0:Y:S01]  /*0020*/  LDC.64 R2, c[0x0][0x380] ;  /* 0x0000e000ff027b82 */ /* 0x000e220000000a00 */
[----:B------:R-:W1:Y:S01]  /*0030*/  LDCU.64 UR6, c[0x0][0x358] ;  /* 0x00006b00ff0677ac */ /* 0x000e620008000a00 */
[----:B------:R-:W2:Y:S01]  /*0040*/  S2R R7, SR_TID.X ;  /* 0x0000000000077919 */ /* 0x000ea20000002100 */
[----:B------:R-:W-:Y:S01]  /*0050*/  UMOV UR4, 0x2 ;  /* 0x0000000200047882 */ /* 0x000fe20000000000 */
[----:B0-----:R-:W-:-:S04]  /*0060*/  IMAD.WIDE.U32 R2, R5, 0x84850, R2 ;  /* 0x0008485005027825 */ /* 0x001fc800078e0002 */
[----:B--2---:R-:W-:-:S05]  /*0070*/  IMAD.WIDE.U32 R2, R7, 0x4, R2 ;  /* 0x0000000407027825 */ /* 0x004fca00078e0002 */
[----:B-1----:R0:W-:Y:S01]  /*0080*/  STG.E desc[UR6][R2.64], RZ ;  /* 0x000000ff02007986 */ /* 0x0021e2000c101906 */
[----:B------:R-:W-:-:S03]  /*0090*/  IADD3 R0, P0, PT, R2, 0x320, RZ ;  /* 0x0000032002007810 */ /* 0x000fc60007f1e0ff */
[----:B------:R0:W-:Y:S02]  /*00a0*/  STG.E desc[UR6][R2.64+0x3f7a0], RZ ;  /* 0x03f7a0ff02007986 */ /* 0x0001e4000c101906 */
[----:B------:R-:W-:Y:S02]  /*00b0*/  IMAD.X R7, RZ, RZ, R3, P0 ;  /* 0x000000ffff077224 */ /* 0x000fe400000e0603 */
[----:B------:R0:W-:Y:S04]  /*00c0*/  STG.E desc[UR6][R2.64+0x190], RZ ;  /* 0x000190ff02007986 */ /* 0x0001e8000c101906 */
[----:B------:R0:W-:Y:S02]  /*00d0*/  STG.E desc[UR6][R2.64+0x3f930], RZ ;  /* 0x03f930ff02007986 */ /* 0x0001e4000c101906 */
.L_x_95:
[----:B-1----:R-:W-:Y:S01]  /*00e0*/  IMAD.MOV.U32 R4, RZ, RZ, R0 ;  /* 0x000000ffff047224 */ /* 0x002fe200078e0000 */
[----:B------:R-:W-:Y:S01]  /*00f0*/  MOV R5, R7 ;  /* 0x0000000700057202 */ /* 0x000fe20000000f00 */
[----:B------:R-:W-:-:S03]  /*0100*/  UIADD3 UR4, UPT, UPT, UR4, 0x48, URZ ;  /* 0x0000004804047890 */ /* 0x000fc6000fffe0ff */
[----:B------:R-:W-:Y:S01]  /*0110*/  IADD3 R0, P0, PT, R4, 0x7080, RZ ;  /* 0x0000708004007810 */ /* 0x000fe20007f1e0ff */
[----:B------:R1:W-:Y:S01]  /*0120*/  STG.E desc[UR6][R4.64], RZ ;  /* 0x000000ff04007986 */ /* 0x0003e2000c101906 */
[----:B------:R-:W-:Y:S02]  /*0130*/  UISETP.NE.AND UP0, UPT, UR4, 0x28a, UPT ;  /* 0x0000028a0400788c */ /* 0x000fe4000bf05270 */
[----:B------:R-:W-:Y:S01]  /*0140*/  IADD3.X R7, PT, PT, RZ, R5, RZ, P0, !PT ;  /* 0x00000005ff077210 */ /* 0x000fe200007fe4ff */
[----:B------:R1:W-:Y:S04]  /*0150*/  STG.E desc[UR6][R4.64+0x3f7a0], RZ ;  /* 0x03f7a0ff04007986 */ /* 0x0003e8000c101906 */
        /* <DEDUP_REMOVED lines=141> */
[----:B------:R1:W-:Y:S01]  /*0a30*/  STG.E desc[UR6][R4.64+0x46690], RZ ;  /* 0x046690ff04007986 */ /* 0x0003e2000c101906 */
[----:B------:R-:W-:Y:S05]  /*0a40*/  BRA.U UP0, `(.L_x_95) ;  /* 0xfffffff500a47547 */ /* 0x000fea000b83ffff */
[----:B------:R-:W-:Y:S04]  /*0a50*/  STG.E desc[UR6][R2.64+0x7ef40], RZ ;  /* 0x07ef40ff02007986 */ /* 0x000fe8000c101906 */
        /* <DEDUP_REMOVED lines=55> */
[----:B------:R-:W-:Y:S01]  /*0dd0*/  STG.E desc[UR6][R2.64+0x846c0], RZ ;  /* 0x0846c0ff02007986 */ /* 0x000fe2000c101906 */
[----:B------:R-:W-:Y:S05]  /*0de0*/  EXIT ;  /* 0x000000000000794d */ /* 0x000fea0003800000 */
.L_x_96:
        /* <DEDUP_REMOVED lines=9> */
.L_x_173:


//--------------------- .text._Z29roughness_multiple_scatteringP16Facet_PropertiesP16Roughness_ShadowP22Roughness_IlluminationP28Roughness_GlobalilluminationPfffi --------------------------
	.section	.text._Z29roughness_multiple_scatteringP16Facet_PropertiesP16Roughness_ShadowP22Roughness_IlluminationP28Roughness_GlobalilluminationPfffi,"ax",@progbits
	.align	128
        .global         _Z29roughness_multiple_scatteringP16Facet_PropertiesP16Roughness_ShadowP22Roughness_IlluminationP28Roughness_GlobalilluminationPfffi
        .type           _Z29roughness_multiple_scatteringP16Facet_PropertiesP16Roughness_ShadowP22Roughness_IlluminationP28Roughness_GlobalilluminationPfffi,@function
        .size           _Z29roughness_multiple_scatteringP16Facet_PropertiesP16Roughness_ShadowP22Roughness_IlluminationP28Roughness_GlobalilluminationPfffi,(.L_x_165 - _Z29roughness_multiple_scatteringP16Facet_PropertiesP16Roughness_ShadowP22Roughness_IlluminationP28Roughness_GlobalilluminationPfffi)
        .other          _Z29roughness_multiple_scatteringP16Facet_PropertiesP16Roughness_ShadowP22Roughness_IlluminationP28Roughness_GlobalilluminationPfffi,@"STO_CUDA_ENTRY STV_DEFAULT"
_Z29roughness_multiple_scatteringP16Facet_PropertiesP16Roughness_ShadowP22Roughness_IlluminationP28Roughness_GlobalilluminationPfffi:
.text._Z29roughness_multiple_scatteringP16Facet_PropertiesP16Roughness_ShadowP22Roughness_IlluminationP28Roughness_GlobalilluminationPfffi:
[----:B------:R-:W-:Y:S01]  /*0000*/  LDC R1, c[0x0][0x37c] ;  /* 0x0000df00ff017b82 */ /* 0x000fe20000000800 */
[----:B------:R-:W0:Y:S01]  /*0010*/  S2R R0, SR_TID.X ;  /* 0x0000000000007919 */ /* 0x000e220000002100 */
[----:B------:R-:W1:Y:S06]  /*0020*/  LDCU.64 UR4, c[0x0][0x358] ;  /* 0x00006b00ff0477ac */ /* 0x000e6c0008000a00 */
[----:B------:R-:W2:Y:S01]  /*0030*/  LDC.64 R8, c[0x0][0x390] ;  /* 0x0000e400ff087b82 */ /* 0x000ea20000000a00 */
[----:B------:R-:W3:Y:S01]  /*0040*/  S2R R7, SR_CTAID.X ;  /* 0x0000000000077919 */ /* 0x000ee20000002500 */
[----:B------:R-:W4:Y:S01]  /*0050*/  S2R R5, SR_CgaCtaId ;  /* 0x0000000000057919 */ /* 0x000f220000008800 */
[----:B------:R-:W-:-:S05]  /*0060*/  MOV R6, 0x400 ;  /* 0x0000040000067802 */ /* 0x000fca0000000f00 */
[----:B------:R-:W5:Y:S01]  /*0070*/  LDC R15, c[0x0][0x3b0] ;  /* 0x0000ec00ff0f7b82 */ /* 0x000f620000000800 */
[----:B------:R-:W5:Y:S07]  /*0080*/  LDCU UR6, c[0x0][0x3a8] ;  /* 0x00007500ff0677ac */ /* 0x000f6e0008000800 */
[----:B------:R-:W5:Y:S01]  /*0090*/  LDC.64 R10, c[0x0][0x398] ;  /* 0x0000e600ff0a7b82 */ /* 0x000f620000000a00 */
[----:B0-----:R-:W-:-:S13]  /*00a0*/  ISETP.NE.AND P0, PT, R0, RZ, PT ;  /* 0x000000ff0000720c */ /* 0x001fda0003f05270 */
[----:B------:R-:W3:Y:S02]  /*00b0*/  @!P0 LDC.64 R2, c[0x0][0x380] ;  /* 0x0000e000ff028b82 */ /* 0x000ee40000000a00 */
[----:B---3--:R-:W-:-:S06]  /*00c0*/  @!P0 IMAD.WIDE.U32 R2, R7, 0xc, R2 ;  /* 0x0000000c07028825 */ /* 0x008fcc00078e0002 */
[----:B-1----:R-:W3:Y:S01]  /*00d0*/  @!P0 LDG.E R2, desc[UR4][R2.64+0x4] ;  /* 0x0000040402028981 */ /* 0x002ee2000c1e1900 */
[----:B----4-:R-:W-:Y:S01]  /*00e0*/  @!P0 LEA R13, R5, R6, 0x18 ;  /* 0x00000006050d8211 */ /* 0x010fe200078ec0ff */
[----:B--2---:R-:W-:-:S04]  /*00f0*/  IMAD.WIDE.U32 R8, R7, 0x3f7a0, R8 ;  /* 0x0003f7a007087825 */ /* 0x004fc800078e0008 */
[----:B-----5:R-:W-:-:S04]  /*0100*/  IMAD.WIDE R8, R15, 0x190, R8 ;  /* 0x000001900f087825 */ /* 0x020fc800078e0208 */
[----:B------:R-:W-:Y:S02]  /*0110*/  IMAD.WIDE.U32 R22, R0, 0x4, R8 ;  /* 0x0000000400167825 */ /* 0x000fe400078e0008 */
[----:B------:R-:W0:Y:S02]  /*0120*/  LDC.64 R8, c[0x0][0x388] ;  /* 0x0000e200ff087b82 */ /* 0x000e240000000a00 */
[----:B------:R-:W-:-:S04]  /*0130*/  IMAD.WIDE.U32 R10, R7, 0x3f7a0, R10 ;  /* 0x0003f7a0070a7825 */ /* 0x000fc800078e000a */
[----:B------:R-:W-:-:S04]  /*0140*/  IMAD.WIDE R10, R15, 0x190, R10 ;  /* 0x000001900f0a7825 */ /* 0x000fc800078e020a */
[----:B0-----:R-:W-:-:S04]  /*0150*/  IMAD.WIDE.U32 R8, R7, 0x817e0, R8 ;  /* 0x000817e007087825 */ /* 0x001fc800078e0008 */
[----:B------:R-:W-:-:S04]  /*0160*/  IMAD.WIDE R8, R15, 0x190, R8 ;  /* 0x000001900f087825 */ /* 0x000fc800078e0208 */
[----:B------:R-:W-:-:S04]  /*0170*/  IMAD.WIDE.U32 R8, R0, 0x4, R8 ;  /* 0x0000000400087825 */ /* 0x000fc800078e0008 */
[----:B------:R-:W-:Y:S01]  /*0180*/  IMAD.WIDE.U32 R10, R0, 0x4, R10 ;  /* 0x00000004000a7825 */ /* 0x000fe200078e000a */
[----:B---3--:R0:W-:Y:S01]  /*0190*/  @!P0 STS [R13+0x8], R2 ;  /* 0x000008020d008388 */ /* 0x0081e20000000800 */
[----:B------:R-:W-:Y:S06]  /*01a0*/  BAR.SYNC.DEFER_BLOCKING 0x0 ;  /* 0x0000000000007b1d */ /* 0x000fec0000010000 */
[----:B------:R-:W2:Y:S04]  /*01b0*/  LDG.E R3, desc[UR4][R22.64] ;  /* 0x0000000416037981 */ /* 0x000ea8000c1e1900 */
[----:B------:R-:W3:Y:S04]  /*01c0*/  LDG.E R4, desc[UR4][R8.64+0x42040] ;  /* 0x0420400408047981 */ /* 0x000ee8000c1e1900 */
[----:B------:R-:W4:Y:S04]  /*01d0*/  LDG.E R11, desc[UR4][R10.64] ;  /* 0x000000040a0b7981 */ /* 0x000f28000c1e1900 */
[----:B------:R1:W4:Y:S01]  /*01e0*/  LDG.E R18, desc[UR4][R8.64+0xa28] ;  /* 0x000a280408127981 */ /* 0x000322000c1e1900 */
[----:B0-----:R-:W-:Y:S01]  /*01f0*/  LEA R2, R5, R6, 0x18 ;  /* 0x0000000605027211 */ /* 0x001fe200078ec0ff */
[----:B------:R-:W-:Y:S01]  /*0200*/  HFMA2 R13, -RZ, RZ, 0, 5.9604644775390625e-08 ;  /* 0x00000001ff0d7431 */ /* 0x000fe200000001ff */
[----:B------:R-:W-:-:S03]  /*0210*/  IADD3 R14, PT, PT, R6, 0xc, RZ ;  /* 0x0000000c060e7810 */ /* 0x000fc60007ffe0ff */
[----:B------:R-:W2:Y:S01]  /*0220*/  LDS R12, [R2+0x8] ;  /* 0x00000800020c7984 */ /* 0x000ea20000000800 */
[----:B------:R-:W-:Y:S02]  /*0230*/  LEA R7, R5, R14, 0x18 ;  /* 0x0000000e05077211 */ /* 0x000fe400078ec0ff */
[----:B-1----:R-:W-:Y:S01]  /*0240*/  @!P0 PRMT R9, R13, 0x7610, R9 ;  /* 0x000076100d098816 */ /* 0x002fe20000000009 */
[----:B--2---:R-:W-:Y:S01]  /*0250*/  FMUL R12, R3, R12 ;  /* 0x0000000c030c7220 */ /* 0x004fe20000400000 */
[----:B------:R-:W-:Y:S01]  /*0260*/  LEA R3, R0, R7, 0x2 ;  /* 0x0000000700037211 */ /* 0x000fe200078e10ff */
[----:B---3--:R-:W-:-:S04]  /*0270*/  FMUL R4, R4, UR6 ;  /* 0x0000000604047c20 */ /* 0x008fc80008400000 */
[----:B------:R-:W-:Y:S04]  /*0280*/  STS [R3], R12 ;  /* 0x0000000c03007388 */ /* 0x000fe80000000800 */
[----:B------:R-:W-:Y:S01]  /*0290*/  @!P0 STS.U8 [R2], R9 ;  /* 0x0000000902008388 */ /* 0x000fe20000000000 */
[----:B----4-:R-:W-:Y:S01]  /*02a0*/  FFMA R18, R18, R4, R11 ;  /* 0x0000000412127223 */ /* 0x010fe2000000000b */
[----:B------:R-:W-:Y:S06]  /*02b0*/  BAR.SYNC.DEFER_BLOCKING 0x0 ;  /* 0x0000000000007b1d */ /* 0x000fec0000010000 */
[----:B------:R-:W0:Y:S02]  /*02c0*/  LDS.U8 R7, [R2] ;  /* 0x0000000002077984 */ /* 0x000e240000000000 */
[----:B0-----:R-:W-:-:S13]  /*02d0*/  ISETP.NE.AND P0, PT, R7, 0x1, PT ;  /* 0x000000010700780c */ /* 0x001fda0003f05270 */
[----:B------:R-:W-:Y:S05]  /*02e0*/  @P0 BRA `(.L_x_97) ;  /* 0x0000000c00f00947 */ /* 0x000fea0003800000 */
[----:B------:R-:W0:Y:S01]  /*02f0*/  LDC.64 R20, c[0x0][0x3a0] ;  /* 0x0000e800ff147b82 */ /* 0x000e220000000a00 */
[----:B------:R-:W1:Y:S02]  /*0300*/  LDCU UR6, c[0x0][0x3ac] ;  /* 0x00007580ff0677ac */ /* 0x000e640008000800 */
[----:B01----:R-:W-:-:S07]  /*0310*/  IMAD.WIDE.U32 R20, R0, 0x4, R20 ;  /* 0x0000000400147825 */ /* 0x003fce00078e0014 */
.L_x_98:
[----:B------:R-:W2:Y:S04]  /*0320*/  LDG.E R4, desc[UR4][R20.64] ;  /* 0x0000000414047981 */ /* 0x000ea8000c1e1900 */
[----:B------:R-:W3:Y:S04]  /*0330*/  LDG.E R9, desc[UR4][R20.64+0x190] ;  /* 0x0001900414097981 */ /* 0x000ee8000c1e1900 */
[----:B------:R-:W4:Y:S04]  /*0340*/  LDG.E R8, desc[UR4][R20.64+0x320] ;  /* 0x0003200414087981 */ /* 0x000f28000c1e1900 */
[----:B------:R-:W5:Y:S04]  /*0350*/  LDG.E R11, desc[UR4][R20.64+0x4b0] ;  /* 0x0004b004140b7981 */ /* 0x000f68000c1e1900 */
[----:B------:R-:W5:Y:S04]  /*0360*/  LDG.E R24, desc[UR4][R20.64+0x640] ;  /* 0x0006400414187981 */ /* 0x000f68000c1e1900 */
[----:B------:R-:W5:Y:S04]  /*0370*/  LDG.E R15, desc[UR4][R20.64+0x7d0] ;  /* 0x0007d004140f7981 */ /* 0x000f68000c1e1900 */
[----:B------:R-:W5:Y:S04]  /*0380*/  LDG.E R14, desc[UR4][R20.64+0x960] ;  /* 0x00096004140e7981 */ /* 0x000f68000c1e1900 */
[----:B------:R-:W5:Y:S04]  /*0390*/  LDG.E R19, desc[UR4][R20.64+0xaf0] ;  /* 0x000af00414137981 */ /* 0x000f68000c1e1900 */
[----:B------:R-:W5:Y:S01]  /*03a0*/  LDG.E R26, desc[UR4][R20.64+0xc80] ;  /* 0x000c8004141a7981 */ /* 0x000f62000c1e1900 */
[----:B------:R-:W-:-:S03]  /*03b0*/  LEA R2, R5, R6, 0x18 ;  /* 0x0000000605027211 */ /* 0x000fc600078ec0ff */
[----:B------:R-:W5:Y:S04]  /*03c0*/  LDG.E R25, desc[UR4][R20.64+0xe10] ;  /* 0x000e100414197981 */ /* 0x000f68000c1e1900 */
[----:B------:R-:W2:Y:S04]  /*03d0*/  LDS.64 R16, [R2+0x8] ;  /* 0x0000080002107984 */ /* 0x000ea80000000a00 */
        /* <DEDUP_REMOVED lines=9> */
[----:B--2---:R-:W-:-:S03]  /*0470*/  FFMA R28, R4, R17, RZ ;  /* 0x00000011041c7223 */ /* 0x004fc600000000ff */
[----:B------:R-:W3:Y:S02]  /*0480*/  LDS.128 R4, [R2+0x10] ;  /* 0x0000100002047984 */ /* 0x000ee40000000c00 */
[----:B---3--:R-:W-:Y:S02]  /*0490*/  FFMA R17, R9, R4, R28 ;  /* 0x0000000409117223 */ /* 0x008fe4000000001c */
[----:B------:R-:W2:Y:S02]  /*04a0*/  LDG.E R9, desc[UR4][R20.64+0x1450] ;  /* 0x0014500414097981 */ /* 0x000ea4000c1e1900 */
[----:B----4-:R-:W-:Y:S02]  /*04b0*/  FFMA R4, R8, R5, R17 ;  /* 0x0000000508047223 */ /* 0x010fe40000000011 */
[----:B------:R-:W3:Y:S02]  /*04c0*/  LDG.E R8, desc[UR4][R20.64+0x15e0] ;  /* 0x0015e00414087981 */ /* 0x000ee4000c1e1900 */
[----:B-----5:R-:W-:-:S02]  /*04d0*/  FFMA R5, R11, R6, R4 ;  /* 0x000000060b057223 */ /* 0x020fc40000000004 */
[----:B------:R-:W4:Y:S02]  /*04e0*/  LDG.E R11, desc[UR4][R20.64+0x1770] ;  /* 0x00177004140b7981 */ /* 0x000f24000c1e1900 */
[----:B------:R-:W-:Y:S02]  /*04f0*/  FFMA R28, R24, R7, R5 ;  /* 0x00000007181c7223 */ /* 0x000fe40000000005 */
[----:B------:R-:W5:Y:S04]  /*0500*/  LDG.E R24, desc[UR4][R20.64+0x1900] ;  /* 0x0019000414187981 */ /* 0x000f68000c1e1900 */
[----:B------:R-:W0:Y:S02]  /*0510*/  LDS.128 R4, [R2+0x20] ;  /* 0x0000200002047984 */ /* 0x000e240000000c00 */
[----:B0-----:R-:W-:-:S02]  /*0520*/  FFMA R17, R15, R4, R28 ;  /* 0x000000040f117223 */ /* 0x001fc4000000001c */
[----:B------:R-:W5:Y:S02]  /*0530*/  LDG.E R15, desc[UR4][R20.64+0x1a90] ;  /* 0x001a9004140f7981 */ /* 0x000f64000c1e1900 */
[----:B------:R-:W-:Y:S02]  /*0540*/  FFMA R4, R14, R5, R17 ;  /* 0x000000050e047223 */ /* 0x000fe40000000011 */
[----:B------:R-:W5:Y:S02]  /*0550*/  LDG.E R14, desc[UR4][R20.64+0x1c20] ;  /* 0x001c2004140e7981 */ /* 0x000f64000c1e1900 */
[----:B------:R-:W-:Y:S02]  /*0560*/  FFMA R5, R19, R6, R4 ;  /* 0x0000000613057223 */ /* 0x000fe40000000004 */
[----:B------:R-:W5:Y:S02]  /*0570*/  LDG.E R19, desc[UR4][R20.64+0x1db0] ;  /* 0x001db00414137981 */ /* 0x000f64000c1e1900 */
[----:B------:R-:W-:-:S02]  /*0580*/  FFMA R28, R26, R7, R5 ;  /* 0x000000071a1c7223 */ /* 0x000fc40000000005 */
[----:B------:R-:W5:Y:S04]  /*0590*/  LDG.E R26, desc[UR4][R20.64+0x1f40] ;  /* 0x001f4004141a7981 */ /* 0x000f68000c1e1900 */
[----:B------:R-:W5:Y:S04]  /*05a0*/  LDG.E R17, desc[UR4][R20.64+0x20d0] ;  /* 0x0020d00414117981 */ /* 0x000f68000c1e1900 */
[----:B------:R-:W0:Y:S02]  /*05b0*/  LDS.128 R4, [R2+0x30] ;  /* 0x0000300002047984 */ /* 0x000e240000000c00 */
[----:B0-----:R-:W-:-:S04]  /*05c0*/  FFMA R25, R25, R4, R28 ;  /* 0x0000000419197223 */ /* 0x001fc8000000001c */
[----:B------:R-:W-:Y:S02]  /*05d0*/  FFMA R4, R12, R5, R25 ;  /* 0x000000050c047223 */ /* 0x000fe40000000019 */
[----:B------:R-:W5:Y:S02]  /*05e0*/  LDG.E R12, desc[UR4][R20.64+0x2260] ;  /* 0x00226004140c7981 */ /* 0x000f64000c1e1900 */
[----:B------:R-:W-:Y:S02]  /*05f0*/  FFMA R5, R13, R6, R4 ;  /* 0x000000060d057223 */ /* 0x000fe40000000004 */
[----:B------:R-:W5:Y:S02]  /*0600*/  LDG.E R13, desc[UR4][R20.64+0x23f0] ;  /* 0x0023f004140d7981 */ /* 0x000f64000c1e1900 */
[----:B------:R-:W-:Y:S02]  /*0610*/  FFMA R28, R10, R7, R5 ;  /* 0x000000070a1c7223 */ /* 0x000fe40000000005 */
[----:B------:R-:W5:Y:S04]  /*0620*/  LDG.E R10, desc[UR4][R20.64+0x2580] ;  /* 0x00258004140a7981 */ /* 0x000f68000c1e1900 */
[----:B------:R-:W2:Y:S02]  /*0630*/  LDS.128 R4, [R2+0x40] ;  /* 0x0000400002047984 */ /* 0x000ea40000000c00 */
[----:B--2---:R-:W-:-:S02]  /*0640*/  FFMA R25, R9, R4, R28 ;  /* 0x0000000409197223 */ /* 0x004fc4000000001c */
[----:B------:R-:W2:Y:S02]  /*0650*/  LDG.E R9, desc[UR4][R20.64+0x2710] ;  /* 0x0027100414097981 */ /* 0x000ea4000c1e1900 */
[----:B---3--:R-:W-:Y:S02]  /*0660*/  FFMA R4, R8, R5, R25 ;  /* 0x0000000508047223 */ /* 0x008fe40000000019 */
[----:B------:R-:W3:Y:S02]  /*0670*/  LDG.E R8, desc[UR4][R20.64+0x28a0] ;  /* 0x0028a00414087981 */ /* 0x000ee4000c1e1900 */
[----:B----4-:R-:W-:Y:S02]  /*0680*/  FFMA R5, R11, R6, R4 ;  /* 0x000000060b057223 */ /* 0x010fe40000000004 */
[----:B------:R-:W4:Y:S02]  /*0690*/  LDG.E R11, desc[UR4][R20.64+0x2a30] ;  /* 0x002a3004140b7981 */ /* 0x000f24000c1e1900 */
[----:B-----5:R-:W-:-:S02]  /*06a0*/  FFMA R28, R24, R7, R5 ;  /* 0x00000007181c7223 */ /* 0x020fc40000000005 */
[----:B------:R-:W5:Y:S04]  /*06b0*/  LDG.E R24, desc[UR4][R20.64+0x2bc0] ;  /* 0x002bc00414187981 */ /* 0x000f68000c1e1900 */
[----:B------:R-:W0:Y:S02]  /*06c0*/  LDS.128 R4, [R2+0x50] ;  /* 0x0000500002047984 */ /* 0x000e240000000c00 */
[----:B0-----:R-:W-:Y:S02]  /*06d0*/  FFMA R25, R15, R4, R28 ;  /* 0x000000040f197223 */ /* 0x001fe4000000001c */
[----:B------:R-:W5:Y:S02]  /*06e0*/  LDG.E R15, desc[UR4][R20.64+0x2d50] ;  /* 0x002d5004140f7981 */ /* 0x000f64000c1e1900 */
[----:B------:R-:W-:-:S02]  /*06f0*/  FFMA R4, R14, R5, R25 ;  /* 0x000000050e047223 */ /* 0x000fc40000000019 */
[----:B------:R-:W5:Y:S02]  /*0700*/  LDG.E R14, desc[UR4][R20.64+0x2ee0] ;  /* 0x002ee004140e7981 */ /* 0x000f64000c1e1900 */
[----:B------:R-:W-:Y:S02]  /*0710*/  FFMA R5, R19, R6, R4 ;  /* 0x0000000613057223 */ /* 0x000fe40000000004 */
[----:B------:R-:W5:Y:S02]  /*0720*/  LDG.E R19, desc[UR4][R20.64+0x3070] ;  /* 0x0030700414137981 */ /* 0x000f64000c1e1900 */
        /* <DEDUP_REMOVED lines=10> */
[----:B------:R-:W2:Y:S04]  /*07d0*/  LDS.128 R4, [R2+0x70] ;  /* 0x0000700002047984 */ /* 0x000ea80000000c00 */
[----:B------:R-:W5:Y:S01]  /*07e0*/  LDG.E R10, desc[UR4][R20.64+0x3840] ;  /* 0x00384004140a7981 */ /* 0x000f62000c1e1900 */
[----:B--2---:R-:W-:-:S03]  /*07f0*/  FFMA R25, R9, R4, R28 ;  /* 0x0000000409197223 */ /* 0x004fc6000000001c */
[----:B------:R-:W2:Y:S01]  /*0800*/  LDG.E R9, desc[UR4][R20.64+0x39d0] ;  /* 0x0039d00414097981 */ /* 0x000ea2000c1e1900 */
[----:B---3--:R-:W-:-:S03]  /*0810*/  FFMA R4, R8, R5, R25 ;  /* 0x0000000508047223 */ /* 0x008fc60000000019 */
[----:B------:R-:W3:Y:S01]  /*0820*/  LDG.E R8, desc[UR4][R20.64+0x3b60] ;  /* 0x003b600414087981 */ /* 0x000ee2000c1e1900 */
[----:B----4-:R-:W-:-:S03]  /*0830*/  FFMA R5, R11, R6, R4 ;  /* 0x000000060b057223 */ /* 0x010fc60000000004 */
[----:B------:R-:W4:Y:S01]  /*0840*/  LDG.E R11, desc[UR4][R20.64+0x3cf0] ;  /* 0x003cf004140b7981 */ /* 0x000f22000c1e1900 */
[----:B-----5:R-:W-:-:S03]  /*0850*/  FFMA R28, R24, R7, R5 ;  /* 0x00000007181c7223 */ /* 0x020fc60000000005 */
        /* <DEDUP_REMOVED lines=22> */
[----:B---3--:R-:W-:-:S04]  /*09c0*/  FFMA R8, R8, R5, R25 ;  /* 0x0000000508087223 */ /* 0x008fc80000000019 */
[----:B----4-:R-:W-:Y:S02]  /*09d0*/  FFMA R11, R11, R6, R8 ;  /* 0x000000060b0b7223 */ /* 0x010fe40000000008 */
[----:B------:R-:W3:Y:S02]  /*09e0*/  LDG.E R8, desc[UR4][R20.64+0x4e20] ;  /* 0x004e200414087981 */ /* 0x000ee4000c1e1900 */
[----:B-----5:R-:W-:Y:S02]  /*09f0*/  FFMA R28, R24, R7, R11 ;  /* 0x00000007181c7223 */ /* 0x020fe4000000000b */
[----:B------:R-:W0:Y:S04]  /*0a00*/  LDS.128 R4, [R2+0xb0] ;  /* 0x0000b00002047984 */ /* 0x000e280000000c00 */
[----:B------:R-:W4:Y:S04]  /*0a10*/  LDG.E R11, desc[UR4][R20.64+0x4fb0] ;  /* 0x004fb004140b7981 */ /* 0x000f28000c1e1900 */
[----:B------:R-:W5:Y:S01]  /*0a20*/  LDG.E R24, desc[UR4][R20.64+0x5140] ;  /* 0x0051400414187981 */ /* 0x000f62000c1e1900 */
[----:B0-----:R-:W-:-:S03]  /*0a30*/  FFMA R25, R15, R4, R28 ;  /* 0x000000040f197223 */ /* 0x001fc6000000001c */
[----:B------:R-:W5:Y:S01]  /*0a40*/  LDG.E R15, desc[UR4][R20.64+0x52d0] ;  /* 0x0052d004140f7981 */ /* 0x000f62000c1e1900 */
[----:B------:R-:W-:-:S03]  /*0a50*/  FFMA R4, R14, R5, R25 ;  /* 0x000000050e047223 */ /* 0x000fc60000000019 */
[----:B------:R-:W5:Y:S01]  /*0a60*/  LDG.E R14, desc[UR4][R20.64+0x5460] ;  /* 0x00546004140e7981 */ /* 0x000f62000c1e1900 */
[----:B------:R-:W-:-:S03]  /*0a70*/  FFMA R5, R19, R6, R4 ;  /* 0x0000000613057223 */ /* 0x000fc60000000004 */
[----:B------:R-:W5:Y:S01]  /*0a80*/  LDG.E R19, desc[UR4][R20.64+0x55f0] ;  /* 0x0055f00414137981 */ /* 0x000f62000c1e1900 */
[----:B------:R-:W-:-:S03]  /*0a90*/  FFMA R26, R26, R7, R5 ;  /* 0x000000071a1a7223 */ /* 0x000fc60000000005 */
[----:B------:R-:W0:Y:S04]  /*0aa0*/  LDS.128 R4, [R2+0xc0] ;  /* 0x0000c00002047984 */ /* 0x000e280000000c00 */
[----:B------:R-:W5:Y:S01]  /*0ab0*/  LDG.E R28, desc[UR4][R20.64+0x60e0] ;  /* 0x0060e004141c7981 */ /* 0x000f62000c1e1900 */
[----:B0-----:R-:W-:-:S03]  /*0ac0*/  FFMA R25, R17, R4, R26 ;  /* 0x0000000411197223 */ /* 0x001fc6000000001a */
[----:B------:R-:W5:Y:S04]  /*0ad0*/  LDG.E R17, desc[UR4][R20.64+0x5910] ;  /* 0x0059100414117981 */ /* 0x000f68000c1e1900 */
[----:B------:R-:W5:Y:S01]  /*0ae0*/  LDG.E R26, desc[UR4][R20.64+0x5aa0] ;  /* 0x005aa004141a7981 */ /* 0x000f62000c1e1900 */
[----:B------:R-:W-:-:S03]  /*0af0*/  FFMA R12, R12, R5, R25 ;  /* 0x000000050c0c7223 */ /* 0x000fc60000000019 */
[----:B------:R-:W5:Y:S01]  /*0b00*/  LDG.E R25, desc[UR4][R20.64+0x6270] ;  /* 0x0062700414197981 */ /* 0x000f62000c1e1900 */
[----:B------:R-:W-:-:S03]  /*0b10*/  FFMA R13, R13, R6, R12 ;  /* 0x000000060d0d7223 */ /* 0x000fc6000000000c */
[----:B------:R-:W5:Y:S01]  /*0b20*/  LDG.E R12, desc[UR4][R20.64+0x5dc0] ;  /* 0x005dc004140c7981 */ /* 0x000f62000c1e1900 */
[----:B------:R-:W-:-:S03]  /*0b30*/  FFMA R10, R10, R7, R13 ;  /* 0x000000070a0a7223 */ /* 0x000fc6000000000d */
[----:B------:R-:W2:Y:S04]  /*0b40*/  LDS.128 R4, [R2+0xd0] ;  /* 0x0000d00002047984 */ /* 0x000ea80000000c00 */
[----:B------:R-:W5:Y:S01]  /*0b50*/  LDG.E R13, desc[UR4][R20.64+0x5f50] ;  /* 0x005f5004140d7981 */ /* 0x000f62000c1e1900 */
[----:B--2---:R-:W-:-:S04]  /*0b60*/  FFMA R9, R9, R4, R10 ;  /* 0x0000000409097223 */ /* 0x004fc8000000000a */
[----:B---3--:R-:W-:-:S04]  /*0b70*/  FFMA R8, R8, R5, R9 ;  /* 0x0000000508087223 */ /* 0x008fc80000000009 */
[----:B----4-:R-:W-:Y:S02]  /*0b80*/  FFMA R5, R11, R6, R8 ;  /* 0x000000060b057223 */ /* 0x010fe40000000008 */
[----:B------:R-:W0:Y:S02]  /*0b90*/  LDS.128 R8, [R2+0xe0] ;  /* 0x0000e00002087984 */ /* 0x000e240000000c00 */
[----:B-----5:R-:W-:Y:S02]  /*0ba0*/  FFMA R4, R24, R7, R5 ;  /* 0x0000000718047223 */ /* 0x020fe40000000005 */
[----:B------:R-:W2:Y:S02]  /*0bb0*/  LDG.E R24, desc[UR4][R20.64+0x6400] ;  /* 0x0064000414187981 */ /* 0x000ea4000c1e1900 */
[----:B0-----:R-:W-:Y:S02]  /*0bc0*/  FFMA R15, R15, R8, R4 ;  /* 0x000000080f0f7223 */ /* 0x001fe40000000004 */
[----:B------:R-:W0:Y:S02]  /*0bd0*/  LDS.128 R4, [R2+0xf0] ;  /* 0x0000f00002047984 */ /* 0x000e240000000c00 */
[----:B------:R-:W-:-:S02]  /*0be0*/  FFMA R14, R14, R9, R15 ;  /* 0x000000090e0e7223 */ /* 0x000fc4000000000f */
[----:B------:R-:W3:Y:S02]  /*0bf0*/  LDG.E R15, desc[UR4][R20.64+0x6590] ;  /* 0x00659004140f7981 */ /* 0x000ee4000c1e1900 */
[----:B------:R-:W-:Y:S02]  /*0c00*/  FFMA R19, R19, R10, R14 ;  /* 0x0000000a13137223 */ /* 0x000fe4000000000e */
[----:B------:R-:W4:Y:S02]  /*0c10*/  LDG.E R14, desc[UR4][R20.64+0x6a40] ;  /* 0x006a4004140e7981 */ /* 0x000f24000c1e1900 */
[----:B------:R-:W-:Y:S02]  /*0c20*/  FFMA R30, R30, R11, R19 ;  /* 0x0000000b1e1e7223 */ /* 0x000fe40000000013 */
[----:B------:R-:W5:Y:S04]  /*0c30*/  LDG.E R19, desc[UR4][R20.64+0x68b0] ;  /* 0x0068b00414137981 */ /* 0x000f68000c1e1900 */
[----:B------:R-:W1:Y:S01]  /*0c40*/  LDS.128 R8, [R2+0x100] ;  /* 0x0001000002087984 */ /* 0x000e620000000c00 */
[----:B0-----:R-:W-:-:S03]  /*0c50*/  FFMA R17, R17, R4, R30 ;  /* 0x0000000411117223 */ /* 0x001fc6000000001e */
[----:B------:R-:W4:Y:S01]  /*0c60*/  LDG.E R30, desc[UR4][R20.64+0x73a0] ;  /* 0x0073a004141e7981 */ /* 0x000f22000c1e1900 */
[----:B------:R-:W-:-:S03]  /*0c70*/  FFMA R26, R26, R5, R17 ;  /* 0x000000051a1a7223 */ /* 0x000fc60000000011 */
[----:B------:R-:W4:Y:S01]  /*0c80*/  LDG.E R17, desc[UR4][R20.64+0x6bd0] ;  /* 0x006bd00414117981 */ /* 0x000f22000c1e1900 */
[----:B------:R-:W-:-:S03]  /*0c90*/  FFMA R27, R27, R6, R26 ;  /* 0x000000061b1b7223 */ /* 0x000fc6000000001a */
[----:B------:R-:W4:Y:S01]  /*0ca0*/  LDG.E R26, desc[UR4][R20.64+0x6d60] ;  /* 0x006d6004141a7981 */ /* 0x000f22000c1e1900 */
[----:B------:R-:W-:-:S03]  /*0cb0*/  FFMA R4, R12, R7, R27 ;  /* 0x000000070c047223 */ /* 0x000fc6000000001b */
[----:B------:R-:W4:Y:S04]  /*0cc0*/  LDG.E R12, desc[UR4][R20.64+0x7080] ;  /* 0x00708004140c7981 */ /* 0x000f28000c1e1900 */
[----:B------:R-:W4:Y:S01]  /*0cd0*/  LDG.E R27, desc[UR4][R20.64+0x7530] ;  /* 0x00753004141b7981 */ /* 0x000f22000c1e1900 */
[----:B-1----:R-:W-:-:S03]  /*0ce0*/  FFMA R5, R13, R8, R4 ;  /* 0x000000080d057223 */ /* 0x002fc60000000004 */
[----:B------:R-:W4:Y:S01]  /*0cf0*/  LDG.E R13, desc[UR4][R20.64+0x7210] ;  /* 0x00721004140d7981 */ /* 0x000f22000c1e1900 */
[----:B------:R-:W-:-:S03]  /*0d00*/  FFMA R28, R28, R9, R5 ;  /* 0x000000091c1c7223 */ /* 0x000fc60000000005 */
[----:B------:R-:W3:Y:S01]  /*0d10*/  LDS.128 R4, [R2+0x110] ;  /* 0x0001100002047984 */ /* 0x000ee20000000c00 */
[----:B------:R-:W-:-:S03]  /*0d20*/  FFMA R25, R25, R10, R28 ;  /* 0x0000000a19197223 */ /* 0x000fc6000000001c */
[----:B------:R-:W4:Y:S01]  /*0d30*/  LDG.E R28, desc[UR4][R20.64+0x76c0] ;  /* 0x0076c004141c7981 */ /* 0x000f22000c1e1900 */
[----:B--2---:R-:W-:-:S03]  /*0d40*/  FFMA R24, R24, R11, R25 ;  /* 0x0000000b18187223 */ /* 0x004fc60000000019 */
[----:B------:R-:W0:Y:S04]  /*0d50*/  LDS.128 R8, [R2+0x120] ;  /* 0x0001200002087984 */ /* 0x000e280000000c00 */
[----:B------:R-:W2:Y:S01]  /*0d60*/  LDG.E R25, desc[UR4][R20.64+0x7850] ;  /* 0x0078500414197981 */ /* 0x000ea2000c1e1900 */
[----:B---3--:R-:W-:-:S03]  /*0d70*/  FFMA R15, R15, R4, R24 ;  /* 0x000000040f0f7223 */ /* 0x008fc60000000018 */
[----:B------:R-:W3:Y:S01]  /*0d80*/  LDG.E R24, desc[UR4][R20.64+0x7d00] ;  /* 0x007d000414187981 */ /* 0x000ee2000c1e1900 */
[----:B------:R-:W-:-:S03]  /*0d90*/  FFMA R32, R32, R5, R15 ;  /* 0x0000000520207223 */ /* 0x000fc6000000000f */
[----:B------:R-:W3:Y:S01]  /*0da0*/  LDG.E R15, desc[UR4][R20.64+0x7b70] ;  /* 0x007b7004140f7981 */ /* 0x000ee2000c1e1900 */
[----:B-----5:R-:W-:-:S03]  /*0db0*/  FFMA R19, R19, R6, R32 ;  /* 0x0000000613137223 */ /* 0x020fc60000000020 */
[----:B------:R-:W5:Y:S01]  /*0dc0*/  LDG.E R32, desc[UR4][R20.64+0x79e0] ;  /* 0x0079e00414207981 */ /* 0x000f62000c1e1900 */
[----:B----4-:R-:W-:-:S03]  /*0dd0*/  FFMA R14, R14, R7, R19 ;  /* 0x000000070e0e7223 */ /* 0x010fc60000000013 */
[----:B------:R-:W4:Y:S04]  /*0de0*/  LDG.E R19, desc[UR4][R20.64+0x7e90] ;  /* 0x007e900414137981 */ /* 0x000f28000c1e1900 */
        /* <DEDUP_REMOVED lines=8> */
[----:B------:R-:W4:Y:S01]  /*0e70*/  LDG.E R29, desc[UR4][R20.64+0x8980] ;  /* 0x00898004141d7981 */ /* 0x000f22000c1e1900 */
[----:B-1----:R-:W-:-:S03]  /*0e80*/  FFMA R9, R13, R4, R12 ;  /* 0x000000040d097223 */ /* 0x002fc6000000000c */
[----:B------:R-:W4:Y:S01]  /*0e90*/  LDG.E R13, desc[UR4][R20.64+0x84d0] ;  /* 0x0084d004140d7981 */ /* 0x000f22000c1e1900 */
[----:B------:R-:W-:-:S03]  /*0ea0*/  FFMA R30, R30, R5, R9 ;  /* 0x000000051e1e7223 */ /* 0x000fc60000000009 */
[----:B------:R-:W2:Y:S01]  /*0eb0*/  LDS.128 R8, [R2+0x140] ;  /* 0x0001400002087984 */ /* 0x000ea20000000c00 */
[----:B------:R-:W-:-:S03]  /*0ec0*/  FFMA R27, R27, R6, R30 ;  /* 0x000000061b1b7223 */ /* 0x000fc6000000001e */
[----:B------:R-:W4:Y:S01]  /*0ed0*/  LDG.E R12, desc[UR4][R20.64+0x8660] ;  /* 0x00866004140c7981 */ /* 0x000f22000c1e1900 */
[----:B------:R-:W-:-:S03]  /*0ee0*/  FFMA R28, R28, R7, R27 ;  /* 0x000000071c1c7223 */ /* 0x000fc6000000001b */
[----:B------:R-:W4:Y:S04]  /*0ef0*/  LDG.E R30, desc[UR4][R20.64+0x87f0] ;  /* 0x0087f004141e7981 */ /* 0x000f28000c1e1900 */
[----:B------:R-:W4:Y:S04]  /*0f00*/  LDS.128 R4, [R2+0x150] ;  /* 0x0001500002047984 */ /* 0x000f280000000c00 */
[----:B------:R-:W4:Y:S01]  /*0f10*/  LDG.E R27, desc[UR4][R20.64+0x8ca0] ;  /* 0x008ca004141b7981 */ /* 0x000f22000c1e1900 */
[----:B--2---:R-:W-:-:S03]  /*0f20*/  FFMA R25, R25, R8, R28 ;  /* 0x0000000819197223 */ /* 0x004fc6000000001c */
[----:B------:R-:W2:Y:S01]  /*0f30*/  LDG.E R28, desc[UR4][R20.64+0x9600] ;  /* 0x00960004141c7981 */ /* 0x000ea2000c1e1900 */
[----:B-----5:R-:W-:-:S03]  /*0f40*/  FFMA R32, R32, R9, R25 ;  /* 0x0000000920207223 */ /* 0x020fc60000000019 */
[----:B------:R-:W5:Y:S01]  /*0f50*/  LDG.E R25, desc[UR4][R20.64+0x8e30] ;  /* 0x008e300414197981 */ /* 0x000f62000c1e1900 */
[----:B---3--:R-:W-:-:S03]  /*0f60*/  FFMA R9, R15, R10, R32 ;  /* 0x0000000a0f097223 */ /* 0x008fc60000000020 */
[----:B------:R-:W3:Y:S01]  /*0f70*/  LDG.E R15, desc[UR4][R20.64+0x8b10] ;  /* 0x008b1004140f7981 */ /* 0x000ee2000c1e1900 */
[----:B------:R-:W-:-:S03]  /*0f80*/  FFMA R24, R24, R11, R9 ;  /* 0x0000000b18187223 */ /* 0x000fc60000000009 */
[----:B------:R-:W2:Y:S01]  /*0f90*/  LDG.E R32, desc[UR4][R20.64+0x9920] ;  /* 0x0099200414207981 */ /* 0x000ea2000c1e1900 */
[----:B----4-:R-:W-:-:S03]  /*0fa0*/  FFMA R19, R19, R4, R24 ;  /* 0x0000000413137223 */ /* 0x010fc60000000018 */
[----:B------:R-:W4:Y:S04]  /*0fb0*/  LDG.E R24, desc[UR4][R20.64+0x8fc0] ;  /* 0x008fc00414187981 */ /* 0x000f28000c1e1900 */
[----:B------:R-:W0:Y:S01]  /*0fc0*/  LDS.128 R8, [R2+0x160] ;  /* 0x0001600002087984 */ /* 0x000e220000000c00 */
[----:B------:R-:W-:-:S03]  /*0fd0*/  FFMA R26, R26, R5, R19 ;  /* 0x000000051a1a7223 */ /* 0x000fc60000000013 */
[----:B------:R-:W2:Y:S01]  /*0fe0*/  LDG.E R19, desc[UR4][R20.64+0x9470] ;  /* 0x0094700414137981 */ /* 0x000ea2000c1e1900 */
[----:B------:R-:W-:-:S03]  /*0ff0*/  FFMA R5, R17, R6, R26 ;  /* 0x0000000611057223 */ /* 0x000fc6000000001a */
[----:B------:R-:W2:Y:S04]  /*1000*/  LDG.E R17, desc[UR4][R20.64+0x9150] ;  /* 0x0091500414117981 */ /* 0x000ea8000c1e1900 */
[----:B------:R-:W2:Y:S01]  /*1010*/  LDG.E R26, desc[UR4][R20.64+0x92e0] ;  /* 0x0092e004141a7981 */ /* 0x000ea2000c1e1900 */
[----:B------:R-:W-:-:S03]  /*1020*/  FFMA R14, R14, R7, R5 ;  /* 0x000000070e0e7223 */ /* 0x000fc60000000005 */
[----:B------:R-:W3:Y:S01]  /*1030*/  LDS.128 R4, [R2+0x170] ;  /* 0x0001700002047984 */ /* 0x000ee20000000c00 */
[----:B0-----:R-:W-:-:S04]  /*1040*/  FFMA R13, R13, R8, R14 ;  /* 0x000000080d0d7223 */ /* 0x001fc8000000000e */
[----:B------:R-:W-:-:S04]  /*1050*/  FFMA R9, R12, R9, R13 ;  /* 0x000000090c097223 */ /* 0x000fc8000000000d */
[----:B------:R-:W-:Y:S01]  /*1060*/  FFMA R10, R30, R10, R9 ;  /* 0x0000000a1e0a7223 */ /* 0x000fe20000000009 */
[----:B------:R-:W-:-:S03]  /*1070*/  ISETP.NE.AND P0, PT, R0, RZ, PT ;  /* 0x000000ff0000720c */ /* 0x000fc60003f05270 */
[----:B------:R-:W-:-:S10]  /*1080*/  FFMA R10, R29, R11, R10 ;  /* 0x0000000b1d0a7223 */ /* 0x000fd4000000000a */
[----:B------:R-:W-:Y:S01]  /*1090*/  @!P0 STS [R2+0x4], RZ ;  /* 0x000004ff02008388 */ /* 0x000fe20000000800 */
[----:B---3--:R-:W-:-:S03]  /*10a0*/  FFMA R4, R15, R4, R10 ;  /* 0x000000040f047223 */ /* 0x008fc6000000000a */
[----:B------:R-:W2:Y:S04]  /*10b0*/  LDS.128 R12, [R2+0x180] ;  /* 0x00018000020c7984 */ /* 0x000ea80000000c00 */
[----:B------:R-:W0:Y:S01]  /*10c0*/  LDS.128 R8, [R2+0x190] ;  /* 0x0001900002087984 */ /* 0x000e220000000c00 */
[----:B------:R-:W-:Y:S01]  /*10d0*/  FFMA R4, R27, R5, R4 ;  /* 0x000000051b047223 */ /* 0x000fe20000000004 */
[----:B------:R-:W-:Y:S03]  /*10e0*/  BAR.SYNC.DEFER_BLOCKING 0x0 ;  /* 0x0000000000007b1d */ /* 0x000fe60000010000 */
[----:B-----5:R-:W-:-:S04]  /*10f0*/  FFMA R25, R25, R6, R4 ;  /* 0x0000000619197223 */ /* 0x020fc80000000004 */
[----:B----4-:R-:W-:Y:S01]  /*1100*/  FFMA R24, R24, R7, R25 ;  /* 0x0000000718187223 */ /* 0x010fe20000000019 */
[----:B------:R-:W1:Y:S03]  /*1110*/  LDS R5, [R3] ;  /* 0x0000000003057984 */ /* 0x000e660000000800 */
[----:B--2---:R-:W-:-:S04]  /*1120*/  FFMA R17, R17, R12, R24 ;  /* 0x0000000c11117223 */ /* 0x004fc80000000018 */
[----:B------:R-:W-:-:S04]  /*1130*/  FFMA R26, R26, R13, R17 ;  /* 0x0000000d1a1a7223 */ /* 0x000fc80000000011 */
[----:B------:R-:W-:-:S04]  /*1140*/  FFMA R19, R19, R14, R26 ;  /* 0x0000000e13137223 */ /* 0x000fc8000000001a */
[----:B------:R-:W-:-:S04]  /*1150*/  FFMA R28, R28, R15, R19 ;  /* 0x0000000f1c1c7223 */ /* 0x000fc80000000013 */
[----:B0-----:R-:W-:-:S04]  /*1160*/  FFMA R31, R31, R8, R28 ;  /* 0x000000081f1f7223 */ /* 0x001fc8000000001c */
[----:B------:R-:W-:-:S04]  /*1170*/  FFMA R32, R32, R9, R31 ;  /* 0x0000000920207223 */ /* 0x000fc8000000001f */
[----:B------:R-:W-:-:S04]  /*1180*/  FFMA R33, R33, R10, R32 ;  /* 0x0000000a21217223 */ /* 0x000fc80000000020 */
[----:B------:R-:W-:-:S04]  /*1190*/  FADD R33, R18, R33 ;  /* 0x0000002112217221 */ /* 0x000fc80000000000 */
[----:B------:R-:W-:-:S04]  /*11a0*/  FMUL R16, R33, R16 ;  /* 0x0000001021107220 */ /* 0x000fc80000400000 */
[----:B-1----:R-:W-:-:S05]  /*11b0*/  FADD R5, R16, -R5 ;  /* 0x8000000510057221 */ /* 0x002fca0000000000 */
[----:B------:R-:W-:-:S13]  /*11c0*/  FSETP.GT.AND P0, PT, |R5|, UR6, PT ;  /* 0x0000000605007c0b */ /* 0x000fda000bf04200 */
[----:B------:R-:W0:Y:S02]  /*11d0*/  @P0 LDS R4, [R2+0x4] ;  /* 0x0000040002040984 */ /* 0x000e240000000800 */
[----:B0-----:R-:W-:-:S05]  /*11e0*/  @P0 IADD3 R7, PT, PT, R4, 0x1, RZ ;  /* 0x0000000104070810 */ /* 0x001fca0007ffe0ff */
[----:B------:R-:W-:Y:S04]  /*11f0*/  @P0 STS [R2+0x4], R7 ;  /* 0x0000040702000388 */ /* 0x000fe80000000800 */
[----:B------:R-:W-:Y:S01]  /*1200*/  STS [R3], R16 ;  /* 0x0000001003007388 */ /* 0x000fe20000000800 */
[----:B------:R-:W-:Y:S06]  /*1210*/  BAR.SYNC.DEFER_BLOCKING 0x0 ;  /* 0x0000000000007b1d */ /* 0x000fec0000010000 */
[----:B------:R-:W0:Y:S02]  /*1220*/  LDS R5, [R2+0x4] ;  /* 0x0000040002057984 */ /* 0x000e240000000800 */
[----:B0-----:R-:W-:-:S13]  /*1230*/  LOP3.LUT P0, RZ, R0, R5, RZ, 0xfc, !PT ;  /* 0x0000000500ff7212 */ /* 0x001fda000780fcff */
[----:B------:R-:W-:Y:S01]  /*1240*/  @!P0 STS.U8 [R2], RZ ;  /* 0x000000ff02008388 */ /* 0x000fe20000000000 */
[----:B------:R-:W-:Y:S06]  /*1250*/  BAR.SYNC.DEFER_BLOCKING 0x0 ;  /* 0x0000000000007b1d */ /* 0x000fec0000010000 */
[----:B------:R-:W0:Y:S01]  /*1260*/  LDS.U8 R4, [R2] ;  /* 0x0000000002047984 */ /* 0x000e220000000000 */
[----:B------:R-:W1:Y:S01]  /*1270*/  S2R R5, SR_CgaCtaId ;  /* 0x0000000000057919 */ /* 0x000e620000008800 */
[----:B------:R-:W-:Y:S02]  /*1280*/  MOV R6, 0x400 ;  /* 0x0000040000067802 */ /* 0x000fe40000000f00 */
[----:B0-----:R-:W-:-:S13]  /*1290*/  ISETP.NE.AND P0, PT, R4, 0x1, PT ;  /* 0x000000010400780c */ /* 0x001fda0003f05270 */
[----:B-1----:R-:W-:Y:S05]  /*12a0*/  @!P0 BRA `(.L_x_98) ;  /* 0xfffffff0001c8947 */ /* 0x002fea000383ffff */
.L_x_97:
[----:B------:R-:W0:Y:S01]  /*12b0*/  LDS R3, [R2+0x8] ;  /* 0x0000080002037984 */ /* 0x000e220000000800 */
[----:B------:R-:W-:Y:S01]  /*12c0*/  BSSY.RECONVERGENT B0, `(.L_x_99) ;  /* 0x000000c000007945 */ /* 0x000fe20003800200 */
[----:B0-----:R-:W0:Y:S08]  /*12d0*/  MUFU.RCP R0, R3 ;  /* 0x0000000300007308 */ /* 0x001e300000001000 */
[----:B------:R-:W1:Y:S01]  /*12e0*/  FCHK P0, R16, R3 ;  /* 0x0000000310007302 */ /* 0x000e620000000000 */
[----:B0-----:R-:W-:-:S04]  /*12f0*/  FFMA R5, -R3, R0, 1 ;  /* 0x3f80000003057423 */ /* 0x001fc80000000100 */
[----:B------:R-:W-:-:S04]  /*1300*/  FFMA R5, R0, R5, R0 ;  /* 0x0000000500057223 */ /* 0x000fc80000000000 */
[----:B------:R-:W-:-:S04]  /*1310*/  FFMA R0, R16, R5, RZ ;  /* 0x0000000510007223 */ /* 0x000fc800000000ff */
[----:B------:R-:W-:-:S04]  /*1320*/  FFMA R4, -R3, R0, R16 ;  /* 0x0000000003047223 */ /* 0x000fc80000000110 */
[----:B------:R-:W-:Y:S01]  /*1330*/  FFMA R5, R5, R4, R0 ;  /* 0x0000000405057223 */ /* 0x000fe20000000000 */
[----:B-1----:R-:W-:Y:S06]  /*1340*/  @!P0 BRA `(.L_x_100) ;  /* 0x00000000000c8947 */ /* 0x002fec0003800000 */
[----:B------:R-:W-:-:S07]  /*1350*/  MOV R2, 0x1370 ;  /* 0x0000137000027802 */ /* 0x000fce0000000f00 */
[----:B------:R-:W-:Y:S05]  /*1360*/  CALL.REL.NOINC `($__internal_5_$__cuda_sm3x_div_rn_noftz_f32_slowpath) ;  /* 0x0000000000107944 */ /* 0x000fea0003c00000 */
[----:B------:R-:W-:-:S07]  /*1370*/  MOV R5, R0 ;  /* 0x0000000000057202 */ /* 0x000fce0000000f00 */
.L_x_100:
[----:B------:R-:W-:Y:S05]  /*1380*/  BSYNC.RECONVERGENT B0 ;  /* 0x0000000000007941 */ /* 0x000fea0003800200 */
.L_x_99:
[----:B------:R-:W-:Y:S01]  /*1390*/  STG.E desc[UR4][R22.64], R5 ;  /* 0x0000000516007986 */ /* 0x000fe2000c101904 */
[----:B------:R-:W-:Y:S05]  /*13a0*/  EXIT ;  /* 0x000000000000794d */ /* 0x000fea0003800000 */
        .weak           $__internal_5_$__cuda_sm3x_div_rn_noftz_f32_slowpath
        .type           $__internal_5_$__cuda_sm3x_div_rn_noftz_f32_slowpath,@function
        .size           $__internal_5_$__cuda_sm3x_div_rn_noftz_f32_slowpath,(.L_x_165 - $__internal_5_$__cuda_sm3x_div_rn_noftz_f32_slowpath)
$__internal_5_$__cuda_sm3x_div_rn_noftz_f32_slowpath:
        /* <DEDUP_REMOVED lines=9> */
[----:B------:R-:W-:Y:S02]  /*1440*/  ISETP.GT.U32.OR P0, PT, R8, 0xfd, P0 ;  /* 0x000000fd0800780c */ /* 0x000fe40000704470 */
[----:B------:R-:W-:-:S11]  /*1450*/  MOV R6, R3 ;  /* 0x0000000300067202 */ /* 0x000fd60000000f00 */
        /* <DEDUP_REMOVED lines=25> */
.L_x_102:
[----:B------:R-:W-:Y:S01]  /*15f0*/  LEA R3, R4, 0xc0800000, 0x17 ;  /* 0xc080000004037811 */ /* 0x000fe200078eb8ff */
[----:B------:R-:W-:Y:S03]  /*1600*/  BSSY.RECONVERGENT B2, `(.L_x_107) ;  /* 0x0000036000027945 */ /* 0x000fe60003800200 */
[----:B------:R-:W-:Y:S02]  /*1610*/  IADD3 R6, PT, PT, -R3, R6, RZ ;  /* 0x0000000603067210 */ /* 0x000fe40007ffe1ff */
[----:B------:R-:W-:Y:S02]  /*1620*/  IADD3 R3, PT, PT, R0, -0x7f, RZ ;  /* 0xffffff8100037810 */ /* 0x000fe40007ffe0ff */
[----:B------:R-:W0:Y:S01]  /*1630*/  MUFU.RCP R8, R6 ;  /* 0x0000000600087308 */ /* 0x000e220000001000 */
[----:B------:R-:W-:Y:S01]  /*1640*/  FADD.FTZ R9, -R6, -RZ ;  /* 0x800000ff06097221 */ /* 0x000fe20000010100 */
[C---:B------:R-:W-:Y:S01]  /*1650*/  IADD3 R4, PT, PT, R3.reuse, 0x7f, -R4 ;  /* 0x0000007f03047810 */ /* 0x040fe20007ffe804 */
[----:B------:R-:W-:-:S03]  /*1660*/  IMAD R0, R3, -0x800000, R5 ;  /* 0xff80000003007824 */ /* 0x000fc600078e0205 */
        /* <DEDUP_REMOVED lines=43> */
.L_x_109:
[----:B------:R-:W-:-:S04]  /*1920*/  LOP3.LUT R0, R0, 0x80000000, RZ, 0xc0, !PT ;  /* 0x8000000000007812 */ /* 0x000fc800078ec0ff */
[----:B------:R-:W-:Y:S01]  /*1930*/  LOP3.LUT R0, R0, 0x7f800000, RZ, 0xfc, !PT ;  /* 0x7f80000000007812 */ /* 0x000fe200078efcff */
[----:B------:R-:W-:Y:S06]  /*1940*/  BRA `(.L_x_110) ;  /* 0x0000000000047947 */ /* 0x000fec0003800000 */
.L_x_108:
[----:B------:R-:W-:-:S07]  /*1950*/  LEA R0, R4, R0, 0x17 ;  /* 0x0000000004007211 */ /* 0x000fce00078eb8ff */
.L_x_110:
[----:B------:R-:W-:Y:S05]  /*1960*/  BSYNC.RECONVERGENT B2 ;  /* 0x0000000000027941 */ /* 0x000fea0003800200 */
.L_x_107:
[----:B------:R-:W-:Y:S05]  /*1970*/  BRA `(.L_x_111) ;  /* 0x0000000000207947 */ /* 0x000fea0003800000 */
.L_x_106:
[----:B------:R-:W-:-:S04]  /*1980*/  LOP3.LUT R0, R6, 0x80000000, R5, 0x48, !PT ;  /* 0x8000000006007812 */ /* 0x000fc800078e4805 */
[----:B------:R-:W-:Y:S01]  /*1990*/  LOP3.LUT R0, R0, 0x7f800000, RZ, 0xfc, !PT ;  /* 0x7f80000000007812 */ /* 0x000fe200078efcff */
[----:B------:R-:W-:Y:S06]  /*19a0*/  BRA `(.L_x_111) ;  /* 0x0000000000147947 */ /* 0x000fec0003800000 */
.L_x_105:
[----:B------:R-:W-:Y:S01]  /*19b0*/  LOP3.LUT R0, R6, 0x80000000, R5, 0x48, !PT ;  /* 0x8000000006007812 */ /* 0x000fe200078e4805 */
[----:B------:R-:W-:Y:S06]  /*19c0*/  BRA `(.L_x_111) ;  /* 0x00000000000c7947 */ /* 0x000fec0003800000 */
.L_x_104:
[----:B------:R-:W0:Y:S01]  /*19d0*/  MUFU.RSQ R0, -QNAN ;  /* 0xffc0000000007908 */ /* 0x000e220000001400 */
[----:B------:R-:W-:Y:S05]  /*19e0*/  BRA `(.L_x_111) ;  /* 0x0000000000047947 */ /* 0x000fea0003800000 */
.L_x_103:
[----:B------:R-:W-:-:S07]  /*19f0*/  FADD.FTZ R0, R16, R3 ;  /* 0x0000000310007221 */ /* 0x000fce0000010000 */
.L_x_111:
[----:B------:R-:W-:Y:S05]  /*1a00*/  BSYNC.RECONVERGENT B1 ;  /* 0x0000000000017941 */ /* 0x000fea0003800200 */
.L_x_101:
[----:B------:R-:W-:-:S04]  /*1a10*/  HFMA2 R3, -RZ, RZ, 0, 0 ;  /* 0x00000000ff037431 */ /* 0x000fc800000001ff */
[----:B0-----:R-:W-:Y:S05]  /*1a20*/  RET.REL.NODEC R2 `(_Z29roughness_multiple_scatteringP16Facet_PropertiesP16Roughness_ShadowP22Roughness_IlluminationP28Roughness_GlobalilluminationPfffi) ;  /* 0xffffffe402747950 */ /* 0x001fea0003c3ffff */
.L_x_112:
        /* <DEDUP_REMOVED lines=13> */
.L_x_165:


//--------------------- .text._Z27roughness_single_scatteringP16Facet_PropertiesP16Roughness_ShadowP22Roughness_IlluminationP28Roughness_GlobalilluminationPffi --------------------------
	.section	.text._Z27roughness_single_scatteringP16Facet_PropertiesP16Roughness_ShadowP22Roughness_IlluminationP28Roughness_GlobalilluminationPffi,"ax",@progbits
	.align	128
        .global         _Z27roughness_single_scatteringP16Facet_PropertiesP16Roughness_ShadowP22Roughness_IlluminationP28Roughness_GlobalilluminationPffi
        .type           _Z27roughness_single_scatteringP16Facet_PropertiesP16Roughness_ShadowP22Roughness_IlluminationP28Roughness_GlobalilluminationPffi,@function
        .size           _Z27roughness_single_scatteringP16Facet_PropertiesP16Roughness_ShadowP22Roughness_IlluminationP28Roughness_GlobalilluminationPffi,(.L_x_175 - _Z27roughness_single_scatteringP16Facet_PropertiesP16Roughness_ShadowP22Roughness_IlluminationP28Roughness_GlobalilluminationPffi)
        .other          _Z27roughness_single_scatteringP16Facet_PropertiesP16Roughness_ShadowP22Roughness_IlluminationP28Roughness_GlobalilluminationPffi,@"STO_CUDA_ENTRY STV_DEFAULT"
_Z27roughness_single_scatteringP16Facet_PropertiesP16Roughness_ShadowP22Roughness_IlluminationP28Roughness_GlobalilluminationPffi:
.text._Z27roughness_single_scatteringP16Facet_PropertiesP16Roughness_ShadowP22Roughness_IlluminationP28Roughness_GlobalilluminationPffi:
[----:B------:R-:W-:Y:S01]  /*0000*/  LDC R1, c[0x0][0x37c] ;  /* 0x0000df00ff017b82 */ /* 0x000fe20000000800 */
[----:B------:R-:W0:Y:S01]  /*0010*/  S2R R0, SR_TID.X ;  /* 0x0000000000007919 */ /* 0x000e220000002100 */
[----:B------:R-:W1:Y:S01]  /*0020*/  LDCU.64 UR8, c[0x0][0x358] ;  /* 0x00006b00ff0877ac */ /* 0x000e620008000a00 */
[----:B------:R-:W2:Y:S05]  /*0030*/  S2R R3, SR_CTAID.X ;  /* 0x0000000000037919 */ /* 0x000eaa0000002500 */
[----:B------:R-:W3:Y:S01]  /*0040*/  S2UR UR5, SR_CgaCtaId ;  /* 0x00000000000579c3 */ /* 0x000ee20000008800 */
[----:B------:R-:W-:Y:S01]  /*0050*/  UMOV UR4, 0x400 ;  /* 0x0000040000047882 */ /* 0x000fe20000000000 */
[----:B------:R-:W4:Y:S06]  /*0060*/  LDCU UR7, c[0x0][0x3a8] ;  /* 0x00007500ff0777ac */ /* 0x000f2c0008000800 */
[----:B------:R-:W5:Y:S08]  /*0070*/  LDC.64 R6, c[0x0][0x388] ;  /* 0x0000e200ff067b82 */ /* 0x000f700000000a00 */
[----:B------:R-:W4:Y:S08]  /*0080*/  LDC.64 R8, c[0x0][0x398] ;  /* 0x0000e600ff087b82 */ /* 0x000f300000000a00 */
[----:B------:R-:W4:Y:S01]  /*0090*/  LDC R2, c[0x0][0x3ac] ;  /* 0x0000eb00ff027b82 */ /* 0x000f220000000800 */
[----:B0-----:R-:W-:-:S07]  /*00a0*/  ISETP.NE.AND P0, PT, R0, RZ, PT ;  /* 0x000000ff0000720c */ /* 0x001fce0003f05270 */
[----:B------:R-:W0:Y:S08]  /*00b0*/  LDC.64 R16, c[0x0][0x3a0] ;  /* 0x0000e800ff107b82 */ /* 0x000e300000000a00 */
[----:B------:R-:W2:Y:S02]  /*00c0*/  @!P0 LDC.64 R4, c[0x0][0x380] ;  /* 0x0000e000ff048b82 */ /* 0x000ea40000000a00 */
[----:B--2---:R-:W-:-:S05]  /*00d0*/  @!P0 IMAD.WIDE.U32 R4, R3, 0xc, R4 ;  /* 0x0000000c03048825 */ /* 0x004fca00078e0004 */
[----:B-1----:R1:W2:Y:S01]  /*00e0*/  @!P0 LDG.E R10, desc[UR8][R4.64+0x4] ;  /* 0x00000408040a8981 */ /* 0x0022a2000c1e1900 */
[----:B---3--:R-:W-:Y:S01]  /*00f0*/  ULEA UR6, UR5, UR4, 0x18 ;  /* 0x0000000405067291 */ /* 0x008fe2000f8ec0ff */
[----:B-----5:R-:W-:-:S04]  /*0100*/  IMAD.WIDE.U32 R6, R3, 0x817e0, R6 ;  /* 0x000817e003067825 */ /* 0x020fc800078e0006 */
[----:B----4-:R-:W-:-:S04]  /*0110*/  IMAD.WIDE.U32 R8, R3, 0x3f7a0, R8 ;  /* 0x0003f7a003087825 */ /* 0x010fc800078e0008 */
[----:B------:R-:W-:-:S04]  /*0120*/  IMAD.WIDE R6, R2, 0x190, R6 ;  /* 0x0000019002067825 */ /* 0x000fc800078e0206 */
[----:B------:R-:W-:-:S04]  /*0130*/  IMAD.WIDE R8, R2, 0x190, R8 ;  /* 0x0000019002087825 */ /* 0x000fc800078e0208 */
[----:B------:R-:W-:-:S04]  /*0140*/  IMAD.WIDE.U32 R6, R0, 0x4, R6 ;  /* 0x0000000400067825 */ /* 0x000fc800078e0006 */
[----:B-1----:R-:W-:-:S04]  /*0150*/  IMAD.WIDE.U32 R4, R0, 0x4, R8 ;  /* 0x0000000400047825 */ /* 0x002fc800078e0008 */
[----:B0-----:R-:W-:Y:S01]  /*0160*/  IMAD.WIDE.U32 R16, R0, 0x4, R16 ;  /* 0x0000000400107825 */ /* 0x001fe200078e0010 */
[----:B--2---:R0:W-:Y:S01]  /*0170*/  @!P0 STS [UR6], R10 ;  /* 0x0000000aff008988 */ /* 0x0041e20008000806 */
[----:B------:R-:W-:Y:S06]  /*0180*/  BAR.SYNC.DEFER_BLOCKING 0x0 ;  /* 0x0000000000007b1d */ /* 0x000fec0000010000 */
[----:B------:R-:W2:Y:S04]  /*0190*/  LDG.E R12, desc[UR8][R6.64+0xa28] ;  /* 0x000a2808060c7981 */ /* 0x000ea8000c1e1900 */
[----:B------:R-:W0:Y:S04]  /*01a0*/  LDG.E R5, desc[UR8][R4.64] ;  /* 0x0000000804057981 */ /* 0x000e28000c1e1900 */
[----:B------:R-:W0:Y:S01]  /*01b0*/  LDG.E R14, desc[UR8][R6.64+0x42040] ;  /* 0x04204008060e7981 */ /* 0x000e22000c1e1900 */
[----:B------:R-:W-:Y:S06]  /*01c0*/  BAR.SYNC.DEFER_BLOCKING 0x0 ;  /* 0x0000000000007b1d */ /* 0x000fec0000010000 */
[----:B------:R-:W3:Y:S04]  /*01d0*/  LDG.E R15, desc[UR8][R16.64] ;  /* 0x00000008100f7981 */ /* 0x000ee8000c1e1900 */
        /* <DEDUP_REMOVED lines=9> */
[----:B------:R-:W-:-:S03]  /*0270*/  UIADD3 UR4, UPT, UPT, UR4, 0x4, URZ ;  /* 0x0000000404047890 */ /* 0x000fc6000fffe0ff */
[----:B------:R-:W5:Y:S01]  /*0280*/  LDG.E R33, desc[UR8][R16.64+0xfa0] ;  /* 0x000fa00810217981 */ /* 0x000f62000c1e1900 */
[----:B------:R-:W-:-:S03]  /*0290*/  ULEA UR4, UR5, UR4, 0x18 ;  /* 0x0000000405047291 */ /* 0x000fc6000f8ec0ff */
[----:B------:R-:W5:Y:S03]  /*02a0*/  LDG.E R31, desc[UR8][R16.64+0x1130] ;  /* 0x00113008101f7981 */ /* 0x000f66000c1e1900 */
[----:B------:R-:W-:Y:S01]  /*02b0*/  LEA R21, R0, UR4, 0x2 ;  /* 0x0000000400157c11 */ /* 0x000fe2000f8e10ff */
        /* <DEDUP_REMOVED lines=9> */
[----:B--2---:R-:W-:-:S04]  /*0350*/  FMUL R12, R12, UR7 ;  /* 0x000000070c0c7c20 */ /* 0x004fc80008400000 */
[----:B0-----:R-:W-:-:S05]  /*0360*/  FFMA R10, R14, R12, R5 ;  /* 0x0000000c0e0a7223 */ /* 0x001fca0000000005 */
[----:B------:R0:W-:Y:S04]  /*0370*/  STS [R21], R10 ;  /* 0x0000000a15007388 */ /* 0x0001e80000000800 */
[----:B------:R-:W3:Y:S04]  /*0380*/  LDS.128 R4, [UR6] ;  /* 0x00000006ff047984 */ /* 0x000ee80008000c00 */
[----:B0-----:R-:W2:Y:S01]  /*0390*/  LDG.E R21, desc[UR8][R16.64+0x1900] ;  /* 0x0019000810157981 */ /* 0x001ea2000c1e1900 */
[C---:B---3--:R-:W-:Y:S01]  /*03a0*/  FMUL R15, R4.reuse, R15 ;  /* 0x0000000f040f7220 */ /* 0x048fe20000400000 */
[----:B----4-:R-:W-:-:S03]  /*03b0*/  FMUL R12, R4, R13 ;  /* 0x0000000d040c7220 */ /* 0x010fc60000400000 */
[----:B------:R-:W-:-:S04]  /*03c0*/  FFMA R5, R15, R5, R10 ;  /* 0x000000050f057223 */ /* 0x000fc8000000000a */
[----:B------:R-:W-:Y:S02]  /*03d0*/  FFMA R6, R12, R6, R5 ;  /* 0x000000060c067223 */ /* 0x000fe40000000005 */
[----:B------:R-:W0:Y:S01]  /*03e0*/  LDS.128 R12, [UR6+0x10] ;  /* 0x00001006ff0c7984 */ /* 0x000e220008000c00 */
[C---:B-----5:R-:W-:Y:S01]  /*03f0*/  FMUL R19, R4.reuse, R19 ;  /* 0x0000001304137220 */ /* 0x060fe20000400000 */
[----:B------:R-:W-:Y:S02]  /*0400*/  FMUL R8, R4, R8 ;  /* 0x0000000804087220 */ /* 0x000fe40000400000 */
[----:B------:R-:W3:Y:S01]  /*0410*/  LDG.E R5, desc[UR8][R16.64+0x1db0] ;  /* 0x001db00810057981 */ /* 0x000ee2000c1e1900 */
[----:B------:R-:W-:-:S03]  /*0420*/  FFMA R7, R19, R7, R6 ;  /* 0x0000000713077223 */ /* 0x000fc60000000006 */
[----:B------:R-:W4:Y:S01]  /*0430*/  LDG.E R19, desc[UR8][R16.64+0x1a90] ;  /* 0x001a900810137981 */ /* 0x000f22000c1e1900 */
[----:B0-----:R-:W-:-:S03]  /*0440*/  FFMA R8, R8, R12, R7 ;  /* 0x0000000c08087223 */ /* 0x001fc60000000007 */
[----:B------:R-:W5:Y:S01]  /*0450*/  LDG.E R7, desc[UR8][R16.64+0x1c20] ;  /* 0x001c200810077981 */ /* 0x000f62000c1e1900 */
[C---:B------:R-:W-:Y:S01]  /*0460*/  FMUL R9, R4.reuse, R9 ;  /* 0x0000000904097220 */ /* 0x040fe20000400000 */
[----:B------:R-:W-:-:S03]  /*0470*/  FMUL R6, R4, R11 ;  /* 0x0000000b04067220 */ /* 0x000fc60000400000 */
[----:B------:R-:W-:-:S04]  /*0480*/  FFMA R9, R9, R13, R8 ;  /* 0x0000000d09097223 */ /* 0x000fc80000000008 */
[----:B------:R-:W-:Y:S02]  /*0490*/  FFMA R6, R6, R14, R9 ;  /* 0x0000000e06067223 */ /* 0x000fe40000000009 */
[----:B------:R-:W0:Y:S01]  /*04a0*/  LDS.128 R8, [UR6+0x20] ;  /* 0x00002006ff087984 */ /* 0x000e220008000c00 */
[----:B------:R-:W-:-:S03]  /*04b0*/  FMUL R13, R4, R20 ;  /* 0x00000014040d7220 */ /* 0x000fc60000400000 */
[----:B------:R-:W3:Y:S01]  /*04c0*/  LDG.E R20, desc[UR8][R16.64+0x20d0] ;  /* 0x0020d00810147981 */ /* 0x000ee2000c1e1900 */
[----:B------:R-:W-:Y:S01]  /*04d0*/  FFMA R13, R13, R15, R6 ;  /* 0x0000000f0d0d7223 */ /* 0x000fe20000000006 */
[C---:B------:R-:W-:Y:S01]  /*04e0*/  FMUL R18, R4.reuse, R18 ;  /* 0x0000001204127220 */ /* 0x040fe20000400000 */
[C---:B------:R-:W-:Y:S02]  /*04f0*/  FMUL R6, R4.reuse, R35 ;  /* 0x0000002304067220 */ /* 0x040fe40000400000 */
[----:B------:R-:W3:Y:S01]  /*0500*/  LDG.E R35, desc[UR8][R16.64+0x23f0] ;  /* 0x0023f00810237981 */ /* 0x000ee2000c1e1900 */
[----:B------:R-:W-:Y:S01]  /*0510*/  FMUL R33, R4, R33 ;  /* 0x0000002104217220 */ /* 0x000fe20000400000 */
[----:B0-----:R-:W-:Y:S01]  /*0520*/  FFMA R8, R18, R8, R13 ;  /* 0x0000000812087223 */ /* 0x001fe2000000000d */
[----:B------:R-:W-:Y:S01]  /*0530*/  FMUL R13, R4, R37 ;  /* 0x00000025040d7220 */ /* 0x000fe20000400000 */
[----:B------:R-:W3:Y:S04]  /*0540*/  LDG.E R18, desc[UR8][R16.64+0x2580] ;  /* 0x0025800810127981 */ /* 0x000ee8000c1e1900 */
[----:B------:R-:W3:Y:S01]  /*0550*/  LDG.E R37, desc[UR8][R16.64+0x2260] ;  /* 0x0022600810257981 */ /* 0x000ee2000c1e1900 */
[----:B------:R-:W-:-:S03]  /*0560*/  FFMA R9, R13, R9, R8 ;  /* 0x000000090d097223 */ /* 0x000fc60000000008 */
[----:B------:R-:W0:Y:S01]  /*0570*/  LDS.128 R12, [UR6+0x30] ;  /* 0x00003006ff0c7984 */ /* 0x000e220008000c00 */
[----:B------:R-:W-:-:S04]  /*0580*/  FFMA R6, R6, R10, R9 ;  /* 0x0000000a06067223 */ /* 0x000fc80000000009 */
[----:B------:R-:W-:Y:S02]  /*0590*/  FFMA R11, R33, R11, R6 ;  /* 0x0000000b210b7223 */ /* 0x000fe40000000006 */
[----:B------:R-:W3:Y:S04]  /*05a0*/  LDG.E R6, desc[UR8][R16.64+0x2710] ;  /* 0x0027100810067981 */ /* 0x000ee8000c1e1900 */
[----:B------:R-:W3:Y:S01]  /*05b0*/  LDG.E R33, desc[UR8][R16.64+0x28a0] ;  /* 0x0028a00810217981 */ /* 0x000ee2000c1e1900 */
[C---:B------:R-:W-:Y:S01]  /*05c0*/  FMUL R8, R4.reuse, R31 ;  /* 0x0000001f04087220 */ /* 0x040fe20000400000 */
[----:B------:R-:W-:Y:S02]  /*05d0*/  FMUL R29, R4, R29 ;  /* 0x0000001d041d7220 */ /* 0x000fe40000400000 */
[----:B------:R-:W3:Y:S01]  /*05e0*/  LDG.E R31, desc[UR8][R16.64+0x2bc0] ;  /* 0x002bc008101f7981 */ /* 0x000ee2000c1e1900 */
[----:B0-----:R-:W-:-:S04]  /*05f0*/  FFMA R8, R8, R12, R11 ;  /* 0x0000000c08087223 */ /* 0x001fc8000000000b */
[----:B------:R-:W-:Y:S01]  /*0600*/  FFMA R13, R29, R13, R8 ;  /* 0x0000000d1d0d7223 */ /* 0x000fe20000000008 */
[----:B------:R-:W-:Y:S01]  /*0610*/  FMUL R8, R4, R27 ;  /* 0x0000001b04087220 */ /* 0x000fe20000400000 */
[----:B------:R-:W3:Y:S04]  /*0620*/  LDG.E R29, desc[UR8][R16.64+0x2d50] ;  /* 0x002d5008101d7981 */ /* 0x000ee8000c1e1900 */
[----:B------:R-:W3:Y:S01]  /*0630*/  LDG.E R27, desc[UR8][R16.64+0x2a30] ;  /* 0x002a3008101b7981 */ /* 0x000ee2000c1e1900 */
[----:B------:R-:W-:-:S03]  /*0640*/  FFMA R14, R8, R14, R13 ;  /* 0x0000000e080e7223 */ /* 0x000fc6000000000d */
[----:B------:R-:W0:Y:S01]  /*0650*/  LDS.128 R8, [UR6+0x40] ;  /* 0x00004006ff087984 */ /* 0x000e220008000c00 */
[C---:B------:R-:W-:Y:S01]  /*0660*/  FMUL R25, R4.reuse, R25 ;  /* 0x0000001904197220 */ /* 0x040fe20000400000 */
[----:B------:R-:W-:Y:S02]  /*0670*/  FMUL R12, R4, R23 ;  /* 0x00000017040c7220 */ /* 0x000fe40000400000 */
[----:B------:R-:W3:Y:S01]  /*0680*/  LDG.E R23, desc[UR8][R16.64+0x3200] ;  /* 0x0032000810177981 */ /* 0x000ee2000c1e1900 */
[----:B------:R-:W-:-:S03]  /*0690*/  FFMA R15, R25, R15, R14 ;  /* 0x0000000f190f7223 */ /* 0x000fc6000000000e */
[----:B------:R-:W3:Y:S01]  /*06a0*/  LDG.E R25, desc[UR8][R16.64+0x2ee0] ;  /* 0x002ee00810197981 */ /* 0x000ee2000c1e1900 */
[----:B0-----:R-:W-:-:S03]  /*06b0*/  FFMA R8, R12, R8, R15 ;  /* 0x000000080c087223 */ /* 0x001fc6000000000f */
[----:B------:R-:W0:Y:S01]  /*06c0*/  LDS.128 R12, [UR6+0x50] ;  /* 0x00005006ff0c7984 */ /* 0x000e220008000c00 */
[----:B--2---:R-:W-:-:S04]  /*06d0*/  FMUL R21, R4, R21 ;  /* 0x0000001504157220 */ /* 0x004fc80000400000 */
[----:B------:R-:W-:Y:S02]  /*06e0*/  FFMA R9, R21, R9, R8 ;  /* 0x0000000915097223 */ /* 0x000fe40000000008 */
[----:B------:R-:W2:Y:S01]  /*06f0*/  LDG.E R21, desc[UR8][R16.64+0x3070] ;  /* 0x0030700810157981 */ /* 0x000ea2000c1e1900 */
[----:B----4-:R-:W-:-:S03]  /*0700*/  FMUL R8, R4, R19 ;  /* 0x0000001304087220 */ /* 0x010fc60000400000 */
[----:B------:R-:W4:Y:S01]  /*0710*/  LDG.E R19, desc[UR8][R16.64+0x3390] ;  /* 0x0033900810137981 */ /* 0x000f22000c1e1900 */
[----:B------:R-:W-:Y:S01]  /*0720*/  FFMA R8, R8, R10, R9 ;  /* 0x0000000a08087223 */ /* 0x000fe20000000009 */
[----:B-----5:R-:W-:-:S04]  /*0730*/  FMUL R7, R4, R7 ;  /* 0x0000000704077220 */ /* 0x020fc80000400000 */
[----:B------:R-:W-:Y:S01]  /*0740*/  FFMA R7, R7, R11, R8 ;  /* 0x0000000b07077223 */ /* 0x000fe20000000008 */
[----:B---3--:R-:W-:Y:S02]  /*0750*/  FMUL R8, R4, R5 ;  /* 0x0000000504087220 */ /* 0x008fe40000400000 */
[----:B------:R-:W3:Y:S02]  /*0760*/  LDG.E R5, desc[UR8][R16.64+0x36b0] ;  /* 0x0036b00810057981 */ /* 0x000ee4000c1e1900 */
[----:B0-----:R-:W-:Y:S02]  /*0770*/  FFMA R8, R8, R12, R7 ;  /* 0x0000000c08087223 */ /* 0x001fe40000000007 */
[----:B------:R-:W5:Y:S01]  /*0780*/  LDG.E R7, desc[UR8][R16.64+0x3520] ;  /* 0x0035200810077981 */ /* 0x000f62000c1e1900 */
[C---:B------:R-:W-:Y:S01]  /*0790*/  FMUL R9, R4.reuse, R22 ;  /* 0x0000001604097220 */ /* 0x040fe20000400000 */
[----:B------:R-:W-:-:S03]  /*07a0*/  FMUL R20, R4, R20 ;  /* 0x0000001404147220 */ /* 0x000fc60000400000 */
[----:B------:R-:W-:Y:S01]  /*07b0*/  FFMA R9, R9, R13, R8 ;  /* 0x0000000d09097223 */ /* 0x000fe20000000008 */
[----:B------:R-:W3:Y:S03]  /*07c0*/  LDG.E R22, desc[UR8][R16.64+0x3840] ;  /* 0x0038400810167981 */ /* 0x000ee6000c1e1900 */
[----:B------:R-:W-:Y:S02]  /*07d0*/  FFMA R14, R20, R14, R9 ;  /* 0x0000000e140e7223 */ /* 0x000fe40000000009 */
[----:B------:R-:W0:Y:S04]  /*07e0*/  LDS.128 R8, [UR6+0x60] ;  /* 0x00006006ff087984 */ /* 0x000e280008000c00 */
[----:B------:R-:W3:Y:S01]  /*07f0*/  LDG.E R20, desc[UR8][R16.64+0x39d0] ;  /* 0x0039d00810147981 */ /* 0x000ee2000c1e1900 */
[----:B------:R-:W-:-:S03]  /*0800*/  FMUL R12, R4, R35 ;  /* 0x00000023040c7220 */ /* 0x000fc60000400000 */
[----:B------:R-:W3:Y:S01]  /*0810*/  LDG.E R35, desc[UR8][R16.64+0x3cf0] ;  /* 0x003cf00810237981 */ /* 0x000ee2000c1e1900 */
[C---:B------:R-:W-:Y:S01]  /*0820*/  FMUL R37, R4.reuse, R37 ;  /* 0x0000002504257220 */ /* 0x040fe20000400000 */
[----:B------:R-:W-:Y:S02]  /*0830*/  FMUL R13, R4, R18 ;  /* 0x00000012040d7220 */ /* 0x000fe40000400000 */
[----:B------:R-:W3:Y:S01]  /*0840*/  LDG.E R18, desc[UR8][R16.64+0x3b60] ;  /* 0x003b600810127981 */ /* 0x000ee2000c1e1900 */
[----:B------:R-:W-:-:S03]  /*0850*/  FFMA R15, R37, R15, R14 ;  /* 0x0000000f250f7223 */ /* 0x000fc6000000000e */
[----:B------:R-:W3:Y:S01]  /*0860*/  LDG.E R37, desc[UR8][R16.64+0x4010] ;  /* 0x0040100810257981 */ /* 0x000ee2000c1e1900 */
[----:B0-----:R-:W-:-:S04]  /*0870*/  FFMA R8, R12, R8, R15 ;  /* 0x000000080c087223 */ /* 0x001fc8000000000f */
[----:B------:R-:W-:Y:S02]  /*0880*/  FFMA R9, R13, R9, R8 ;  /* 0x000000090d097223 */ /* 0x000fe40000000008 */
[----:B------:R-:W0:Y:S01]  /*0890*/  LDS.128 R12, [UR6+0x70] ;  /* 0x00007006ff0c7984 */ /* 0x000e220008000c00 */
[C---:B------:R-:W-:Y:S01]  /*08a0*/  FMUL R6, R4.reuse, R6 ;  /* 0x0000000604067220 */ /* 0x040fe20000400000 */
[----:B------:R-:W-:-:S03]  /*08b0*/  FMUL R33, R4, R33 ;  /* 0x0000002104217220 */ /* 0x000fc60000400000 */
[----:B------:R-:W-:-:S04]  /*08c0*/  FFMA R6, R6, R10, R9 ;  /* 0x0000000a06067223 */ /* 0x000fc80000000009 */
[----:B------:R-:W-:Y:S02]  /*08d0*/  FFMA R11, R33, R11, R6 ;  /* 0x0000000b210b7223 */ /* 0x000fe40000000006 */
[----:B------:R-:W3:Y:S01]  /*08e0*/  LDG.E R6, desc[UR8][R16.64+0x3e80] ;  /* 0x003e800810067981 */ /* 0x000ee2000c1e1900 */
[----:B------:R-:W-:-:S03]  /*08f0*/  FMUL R31, R4, R31 ;  /* 0x0000001f041f7220 */ /* 0x000fc60000400000 */
[----:B------:R-:W3:Y:S01]  /*0900*/  LDG.E R33, desc[UR8][R16.64+0x41a0] ;  /* 0x0041a00810217981 */ /* 0x000ee2000c1e1900 */
[----:B------:R-:W-:-:S03]  /*0910*/  FMUL R8, R4, R27 ;  /* 0x0000001b04087220 */ /* 0x000fc60000400000 */
[----:B------:R-:W3:Y:S01]  /*0920*/  LDG.E R27, desc[UR8][R16.64+0x4650] ;  /* 0x00465008101b7981 */ /* 0x000ee2000c1e1900 */
[----:B0-----:R-:W-:-:S04]  /*0930*/  FFMA R8, R8, R12, R11 ;  /* 0x0000000c08087223 */ /* 0x001fc8000000000b */
[----:B------:R-:W-:Y:S01]  /*0940*/  FFMA R13, R31, R13, R8 ;  /* 0x0000000d1f0d7223 */ /* 0x000fe20000000008 */
[----:B------:R-:W-:Y:S01]  /*0950*/  FMUL R8, R4, R29 ;  /* 0x0000001d04087220 */ /* 0x000fe20000400000 */
[----:B------:R-:W3:Y:S03]  /*0960*/  LDG.E R31, desc[UR8][R16.64+0x4330] ;  /* 0x00433008101f7981 */ /* 0x000ee6000c1e1900 */
[----:B------:R-:W-:Y:S01]  /*0970*/  FFMA R14, R8, R14, R13 ;  /* 0x0000000e080e7223 */ /* 0x000fe2000000000d */
[----:B------:R-:W3:Y:S04]  /*0980*/  LDG.E R29, desc[UR8][R16.64+0x44c0] ;  /* 0x0044c008101d7981 */ /* 0x000ee8000c1e1900 */
[----:B------:R-:W0:Y:S01]  /*0990*/  LDS.128 R8, [UR6+0x80] ;  /* 0x00008006ff087984 */ /* 0x000e220008000c00 */
[----:B------:R-:W-:-:S04]  /*09a0*/  FMUL R25, R4, R25 ;  /* 0x0000001904197220 */ /* 0x000fc80000400000 */
[----:B------:R-:W-:Y:S02]  /*09b0*/  FFMA R15, R25, R15, R14 ;  /* 0x0000000f190f7223 */ /* 0x000fe4000000000e */
[----:B------:R-:W3:Y:S01]  /*09c0*/  LDG.E R25, desc[UR8][R16.64+0x47e0] ;  /* 0x0047e00810197981 */ /* 0x000ee2000c1e1900 */
[C---:B------:R-:W-:Y:S01]  /*09d0*/  FMUL R23, R4.reuse, R23 ;  /* 0x0000001704177220 */ /* 0x040fe20000400000 */
[----:B--2---:R-:W-:Y:S02]  /*09e0*/  FMUL R12, R4, R21 ;  /* 0x00000015040c7220 */ /* 0x004fe40000400000 */
[----:B------:R-:W2:Y:S02]  /*09f0*/  LDG.E R21, desc[UR8][R16.64+0x4970] ;  /* 0x0049700810157981 */ /* 0x000ea4000c1e1900 */
[----:B0-----:R-:W-:Y:S02]  /*0a00*/  FFMA R8, R12, R8, R15 ;  /* 0x000000080c087223 */ /* 0x001fe4000000000f */
[----:B------:R-:W0:Y:S02]  /*0a10*/  LDS.128 R12, [UR6+0x90] ;  /* 0x00009006ff0c7984 */ /* 0x000e240008000c00 */
[----:B------:R-:W-:-:S02]  /*0a20*/  FFMA R9, R23, R9, R8 ;  /* 0x0000000917097223 */ /* 0x000fc40000000008 */
        /* <DEDUP_REMOVED lines=19> */
[----:B------:R-:W-:-:S03]  /*0b60*/  FMUL R13, R4, R18 ;  /* 0x00000012040d7220 */ /* 0x000fc60000400000 */
[----:B------:R-:W3:Y:S01]  /*0b70*/  LDG.E R18, desc[UR8][R16.64+0x5460] ;  /* 0x0054600810127981 */ /* 0x000ee2000c1e1900 */
[----:B------:R-:W-:-:S04]  /*0b80*/  FFMA R13, R13, R15, R14 ;  /* 0x0000000f0d0d7223 */ /* 0x000fc8000000000e */
[----:B0-----:R-:W-:Y:S01]  /*0b90*/  FFMA R8, R12, R8, R13 ;  /* 0x000000080c087223 */ /* 0x001fe2000000000d */
[----:B------:R-:W-:-:S04]  /*0ba0*/  FMUL R13, R4, R6 ;  /* 0x00000006040d7220 */ /* 0x000fc80000400000 */
[----:B------:R-:W-:Y:S02]  /*0bb0*/  FFMA R9, R13, R9, R8 ;  /* 0x000000090d097223 */ /* 0x000fe40000000008 */
[----:B------:R-:W0:Y:S01]  /*0bc0*/  LDS.128 R12, [UR6+0xb0] ;  /* 0x0000b006ff0c7984 */ /* 0x000e220008000c00 */
[C---:B------:R-:W-:Y:S01]  /*0bd0*/  FMUL R6, R4.reuse, R37 ;  /* 0x0000002504067220 */ /* 0x040fe20000400000 */
[----:B------:R-:W-:Y:S02]  /*0be0*/  FMUL R33, R4, R33 ;  /* 0x0000002104217220 */ /* 0x000fe40000400000 */
[----:B------:R-:W3:Y:S01]  /*0bf0*/  LDG.E R37, desc[UR8][R16.64+0x55f0] ;  /* 0x0055f00810257981 */ /* 0x000ee2000c1e1900 */
[----:B------:R-:W-:-:S04]  /*0c00*/  FFMA R6, R6, R10, R9 ;  /* 0x0000000a06067223 */ /* 0x000fc80000000009 */
[----:B------:R-:W-:Y:S02]  /*0c10*/  FFMA R11, R33, R11, R6 ;  /* 0x0000000b210b7223 */ /* 0x000fe40000000006 */
[----:B------:R-:W3:Y:S04]  /*0c20*/  LDG.E R6, desc[UR8][R16.64+0x5780] ;  /* 0x0057800810067981 */ /* 0x000ee8000c1e1900 */
[----:B------:R-:W3:Y:S01]  /*0c30*/  LDG.E R33, desc[UR8][R16.64+0x5dc0] ;  /* 0x005dc00810217981 */ /* 0x000ee2000c1e1900 */
[----:B------:R-:W-:-:S03]  /*0c40*/  FMUL R8, R4, R31 ;  /* 0x0000001f04087220 */ /* 0x000fc60000400000 */
[----:B------:R-:W3:Y:S01]  /*0c50*/  LDG.E R31, desc[UR8][R16.64+0x5910] ;  /* 0x00591008101f7981 */ /* 0x000ee2000c1e1900 */
[----:B------:R-:W-:Y:S01]  /*0c60*/  FMUL R29, R4, R29 ;  /* 0x0000001d041d7220 */ /* 0x000fe20000400000 */
        /* <DEDUP_REMOVED lines=10> */
[----:B--2---:R-:W-:-:S03]  /*0d10*/  FMUL R12, R4, R21 ;  /* 0x00000015040c7220 */ /* 0x004fc60000400000 */
[----:B------:R-:W2:Y:S01]  /*0d20*/  LDG.E R21, desc[UR8][R16.64+0x68b0] ;  /* 0x0068b00810157981 */ /* 0x000ea2000c1e1900 */
[----:B0-----:R-:W-:-:S03]  /*0d30*/  FFMA R8, R12, R8, R15 ;  /* 0x000000080c087223 */ /* 0x001fc6000000000f */
[----:B------:R-:W0:Y:S01]  /*0d40*/  LDS.128 R12, [UR6+0xd0] ;  /* 0x0000d006ff0c7984 */ /* 0x000e220008000c00 */
[----:B------:R-:W-:-:S04]  /*0d50*/  FMUL R23, R4, R23 ;  /* 0x0000001704177220 */ /* 0x000fc80000400000 */
[----:B------:R-:W-:Y:S02]  /*0d60*/  FFMA R9, R23, R9, R8 ;  /* 0x0000000917097223 */ /* 0x000fe40000000008 */
[----:B------:R-:W2:Y:S01]  /*0d70*/  LDG.E R23, desc[UR8][R16.64+0x6400] ;  /* 0x0064000810177981 */ /* 0x000ea2000c1e1900 */
[----:B----4-:R-:W-:-:S03]  /*0d80*/  FMUL R8, R4, R19 ;  /* 0x0000001304087220 */ /* 0x010fc60000400000 */
[----:B------:R-:W4:Y:S01]  /*0d90*/  LDG.E R19, desc[UR8][R16.64+0x6270] ;  /* 0x0062700810137981 */ /* 0x000f22000c1e1900 */
[----:B------:R-:W-:Y:S01]  /*0da0*/  FFMA R8, R8, R10, R9 ;  /* 0x0000000a08087223 */ /* 0x000fe20000000009 */
[----:B-----5:R-:W-:-:S04]  /*0db0*/  FMUL R7, R4, R7 ;  /* 0x0000000704077220 */ /* 0x020fc80000400000 */
[----:B------:R-:W-:Y:S02]  /*0dc0*/  FFMA R11, R7, R11, R8 ;  /* 0x0000000b070b7223 */ /* 0x000fe40000000008 */
[----:B------:R-:W5:Y:S01]  /*0dd0*/  LDG.E R7, desc[UR8][R16.64+0x6590] ;  /* 0x0065900810077981 */ /* 0x000f62000c1e1900 */
[----:B---3--:R-:W-:-:S03]  /*0de0*/  FMUL R8, R4, R5 ;  /* 0x0000000504087220 */ /* 0x008fc60000400000 */
[----:B------:R-:W3:Y:S01]  /*0df0*/  LDG.E R5, desc[UR8][R16.64+0x6720] ;  /* 0x0067200810057981 */ /* 0x000ee2000c1e1900 */
[----:B0-----:R-:W-:Y:S01]  /*0e00*/  FFMA R8, R8, R12, R11 ;  /* 0x0000000c08087223 */ /* 0x001fe2000000000b */
[C---:B------:R-:W-:Y:S02]  /*0e10*/  FMUL R9, R4.reuse, R22 ;  /* 0x0000001604097220 */ /* 0x040fe40000400000 */
[----:B------:R-:W3:Y:S01]  /*0e20*/  LDG.E R22, desc[UR8][R16.64+0x6ef0] ;  /* 0x006ef00810167981 */ /* 0x000ee2000c1e1900 */
[----:B------:R-:W-:Y:S01]  /*0e30*/  FMUL R20, R4, R20 ;  /* 0x0000001404147220 */ /* 0x000fe20000400000 */
[----:B------:R-:W-:-:S04]  /*0e40*/  FFMA R9, R9, R13, R8 ;  /* 0x0000000d09097223 */ /* 0x000fc80000000008 */
[----:B------:R-:W-:Y:S02]  /*0e50*/  FFMA R14, R20, R14, R9 ;  /* 0x0000000e140e7223 */ /* 0x000fe40000000009 */
[----:B------:R-:W0:Y:S01]  /*0e60*/  LDS.128 R8, [UR6+0xe0] ;  /* 0x0000e006ff087984 */ /* 0x000e220008000c00 */
[----:B------:R-:W-:-:S03]  /*0e70*/  FMUL R35, R4, R35 ;  /* 0x0000002304237220 */ /* 0x000fc60000400000 */
[----:B------:R-:W3:Y:S01]  /*0e80*/  LDG.E R20, desc[UR8][R16.64+0x73a0] ;  /* 0x0073a00810147981 */ /* 0x000ee2000c1e1900 */
[----:B------:R-:W-:-:S03]  /*0e90*/  FMUL R13, R4, R18 ;  /* 0x00000012040d7220 */ /* 0x000fc60000400000 */
[----:B------:R-:W3:Y:S01]  /*0ea0*/  LDG.E R18, desc[UR8][R16.64+0x7530] ;  /* 0x0075300810127981 */ /* 0x000ee2000c1e1900 */
[----:B------:R-:W-:Y:S01]  /*0eb0*/  FFMA R13, R13, R15, R14 ;  /* 0x0000000f0d0d7223 */ /* 0x000fe2000000000e */
[C---:B------:R-:W-:Y:S01]  /*0ec0*/  FMUL R12, R4.reuse, R37 ;  /* 0x00000025040c7220 */ /* 0x040fe20000400000 */
[----:B------:R-:W-:Y:S01]  /*0ed0*/  FMUL R28, R4, R28 ;  /* 0x0000001c041c7220 */ /* 0x000fe20000400000 */
[----:B------:R-:W3:Y:S02]  /*0ee0*/  LDG.E R37, desc[UR8][R16.64+0x8660] ;  /* 0x0086600810257981 */ /* 0x000ee4000c1e1900 */
[----:B0-----:R-:W-:Y:S01]  /*0ef0*/  FFMA R8, R12, R8, R13 ;  /* 0x000000080c087223 */ /* 0x001fe2000000000d */
[----:B------:R-:W-:-:S04]  /*0f00*/  FMUL R13, R4, R6 ;  /* 0x00000006040d7220 */ /* 0x000fc80000400000 */
[----:B------:R-:W-:Y:S02]  /*0f10*/  FFMA R9, R13, R9, R8 ;  /* 0x000000090d097223 */ /* 0x000fe40000000008 */
[----:B------:R-:W0:Y:S01]  /*0f20*/  LDS.128 R12, [UR6+0xf0] ;  /* 0x0000f006ff0c7984 */ /* 0x000e220008000c00 */
[C---:B------:R-:W-:Y:S01]  /*0f30*/  FMUL R33, R4.reuse, R33 ;  /* 0x0000002104217220 */ /* 0x040fe20000400000 */
[----:B------:R-:W-:Y:S02]  /*0f40*/  FMUL R6, R4, R31 ;  /* 0x0000001f04067220 */ /* 0x000fe40000400000 */
[----:B------:R-:W3:Y:S02]  /*0f50*/  LDG.E R31, desc[UR8][R16.64+0x84d0] ;  /* 0x0084d008101f7981 */ /* 0x000ee4000c1e1900 */
[----:B------:R-:W-:-:S04]  /*0f60*/  FFMA R6, R6, R10, R9 ;  /* 0x0000000a06067223 */ /* 0x000fc80000000009 */
[----:B------:R-:W-:Y:S02]  /*0f70*/  FFMA R11, R35, R11, R6 ;  /* 0x0000000b230b7223 */ /* 0x000fe40000000006 */
[----:B------:R-:W3:Y:S01]  /*0f80*/  LDG.E R35, desc[UR8][R16.64+0x87f0] ;  /* 0x0087f00810237981 */ /* 0x000ee2000c1e1900 */
[----:B------:R-:W-:-:S03]  /*0f90*/  FMUL R6, R4, R29 ;  /* 0x0000001d04067220 */ /* 0x000fc60000400000 */
[----:B------:R-:W3:Y:S01]  /*0fa0*/  LDG.E R29, desc[UR8][R16.64+0x7b70] ;  /* 0x007b7008101d7981 */ /* 0x000ee2000c1e1900 */
[----:B0-----:R-:W-:-:S03]  /*0fb0*/  FFMA R6, R6, R12, R11 ;  /* 0x0000000c06067223 */ /* 0x001fc6000000000b */
[----:B------:R-:W0:Y:S01]  /*0fc0*/  LDS.128 R8, [UR6+0x100] ;  /* 0x00010006ff087984 */ /* 0x000e220008000c00 */
[----:B------:R-:W-:Y:S01]  /*0fd0*/  FFMA R13, R33, R13, R6 ;  /* 0x0000000d210d7223 */ /* 0x000fe20000000006 */
[C---:B------:R-:W-:Y:S01]  /*0fe0*/  FMUL R6, R4.reuse, R27 ;  /* 0x0000001b04067220 */ /* 0x040fe20000400000 */
[----:B------:R-:W-:Y:S01]  /*0ff0*/  FMUL R25, R4, R25 ;  /* 0x0000001904197220 */ /* 0x000fe20000400000 */
[----:B------:R-:W3:Y:S02]  /*1000*/  LDG.E R27, desc[UR8][R16.64+0x7210] ;  /* 0x00721008101b7981 */ /* 0x000ee4000c1e1900 */
[----:B------:R-:W-:Y:S02]  /*1010*/  FFMA R6, R6, R14, R13 ;  /* 0x0000000e06067223 */ /* 0x000fe4000000000d */
[----:B------:R-:W3:Y:S02]  /*1020*/  LDG.E R33, desc[UR8][R16.64+0x8340] ;  /* 0x0083400810217981 */ /* 0x000ee4000c1e1900 */
[----:B------:R-:W-:-:S02]  /*1030*/  FFMA R15, R25, R15, R6 ;  /* 0x0000000f190f7223 */ /* 0x000fc40000000006 */
[----:B------:R-:W3:Y:S01]  /*1040*/  LDG.E R25, desc[UR8][R16.64+0x7850] ;  /* 0x0078500810197981 */ /* 0x000ee2000c1e1900 */
[C---:B--2---:R-:W-:Y:S01]  /*1050*/  FMUL R23, R4.reuse, R23 ;  /* 0x0000001704177220 */ /* 0x044fe20000400000 */
[----:B----4-:R-:W-:Y:S02]  /*1060*/  FMUL R6, R4, R19 ;  /* 0x0000001304067220 */ /* 0x010fe40000400000 */
[----:B------:R-:W2:Y:S02]  /*1070*/  LDG.E R19, desc[UR8][R16.64+0x76c0] ;  /* 0x0076c00810137981 */ /* 0x000ea4000c1e1900 */
[----:B0-----:R-:W-:Y:S01]  /*1080*/  FFMA R6, R6, R8, R15 ;  /* 0x0000000806067223 */ /* 0x001fe2000000000f */
[----:B------:R-:W-:Y:S01]  /*1090*/  FMUL R8, R4, R21 ;  /* 0x0000001504087220 */ /* 0x000fe20000400000 */
[----:B------:R-:W0:Y:S02]  /*10a0*/  LDS.128 R12, [UR6+0x110] ;  /* 0x00011006ff0c7984 */ /* 0x000e240008000c00 */
[----:B------:R-:W-:-:S02]  /*10b0*/  FFMA R9, R23, R9, R6 ;  /* 0x0000000917097223 */ /* 0x000fc40000000006 */
[----:B------:R-:W4:Y:S04]  /*10c0*/  LDG.E R23, desc[UR8][R16.64+0x8020] ;  /* 0x0080200810177981 */ /* 0x000f28000c1e1900 */
[----:B------:R-:W4:Y:S01]  /*10d0*/  LDG.E R21, desc[UR8][R16.64+0x81b0] ;  /* 0x0081b00810157981 */ /* 0x000f22000c1e1900 */
[----:B-----5:R-:W-:-:S03]  /*10e0*/  FMUL R6, R4, R7 ;  /* 0x0000000704067220 */ /* 0x020fc60000400000 */
[----:B------:R-:W5:Y:S01]  /*10f0*/  LDG.E R7, desc[UR8][R16.64+0x7d00] ;  /* 0x007d000810077981 */ /* 0x000f62000c1e1900 */
[----:B------:R-:W-:-:S03]  /*1100*/  FFMA R10, R6, R10, R9 ;  /* 0x0000000a060a7223 */ /* 0x000fc60000000009 */
[----:B------:R-:W4:Y:S01]  /*1110*/  LDG.E R6, desc[UR8][R16.64+0x79e0] ;  /* 0x0079e00810067981 */ /* 0x000f22000c1e1900 */
[----:B---3--:R-:W-:-:S04]  /*1120*/  FMUL R5, R4, R5 ;  /* 0x0000000504057220 */ /* 0x008fc80000400000 */
[----:B------:R-:W-:Y:S02]  /*1130*/  FFMA R11, R5, R11, R10 ;  /* 0x0000000b050b7223 */ /* 0x000fe4000000000a */
[----:B------:R-:W3:Y:S01]  /*1140*/  LDG.E R5, desc[UR8][R16.64+0x7e90] ;  /* 0x007e900810057981 */ /* 0x000ee2000c1e1900 */
[----:B------:R-:W-:Y:S01]  /*1150*/  FMUL R9, R4, R30 ;  /* 0x0000001e04097220 */ /* 0x000fe20000400000 */
[----:B0-----:R-:W-:-:S04]  /*1160*/  FFMA R8, R8, R12, R11 ;  /* 0x0000000c08087223 */ /* 0x001fc8000000000b */
[----:B------:R-:W-:-:S04]  /*1170*/  FFMA R9, R9, R13, R8 ;  /* 0x0000000d09097223 */ /* 0x000fc80000000008 */
[----:B------:R-:W-:Y:S02]  /*1180*/  FFMA R14, R28, R14, R9 ;  /* 0x0000000e1c0e7223 */ /* 0x000fe40000000009 */
[----:B------:R-:W0:Y:S01]  /*1190*/  LDS.128 R8, [UR6+0x120] ;  /* 0x00012006ff087984 */ /* 0x000e220008000c00 */
[C---:B------:R-:W-:Y:S01]  /*11a0*/  FMUL R13, R4.reuse, R24 ;  /* 0x00000018040d7220 */ /* 0x040fe20000400000 */
[----:B------:R-:W-:Y:S02]  /*11b0*/  FMUL R22, R4, R22 ;  /* 0x0000001604167220 */ /* 0x000fe40000400000 */
[----:B------:R-:W3:Y:S01]  /*11c0*/  LDG.E R24, desc[UR8][R16.64+0x9ab0] ;  /* 0x009ab00810187981 */ /* 0x000ee2000c1e1900 */
[----:B------:R-:W-:-:S04]  /*11d0*/  FFMA R13, R13, R15, R14 ;  /* 0x0000000f0d0d7223 */ /* 0x000fc8000000000e */
[----:B0-----:R-:W-:Y:S01]  /*11e0*/  FFMA R8, R22, R8, R13 ;  /* 0x0000000816087223 */ /* 0x001fe2000000000d */
[C---:B------:R-:W-:Y:S01]  /*11f0*/  FMUL R13, R4.reuse, R26 ;  /* 0x0000001a040d7220 */ /* 0x040fe20000400000 */
[C---:B------:R-:W-:Y:S01]  /*1200*/  FMUL R18, R4.reuse, R18 ;  /* 0x0000001204127220 */ /* 0x040fe20000400000 */
[----:B------:R-:W3:Y:S02]  /*1210*/  LDG.E R22, desc[UR8][R16.64+0x9920] ;  /* 0x0099200810167981 */ /* 0x000ee4000c1e1900 */
[----:B------:R-:W-:Y:S02]  /*1220*/  FFMA R9, R13, R9, R8 ;  /* 0x000000090d097223 */ /* 0x000fe40000000008 */
[----:B------:R-:W0:Y:S01]  /*1230*/  LDS.128 R12, [UR6+0x130] ;  /* 0x00013006ff0c7984 */ /* 0x000e220008000c00 */
[----:B------:R-:W-:-:S03]  /*1240*/  FMUL R8, R4, R27 ;  /* 0x0000001b04087220 */ /* 0x000fc60000400000 */
[----:B------:R-:W3:Y:S01]  /*1250*/  LDG.E R27, desc[UR8][R16.64+0x8b10] ;  /* 0x008b1008101b7981 */ /* 0x000ee2000c1e1900 */
[----:B------:R-:W-:Y:S01]  /*1260*/  FFMA R8, R8, R10, R9 ;  /* 0x0000000a08087223 */ /* 0x000fe20000000009 */
[----:B------:R-:W-:Y:S02]  /*1270*/  FMUL R9, R4, R20 ;  /* 0x0000001404097220 */ /* 0x000fe40000400000 */
[----:B------:R-:W3:Y:S02]  /*1280*/  LDG.E R20, desc[UR8][R16.64+0x9600] ;  /* 0x0096000810147981 */ /* 0x000ee4000c1e1900 */
[----:B------:R-:W-:-:S04]  /*1290*/  FFMA R9, R9, R11, R8 ;  /* 0x0000000b09097223 */ /* 0x000fc80000000008 */
[----:B0-----:R-:W-:Y:S02]  /*12a0*/  FFMA R12, R18, R12, R9 ;  /* 0x0000000c120c7223 */ /* 0x001fe40000000009 */
[----:B------:R-:W0:Y:S01]  /*12b0*/  LDS.128 R8, [UR6+0x140] ;  /* 0x00014006ff087984 */ /* 0x000e220008000c00 */
[----:B--2---:R-:W-:-:S04]  /*12c0*/  FMUL R19, R4, R19 ;  /* 0x0000001304137220 */ /* 0x004fc80000400000 */
[----:B------:R-:W-:Y:S02]  /*12d0*/  FFMA R13, R19, R13, R12 ;  /* 0x0000000d130d7223 */ /* 0x000fe4000000000c */
[----:B------:R-:W2:Y:S01]  /*12e0*/  LDG.E R19, desc[UR8][R16.64+0x8980] ;  /* 0x0089800810137981 */ /* 0x000ea2000c1e1900 */
[----:B------:R-:W-:-:S03]  /*12f0*/  FMUL R12, R4, R25 ;  /* 0x00000019040c7220 */ /* 0x000fc60000400000 */
[----:B------:R-:W2:Y:S01]  /*1300*/  LDG.E R25, desc[UR8][R16.64+0x8ca0] ;  /* 0x008ca00810197981 */ /* 0x000ea2000c1e1900 */
[----:B------:R-:W-:Y:S01]  /*1310*/  FFMA R12, R12, R14, R13 ;  /* 0x0000000e0c0c7223 */ /* 0x000fe2000000000d */
[C---:B----4-:R-:W-:Y:S01]  /*1320*/  FMUL R13, R4.reuse, R6 ;  /* 0x00000006040d7220 */ /* 0x050fe20000400000 */
[----:B------:R-:W-:-:S03]  /*1330*/  FMUL R6, R4, R29 ;  /* 0x0000001d04067220 */ /* 0x000fc60000400000 */
[----:B------:R-:W-:Y:S01]  /*1340*/  FFMA R13, R13, R15, R12 ;  /* 0x0000000f0d0d7223 */ /* 0x000fe2000000000c */
[----:B-----5:R-:W-:Y:S02]  /*1350*/  FMUL R29, R4, R7 ;  /* 0x00000007041d7220 */ /* 0x020fe40000400000 */
[----:B------:R-:W4:Y:S01]  /*1360*/  LDG.E R7, desc[UR8][R16.64+0x8e30] ;  /* 0x008e300810077981 */ /* 0x000f22000c1e1900 */
[----:B0-----:R-:W-:Y:S01]  /*1370*/  FFMA R6, R6, R8, R13 ;  /* 0x0000000806067223 */ /* 0x001fe2000000000d */
[----:B------:R-:W-:Y:S02]  /*1380*/  FMUL R8, R4, R21 ;  /* 0x0000001504087220 */ /* 0x000fe40000400000 */
[----:B------:R-:W5:Y:S01]  /*1390*/  LDG.E R21, desc[UR8][R16.64+0x9790] ;  /* 0x0097900810157981 */ /* 0x000f62000c1e1900 */
[----:B------:R-:W-:-:S03]  /*13a0*/  FFMA R9, R29, R9, R6 ;  /* 0x000000091d097223 */ /* 0x000fc60000000006 */
[----:B------:R-:W5:Y:S01]  /*13b0*/  LDG.E R29, desc[UR8][R16.64+0x8fc0] ;  /* 0x008fc008101d7981 */ /* 0x000f62000c1e1900 */
[----:B---3--:R-:W-:-:S03]  /*13c0*/  FMUL R6, R4, R5 ;  /* 0x0000000504067220 */ /* 0x008fc60000400000 */
[----:B------:R-:W3:Y:S01]  /*13d0*/  LDG.E R5, desc[UR8][R16.64+0x9150] ;  /* 0x0091500810057981 */ /* 0x000ee2000c1e1900 */
[----:B------:R-:W-:-:S03]  /*13e0*/  FFMA R10, R6, R10, R9 ;  /* 0x0000000a060a7223 */ /* 0x000fc60000000009 */
[----:B------:R-:W3:Y:S01]  /*13f0*/  LDG.E R6, desc[UR8][R16.64+0x92e0] ;  /* 0x0092e00810067981 */ /* 0x000ee2000c1e1900 */
[----:B------:R-:W-:-:S03]  /*1400*/  FMUL R9, R4, R23 ;  /* 0x0000001704097220 */ /* 0x000fc60000400000 */
[----:B------:R0:W3:Y:S04]  /*1410*/  LDG.E R23, desc[UR8][R16.64+0x9470] ;  /* 0x0094700810177981 */ /* 0x0000e8000c1e1900 */
[----:B------:R-:W1:Y:S01]  /*1420*/  LDS.128 R12, [UR6+0x150] ;  /* 0x00015006ff0c7984 */ /* 0x000e620008000c00 */
[----:B------:R-:W-:Y:S01]  /*1430*/  FFMA R9, R9, R11, R10 ;  /* 0x0000000b09097223 */ /* 0x000fe2000000000a */
[----:B------:R-:W-:-:S03]  /*1440*/  FMUL R33, R4, R33 ;  /* 0x0000002104217220 */ /* 0x000fc60000400000 */
[----:B-1----:R-:W-:-:S04]  /*1450*/  FFMA R8, R8, R12, R9 ;  /* 0x0000000c08087223 */ /* 0x002fc80000000009 */
[----:B------:R-:W-:Y:S01]  /*1460*/  FFMA R13, R33, R13, R8 ;  /* 0x0000000d210d7223 */ /* 0x000fe20000000008 */
[----:B------:R-:W-:-:S04]  /*1470*/  FMUL R8, R4, R31 ;  /* 0x0000001f04087220 */ /* 0x000fc80000400000 */
[----:B------:R-:W-:Y:S02]  /*1480*/  FFMA R14, R8, R14, R13 ;  /* 0x0000000e080e7223 */ /* 0x000fe4000000000d */
[----:B------:R-:W1:Y:S01]  /*1490*/  LDS.128 R8, [UR6+0x160] ;  /* 0x00016006ff087984 */ /* 0x000e620008000c00 */
[C---:B------:R-:W-:Y:S01]  /*14a0*/  FMUL R37, R4.reuse, R37 ;  /* 0x0000002504257220 */ /* 0x040fe20000400000 */
[----:B------:R-:W-:-:S03]  /*14b0*/  FMUL R12, R4, R35 ;  /* 0x00000023040c7220 */ /* 0x000fc60000400000 */
[----:B------:R-:W-:-:S04]  /*14c0*/  FFMA R15, R37, R15, R14 ;  /* 0x0000000f250f7223 */ /* 0x000fc8000000000e */
[----:B-1----:R-:W-:Y:S02]  /*14d0*/  FFMA R8, R12, R8, R15 ;  /* 0x000000080c087223 */ /* 0x002fe4000000000f */
[----:B------:R-:W1:Y:S01]  /*14e0*/  LDS.128 R12, [UR6+0x170] ;  /* 0x00017006ff0c7984 */ /* 0x000e620008000c00 */
[C---:B------:R-:W-:Y:S01]  /*14f0*/  FMUL R20, R4.reuse, R20 ;  /* 0x0000001404147220 */ /* 0x040fe20000400000 */
[----:B--2---:R-:W-:-:S04]  /*1500*/  FMUL R19, R4, R19 ;  /* 0x0000001304137220 */ /* 0x004fc80000400000 */
[----:B------:R-:W-:Y:S02]  /*1510*/  FFMA R9, R19, R9, R8 ;  /* 0x0000000913097223 */ /* 0x000fe40000000008 */
[----:B0-----:R-:W0:Y:S01]  /*1520*/  LDS.128 R16, [UR6+0x180] ;  /* 0x00018006ff107984 */ /* 0x001e220008000c00 */
[C---:B------:R-:W-:Y:S01]  /*1530*/  FMUL R8, R4.reuse, R27 ;  /* 0x0000001b04087220 */ /* 0x040fe20000400000 */
[----:B------:R-:W-:-:S03]  /*1540*/  FMUL R25, R4, R25 ;  /* 0x0000001904197220 */ /* 0x000fc60000400000 */
[----:B------:R-:W-:-:S04]  /*1550*/  FFMA R8, R8, R10, R9 ;  /* 0x0000000a08087223 */ /* 0x000fc80000000009 */
[----:B------:R-:W-:Y:S01]  /*1560*/  FFMA R11, R25, R11, R8 ;  /* 0x0000000b190b7223 */ /* 0x000fe20000000008 */
[----:B----4-:R-:W-:Y:S02]  /*1570*/  FMUL R8, R4, R7 ;  /* 0x0000000704087220 */ /* 0x010fe40000400000 */
[----:B------:R-:W2:Y:S02]  /*1580*/  LDS R7, [UR6+0x190] ;  /* 0x00019006ff077984 */ /* 0x000ea40008000800 */
[----:B-1----:R-:W-:Y:S01]  /*1590*/  FFMA R8, R8, R12, R11 ;  /* 0x0000000c08087223 */ /* 0x002fe2000000000b */
[----:B-----5:R-:W-:-:S04]  /*15a0*/  FMUL R29, R4, R29 ;  /* 0x0000001d041d7220 */ /* 0x020fc80000400000 */
[----:B------:R-:W-:Y:S02]  /*15b0*/  FFMA R13, R29, R13, R8 ;  /* 0x0000000d1d0d7223 */ /* 0x000fe40000000008 */
[----:B------:R-:W1:Y:S01]  /*15c0*/  LDC.64 R8, c[0x0][0x390] ;  /* 0x0000e400ff087b82 */ /* 0x000e620000000a00 */
[C---:B---3--:R-:W-:Y:S01]  /*15d0*/  FMUL R10, R4.reuse, R5 ;  /* 0x00000005040a7220 */ /* 0x048fe20000400000 */
[----:B------:R-:W-:-:S03]  /*15e0*/  FMUL R5, R4, R6 ;  /* 0x0000000604057220 */ /* 0x000fc60000400000 */
[----:B------:R-:W-:Y:S01]  /*15f0*/  FFMA R10, R10, R14, R13 ;  /* 0x0000000e0a0a7223 */ /* 0x000fe2000000000d */
[----:B------:R-:W-:-:S03]  /*1600*/  FMUL R6, R4, R23 ;  /* 0x0000001704067220 */ /* 0x000fc60000400000 */
[----:B------:R-:W-:-:S04]  /*1610*/  FFMA R5, R5, R15, R10 ;  /* 0x0000000f05057223 */ /* 0x000fc8000000000a */
[----:B0-----:R-:W-:Y:S01]  /*1620*/  FFMA R5, R6, R16, R5 ;  /* 0x0000001006057223 */ /* 0x001fe20000000005 */
[----:B------:R-:W-:-:S03]  /*1630*/  FMUL R6, R4, R21 ;  /* 0x0000001504067220 */ /* 0x000fc60000400000 */
[----:B------:R-:W-:Y:S01]  /*1640*/  FFMA R17, R20, R17, R5 ;  /* 0x0000001114117223 */ /* 0x000fe20000000005 */
[----:B------:R-:W-:-:S03]  /*1650*/  FMUL R5, R4, R22 ;  /* 0x0000001604057220 */ /* 0x000fc60000400000 */
[----:B------:R-:W-:Y:S01]  /*1660*/  FFMA R6, R6, R18, R17 ;  /* 0x0000001206067223 */ /* 0x000fe20000000011 */
[----:B-1----:R-:W-:-:S04]  /*1670*/  IMAD.WIDE.U32 R8, R3, 0x3f7a0, R8 ;  /* 0x0003f7a003087825 */ /* 0x002fc800078e0008 */
[----:B------:R-:W-:Y:S01]  /*1680*/  FFMA R6, R5, R19, R6 ;  /* 0x0000001305067223 */ /* 0x000fe20000000006 */
[----:B------:R-:W-:Y:S01]  /*1690*/  FMUL R3, R4, R24 ;  /* 0x0000001804037220 */ /* 0x000fe20000400000 */
[----:B------:R-:W-:-:S04]  /*16a0*/  IMAD.WIDE R8, R2, 0x190, R8 ;  /* 0x0000019002087825 */ /* 0x000fc800078e0208 */
[----:B--2---:R-:W-:Y:S01]  /*16b0*/  FFMA R3, R3, R7, R6 ;  /* 0x0000000703037223 */ /* 0x004fe20000000006 */
[----:B------:R-:W-:-:S04]  /*16c0*/  IMAD.WIDE.U32 R8, R0, 0x4, R8 ;  /* 0x0000000400087825 */ /* 0x000fc800078e0008 */
[----:B------:R-:W-:Y:S01]  /*16d0*/  FMNMX.NAN R3, RZ, R3, !PT ;  /* 0x00000003ff037209 */ /* 0x000fe20007820000 */
[----:B------:R-:W-:Y:S06]  /*16e0*/  BAR.SYNC.DEFER_BLOCKING 0x0 ;  /* 0x0000000000007b1d */ /* 0x000fec0000010000 */
[----:B------:R-:W-:Y:S01]  /*16f0*/  STG.E desc[UR8][R8.64], R3 ;  /* 0x0000000308007986 */ /* 0x000fe2000c101908 */
[----:B------:R-:W-:Y:S05]  /*1700*/  EXIT ;  /* 0x000000000000794d */ /* 0x000fea0003800000 */
.L_x_113:
        /* <DEDUP_REMOVED lines=15> */
.L_x_175:


//--------------------- .text._Z16sfcpartialshadowP16Roughness_Shadowi --------------------------
	.section	.text._Z16sfcpartialshadowP16Roughness_Shadowi,"ax",@progbits
	.align	128
        .global         _Z16sfcpartialshadowP16Roughness_Shadowi
        .type           _Z16sfcpartialshadowP16Roughness_Shadowi,@function
        .size           _Z16sfcpartialshadowP16Roughness_Shadowi,(.L_x_167 - _Z16sfcpartialshadowP16Roughness_Shadowi)
        .other          _Z16sfcpartialshadowP16Roughness_Shadowi,@"STO_CUDA_ENTRY STV_DEFAULT"
_Z16sfcpartialshadowP16Roughness_Shadowi:
.text._Z16sfcpartialshadowP16Roughness_Shadowi:
[----:B------:R-:W-:Y:S01]  /*0000*/  LDC R1, c[0x0][0x37c] ;  /* 0x0000df00ff017b82 */ /* 0x000fe20000000800 */
[----:B------:R-:W0:Y:S01]  /*0010*/  S2R R12, SR_TID.X ;  /* 0x00000000000c7919 */ /* 0x000e220000002100 */
[----:B------:R-:W-:Y:S01]  /*0020*/  MOV R3, 0x400 ;  /* 0x0000040000037802 */ /* 0x000fe20000000f00 */
[----:B------:R-:W1:Y:S01]  /*0030*/  LDCU.64 UR8, c[0x0][0x358] ;  /* 0x00006b00ff0877ac */ /* 0x000e620008000a00 */
[----:B------:R-:W-:Y:S01]  /*0040*/  BSSY.RECONVERGENT B0, `(.L_x_114) ;  /* 0x000000f000007945 */ /* 0x000fe20003800200 */
[----:B------:R-:W2:Y:S01]  /*0050*/  S2R R0, SR_CgaCtaId ;  /* 0x0000000000007919 */ /* 0x000ea20000008800 */
[----:B0-----:R-:W-:Y:S02]  /*0060*/  ISETP.NE.AND P0, PT, R12, RZ, PT ;  /* 0x000000ff0c00720c */ /* 0x001fe40003f05270 */
[----:B--2---:R-:W-:-:S11]  /*0070*/  LEA R8, R0, R3, 0x18 ;  /* 0x0000000300087211 */ /* 0x004fd600078ec0ff */
[----:B-1----:R-:W-:Y:S05]  /*0080*/  @P0 BRA `(.L_x_115) ;  /* 0x0000000000280947 */ /* 0x002fea0003800000 */
[----:B------:R-:W0:Y:S01]  /*0090*/  S2R R7, SR_CTAID.X ;  /* 0x0000000000077919 */ /* 0x000e220000002500 */
[----:B------:R-:W0:Y:S08]  /*00a0*/  LDC.64 R4, c[0x0][0x380] ;  /* 0x0000e000ff047b82 */ /* 0x000e300000000a00 */
[----:B------:R-:W1:Y:S01]  /*00b0*/  LDC R9, c[0x0][0x388] ;  /* 0x0000e200ff097b82 */ /* 0x000e620000000800 */
[----:B0-----:R-:W-:-:S04]  /*00c0*/  IMAD.WIDE.U32 R4, R7, 0x817e0, R4 ;  /* 0x000817e007047825 */ /* 0x001fc800078e0004 */
[----:B-1----:R-:W-:-:S06]  /*00d0*/  IMAD.WIDE R4, R9, 0x4, R4 ;  /* 0x0000000409047825 */ /* 0x002fcc00078e0204 */
[----:B------:R-:W2:Y:S01]  /*00e0*/  LDG.E R4, desc[UR8][R4.64] ;  /* 0x0000000804047981 */ /* 0x000ea2000c1e1900 */
[----:B------:R-:W0:Y:S01]  /*00f0*/  S2UR UR5, SR_CgaCtaId ;  /* 0x00000000000579c3 */ /* 0x000e220000008800 */
[----:B------:R-:W-:Y:S02]  /*0100*/  UMOV UR4, 0x400 ;  /* 0x0000040000047882 */ /* 0x000fe40000000000 */
[----:B0-----:R-:W-:-:S09]  /*0110*/  ULEA UR4, UR5, UR4, 0x18 ;  /* 0x0000000405047291 */ /* 0x001fd2000f8ec0ff */
[----:B--2---:R0:W-:Y:S03]  /*0120*/  STS [UR4], R4 ;  /* 0x00000004ff007988 */ /* 0x0041e60008000804 */
.L_x_115:
[----:B------:R-:W-:Y:S05]  /*0130*/  BSYNC.RECONVERGENT B0 ;  /* 0x0000000000007941 */ /* 0x000fea0003800200 */
.L_x_114:
[----:B------:R-:W-:Y:S06]  /*0140*/  BAR.SYNC.DEFER_BLOCKING 0x0 ;  /* 0x0000000000007b1d */ /* 0x000fec0000010000 */
[----:B------:R-:W1:Y:S02]  /*0150*/  LDS R2, [R8] ;  /* 0x0000000008027984 */ /* 0x000e640000000800 */
[----:B-1----:R-:W-:-:S13]  /*0160*/  ISETP.NE.AND P1, PT, R2, 0x1, PT ;  /* 0x000000010200780c */ /* 0x002fda0003f25270 */
[----:B------:R-:W-:Y:S05]  /*0170*/  @P1 BRA `(.L_x_116) ;  /* 0x0000001000a81947 */ /* 0x000fea0003800000 */
[----:B------:R-:W1:Y:S01]  /*0180*/  S2R R15, SR_CTAID.X ;  /* 0x00000000000f7919 */ /* 0x000e620000002500 */
[----:B0-----:R-:W1:Y:S01]  /*0190*/  LDC.64 R4, c[0x0][0x380] ;  /* 0x0000e000ff047b82 */ /* 0x001e620000000a00 */
[----:B------:R-:W-:-:S07]  /*01a0*/  ISETP.GT.U32.AND P1, PT, R12, 0x3, PT ;  /* 0x000000030c00780c */ /* 0x000fce0003f24070 */
[----:B------:R-:W0:Y:S01]  /*01b0*/  LDC R7, c[0x0][0x388] ;  /* 0x0000e200ff077b82 */ /* 0x000e220000000800 */
[----:B-1----:R-:W-:-:S05]  /*01c0*/  IMAD.WIDE.U32 R14, R15, 0x817e0, R4 ;  /* 0x000817e00f0e7825 */ /* 0x002fca00078e0004 */
[----:B0-----:R-:W-:-:S04]  /*01d0*/  @!P1 IMAD.WIDE R4, R7, 0xc, R14 ;  /* 0x0000000c07049825 */ /* 0x001fc800078e020e */
[----:B------:R-:W-:-:S04]  /*01e0*/  IMAD.WIDE R14, R7, 0x190, R14 ;  /* 0x00000190070e7825 */ /* 0x000fc800078e020e */
[----:B------:R-:W-:-:S04]  /*01f0*/  @!P1 IMAD.WIDE.U32 R4, R12, 0x4, R4 ;  /* 0x000000040c049825 */ /* 0x000fc800078e0004 */
[----:B------:R-:W-:Y:S02]  /*0200*/  IMAD.WIDE.U32 R14, R12, 0x4, R14 ;  /* 0x000000040c0e7825 */ /* 0x000fe400078e000e */
[----:B------:R-:W2:Y:S04]  /*0210*/  @!P1 LDG.E R4, desc[UR8][R4.64+0x401c8] ;  /* 0x0401c80804049981 */ /* 0x000ea8000c1e1900 */
[----:B------:R-:W3:Y:S01]  /*0220*/  LDG.E R9, desc[UR8][R14.64+0xa28] ;  /* 0x000a28080e097981 */ /* 0x000ee2000c1e1900 */
[C---:B------:R-:W-:Y:S01]  /*0230*/  @!P1 IADD3 R7, PT, PT, R3.reuse, 0x4, RZ ;  /* 0x0000000403079810 */ /* 0x040fe20007ffe0ff */
[----:B------:R-:W-:Y:S01]  /*0240*/  BSSY.RECONVERGENT B0, `(.L_x_117) ;  /* 0x0000054000007945 */ /* 0x000fe20003800200 */
[----:B------:R-:W-:Y:S02]  /*0250*/  IADD3 R3, PT, PT, R3, 0x10, RZ ;  /* 0x0000001003037810 */ /* 0x000fe40007ffe0ff */
[----:B------:R-:W-:-:S02]  /*0260*/  @!P1 LEA R7, R0, R7, 0x18 ;  /* 0x0000000700079211 */ /* 0x000fc400078ec0ff */
[----:B------:R-:W-:Y:S02]  /*0270*/  LEA R3, R0, R3, 0x18 ;  /* 0x0000000300037211 */ /* 0x000fe400078ec0ff */
[C---:B------:R-:W-:Y:S02]  /*0280*/  @!P1 LEA R7, R12.reuse, R7, 0x2 ;  /* 0x000000070c079211 */ /* 0x040fe400078e10ff */
[----:B------:R-:W-:-:S03]  /*0290*/  LEA R2, R12, R3, 0x2 ;  /* 0x000000030c027211 */ /* 0x000fc600078e10ff */
[----:B--2---:R0:W-:Y:S04]  /*02a0*/  @!P1 STS [R7], R4 ;  /* 0x0000000407009388 */ /* 0x0041e80000000800 */
[----:B---3--:R0:W-:Y:S01]  /*02b0*/  STS [R2], R9 ;  /* 0x0000000902007388 */ /* 0x0081e20000000800 */
[----:B------:R-:W-:Y:S06]  /*02c0*/  BAR.SYNC.DEFER_BLOCKING 0x0 ;  /* 0x0000000000007b1d */ /* 0x000fec0000010000 */
[----:B------:R-:W-:Y:S05]  /*02d0*/  @P0 BRA `(.L_x_118) ;  /* 0x0000000400280947 */ /* 0x000fea0003800000 */
[----:B0-----:R-:W0:Y:S04]  /*02e0*/  LDS R9, [R8+0x8] ;  /* 0x0000080008097984 */ /* 0x001e280000000800 */
[----:B------:R-:W1:Y:S01]  /*02f0*/  LDS R3, [R8+0x4] ;  /* 0x0000040008037984 */ /* 0x000e620000000800 */
[----:B0-----:R-:W-:-:S04]  /*0300*/  FMUL R0, R9, R9 ;  /* 0x0000000909007220 */ /* 0x001fc80000400000 */
[----:B-1----:R-:W-:-:S04]  /*0310*/  FFMA R0, R3, R3, R0 ;  /* 0x0000000303007223 */ /* 0x002fc80000000000 */
[----:B------:R0:W1:Y:S01]  /*0320*/  MUFU.RSQ R5, R0 ;  /* 0x0000000000057308 */ /* 0x0000620000001400 */
[----:B------:R-:W-:-:S04]  /*0330*/  IADD3 R4, PT, PT, R0, -0xd000000, RZ ;  /* 0xf300000000047810 */ /* 0x000fc80007ffe0ff */
[----:B------:R-:W-:-:S13]  /*0340*/  ISETP.GT.U32.AND P0, PT, R4, 0x727fffff, PT ;  /* 0x727fffff0400780c */ /* 0x000fda0003f04070 */
[----:B01----:R-:W-:Y:S05]  /*0350*/  @!P0 BRA `(.L_x_119) ;  /* 0x0000000000148947 */ /* 0x003fea0003800000 */
[----:B------:R-:W-:Y:S01]  /*0360*/  BSSY.RECONVERGENT B1, `(.L_x_120) ;  /* 0x0000003000017945 */ /* 0x000fe20003800200 */
[----:B------:R-:W-:-:S07]  /*0370*/  MOV R4, 0x390 ;  /* 0x0000039000047802 */ /* 0x000fce0000000f00 */
[----:B------:R-:W-:Y:S05]  /*0380*/  CALL.REL.NOINC `($__internal_6_$__cuda_sm20_sqrt_rn_f32_slowpath) ;  /* 0x00000010002c7944 */ /* 0x000fea0003c00000 */
[----:B------:R-:W-:Y:S05]  /*0390*/  BSYNC.RECONVERGENT B1 ;  /* 0x0000000000017941 */ /* 0x000fea0003800200 */
.L_x_120:
[----:B------:R-:W-:Y:S05]  /*03a0*/  BRA `(.L_x_121) ;  /* 0x0000000000107947 */ /* 0x000fea0003800000 */
.L_x_119:
[----:B------:R-:W-:Y:S01]  /*03b0*/  FMUL.FTZ R7, R0, R5 ;  /* 0x0000000500077220 */ /* 0x000fe20000410000 */
[----:B------:R-:W-:-:S03]  /*03c0*/  FMUL.FTZ R5, R5, 0.5 ;  /* 0x3f00000005057820 */ /* 0x000fc60000410000 */
[----:B------:R-:W-:-:S04]  /*03d0*/  FFMA R0, -R7, R7, R0 ;  /* 0x0000000707007223 */ /* 0x000fc80000000100 */
[----:B------:R-:W-:-:S07]  /*03e0*/  FFMA R7, R0, R5, R7 ;  /* 0x0000000500077223 */ /* 0x000fce0000000007 */
.L_x_121:
        /* <DEDUP_REMOVED lines=11> */
[----:B------:R-:W-:Y:S05]  /*04a0*/  CALL.REL.NOINC `($__internal_7_$__cuda_sm3x_div_rn_noftz_f32_slowpath) ;  /* 0x0000001000387944 */ /* 0x000fea0003c00000 */
[----:B------:R-:W-:-:S07]  /*04b0*/  MOV R4, R3 ;  /* 0x0000000300047202 */ /* 0x000fce0000000f00 */
.L_x_123:
[----:B------:R-:W-:Y:S05]  /*04c0*/  BSYNC.RECONVERGENT B1 ;  /* 0x0000000000017941 */ /* 0x000fea0003800200 */
.L_x_122:
[----:B------:R-:W0:Y:S01]  /*04d0*/  S2UR UR5, SR_CgaCtaId ;  /* 0x00000000000579c3 */ /* 0x000e220000008800 */
[----:B------:R-:W1:Y:S01]  /*04e0*/  MUFU.RCP R0, R7 ;  /* 0x0000000700007308 */ /* 0x000e620000001000 */
[----:B------:R-:W-:Y:S01]  /*04f0*/  UMOV UR4, 0x400 ;  /* 0x0000040000047882 */ /* 0x000fe20000000000 */
[----:B------:R-:W-:Y:S06]  /*0500*/  BSSY.RECONVERGENT B1, `(.L_x_124) ;  /* 0x000000e000017945 */ /* 0x000fec0003800200 */
[----:B------:R-:W2:Y:S01]  /*0510*/  FCHK P0, R9, R7 ;  /* 0x0000000709007302 */ /* 0x000ea20000000000 */
[----:B-1----:R-:W-:-:S04]  /*0520*/  FFMA R3, R0, -R7, 1 ;  /* 0x3f80000000037423 */ /* 0x002fc80000000807 */
[----:B------:R-:W-:Y:S01]  /*0530*/  FFMA R0, R0, R3, R0 ;  /* 0x0000000300007223 */ /* 0x000fe20000000000 */
[----:B0-----:R-:W-:-:S03]  /*0540*/  ULEA UR4, UR5, UR4, 0x18 ;  /* 0x0000000405047291 */ /* 0x001fc6000f8ec0ff */
[----:B------:R-:W-:-:S04]  /*0550*/  FFMA R6, R0, R9, RZ ;  /* 0x0000000900067223 */ /* 0x000fc800000000ff */
[----:B------:R-:W-:Y:S02]  /*0560*/  FFMA R3, R6, -R7, R9 ;  /* 0x8000000706037223 */ /* 0x000fe40000000009 */
[----:B------:R0:W-:Y:S02]  /*0570*/  STS [UR4+0x4], R4 ;  /* 0x00000404ff007988 */ /* 0x0001e40008000804 */
[----:B------:R-:W-:Y:S01]  /*0580*/  FFMA R3, R0, R3, R6 ;  /* 0x0000000300037223 */ /* 0x000fe20000000006 */
[----:B--2---:R-:W-:Y:S06]  /*0590*/  @!P0 BRA `(.L_x_125) ;  /* 0x0000000000108947 */ /* 0x004fec0003800000 */
[----:B------:R-:W-:Y:S02]  /*05a0*/  MOV R3, R9 ;  /* 0x0000000900037202 */ /* 0x000fe40000000f00 */
[----:B------:R-:W-:Y:S02]  /*05b0*/  MOV R0, R7 ;  /* 0x0000000700007202 */ /* 0x000fe40000000f00 */
[----:B0-----:R-:W-:-:S07]  /*05c0*/  MOV R4, 0x5e0 ;  /* 0x000005e000047802 */ /* 0x001fce0000000f00 */
[----:B------:R-:W-:Y:S05]  /*05d0*/  CALL.REL.NOINC `($__internal_7_$__cuda_sm3x_div_rn_noftz_f32_slowpath) ;  /* 0x0000000c00ec7944 */ /* 0x000fea0003c00000 */
.L_x_125:
[----:B------:R-:W-:Y:S05]  /*05e0*/  BSYNC.RECONVERGENT B1 ;  /* 0x0000000000017941 */ /* 0x000fea0003800200 */
.L_x_124:
[----:B------:R-:W1:Y:S01]  /*05f0*/  S2UR UR5, SR_CgaCtaId ;  /* 0x00000000000579c3 */ /* 0x000e620000008800 */
[----:B------:R-:W-:Y:S01]  /*0600*/  UMOV UR4, 0x400 ;  /* 0x0000040000047882 */ /* 0x000fe20000000000 */
[----:B------:R-:W2:Y:S01]  /*0610*/  MUFU.RCP R0, R7 ;  /* 0x0000000700007308 */ /* 0x000ea20000001000 */
[----:B------:R-:W-:Y:S01]  /*0620*/  BSSY.RECONVERGENT B1, `(.L_x_126) ;  /* 0x0000010000017945 */ /* 0x000fe20003800200 */
[----:B--2---:R-:W-:-:S04]  /*0630*/  FFMA R5, R0, -R7, 1 ;  /* 0x3f80000000057423 */ /* 0x004fc80000000807 */
[----:B------:R-:W-:Y:S01]  /*0640*/  FFMA R0, R0, R5, R0 ;  /* 0x0000000500007223 */ /* 0x000fe20000000000 */
[----:B-1----:R-:W-:-:S09]  /*0650*/  ULEA UR4, UR5, UR4, 0x18 ;  /* 0x0000000405047291 */ /* 0x002fd2000f8ec0ff */
[----:B------:R-:W1:Y:S04]  /*0660*/  LDS R9, [UR4+0xc] ;  /* 0x00000c04ff097984 */ /* 0x000e680008000800 */
[----:B------:R2:W-:Y:S01]  /*0670*/  STS [UR4+0x8], R3 ;  /* 0x00000803ff007988 */ /* 0x0005e20008000804 */
[----:B-1----:R-:W1:Y:S01]  /*0680*/  FCHK P0, R9, R7 ;  /* 0x0000000709007302 */ /* 0x002e620000000000 */
[----:B0-----:R-:W-:-:S04]  /*0690*/  FFMA R4, R0, R9, RZ ;  /* 0x0000000900047223 */ /* 0x001fc800000000ff */
[----:B------:R-:W-:-:S04]  /*06a0*/  FFMA R5, R4, -R7, R9 ;  /* 0x8000000704057223 */ /* 0x000fc80000000009 */
[----:B------:R-:W-:Y:S01]  /*06b0*/  FFMA R5, R0, R5, R4 ;  /* 0x0000000500057223 */ /* 0x000fe20000000004 */
[----:B-12---:R-:W-:Y:S06]  /*06c0*/  @!P0 BRA `(.L_x_127) ;  /* 0x0000000000148947 */ /* 0x006fec0003800000 */
[----:B------:R-:W-:Y:S02]  /*06d0*/  MOV R3, R9 ;  /* 0x0000000900037202 */ /* 0x000fe40000000f00 */
[----:B------:R-:W-:Y:S02]  /*06e0*/  MOV R0, R7 ;  /* 0x0000000700007202 */ /* 0x000fe40000000f00 */
[----:B------:R-:W-:-:S07]  /*06f0*/  MOV R4, 0x710 ;  /* 0x0000071000047802 */ /* 0x000fce0000000f00 */
[----:B------:R-:W-:Y:S05]  /*0700*/  CALL.REL.NOINC `($__internal_7_$__cuda_sm3x_div_rn_noftz_f32_slowpath) ;  /* 0x0000000c00a07944 */ /* 0x000fea0003c00000 */
[----:B------:R-:W-:-:S07]  /*0710*/  MOV R5, R3 ;  /* 0x0000000300057202 */ /* 0x000fce0000000f00 */
.L_x_127:
[----:B------:R-:W-:Y:S05]  /*0720*/  BSYNC.RECONVERGENT B1 ;  /* 0x0000000000017941 */ /* 0x000fea0003800200 */
.L_x_126:
[----:B------:R-:W0:Y:S01]  /*0730*/  S2UR UR5, SR_CgaCtaId ;  /* 0x00000000000579c3 */ /* 0x000e220000008800 */
[----:B------:R-:W-:Y:S02]  /*0740*/  UMOV UR4, 0x400 ;  /* 0x0000040000047882 */ /* 0x000fe40000000000 */
[----:B0-----:R-:W-:-:S06]  /*0750*/  ULEA UR4, UR5, UR4, 0x18 ;  /* 0x0000000405047291 */ /* 0x001fcc000f8ec0ff */
[----:B------:R-:W-:-:S05]  /*0760*/  MOV R8, UR4 ;  /* 0x0000000400087c02 */ /* 0x000fca0008000f00 */
[----:B------:R1:W-:Y:S02]  /*0770*/  STS [R8+0xc], R5 ;  /* 0x00000c0508007388 */ /* 0x0003e40000000800 */
.L_x_118:
[----:B------:R-:W-:Y:S05]  /*0780*/  BSYNC.RECONVERGENT B0 ;  /* 0x0000000000007941 */ /* 0x000fea0003800200 */
.L_x_117:
[----:B------:R-:W-:Y:S06]  /*0790*/  BAR.SYNC.DEFER_BLOCKING 0x0 ;  /* 0x0000000000007b1d */ /* 0x000fec0000010000 */
[----:B------:R-:W-:Y:S01]  /*07a0*/  BSSY.RECONVERGENT B0, `(.L_x_128) ;  /* 0x0000010000007945 */ /* 0x000fe20003800200 */
[----:B01----:R-:W0:Y:S02]  /*07b0*/  LDS.128 R8, [R8] ;  /* 0x0000000008087984 */ /* 0x003e240000000c00 */
[----:B0-----:R-:W-:-:S04]  /*07c0*/  FMUL R0, R10, R10 ;  /* 0x0000000a0a007220 */ /* 0x001fc80000400000 */
[----:B------:R-:W-:-:S04]  /*07d0*/  FFMA R0, R9, R9, R0 ;  /* 0x0000000909007223 */ /* 0x000fc80000000000 */
[----:B------:R0:W1:Y:S01]  /*07e0*/  MUFU.RSQ R3, R0 ;  /* 0x0000000000037308 */ /* 0x0000620000001400 */
[----:B------:R-:W-:-:S04]  /*07f0*/  IADD3 R4, PT, PT, R0, -0xd000000, RZ ;  /* 0xf300000000047810 */ /* 0x000fc80007ffe0ff */
[----:B------:R-:W-:-:S13]  /*0800*/  ISETP.GT.U32.AND P0, PT, R4, 0x727fffff, PT ;  /* 0x727fffff0400780c */ /* 0x000fda0003f04070 */
[----:B01----:R-:W-:Y:S05]  /*0810*/  @!P0 BRA `(.L_x_129) ;  /* 0x0000000000108947 */ /* 0x003fea0003800000 */
[----:B------:R-:W-:-:S07]  /*0820*/  MOV R4, 0x840 ;  /* 0x0000084000047802 */ /* 0x000fce0000000f00 */
[----:B------:R-:W-:Y:S05]  /*0830*/  CALL.REL.NOINC `($__internal_6_$__cuda_sm20_sqrt_rn_f32_slowpath) ;  /* 0x0000000c00007944 */ /* 0x000fea0003c00000 */
[----:B------:R-:W-:Y:S01]  /*0840*/  MOV R0, R7 ;  /* 0x0000000700007202 */ /* 0x000fe20000000f00 */
[----:B------:R-:W-:Y:S06]  /*0850*/  BRA `(.L_x_130) ;  /* 0x0000000000107947 */ /* 0x000fec0003800000 */
.L_x_129:
[----:B------:R-:W-:Y:S01]  /*0860*/  FMUL.FTZ R5, R0, R3 ;  /* 0x0000000300057220 */ /* 0x000fe20000410000 */
[----:B------:R-:W-:-:S03]  /*0870*/  FMUL.FTZ R3, R3, 0.5 ;  /* 0x3f00000003037820 */ /* 0x000fc60000410000 */
[----:B------:R-:W-:-:S04]  /*0880*/  FFMA R0, -R5, R5, R0 ;  /* 0x0000000505007223 */ /* 0x000fc80000000100 */
[----:B------:R-:W-:-:S07]  /*0890*/  FFMA R0, R0, R3, R5 ;  /* 0x0000000300007223 */ /* 0x000fce0000000005 */
.L_x_130:
[----:B------:R-:W-:Y:S05]  /*08a0*/  BSYNC.RECONVERGENT B0 ;  /* 0x0000000000007941 */ /* 0x000fea0003800200 */
.L_x_128:
[----:B------:R-:W0:Y:S01]  /*08b0*/  MUFU.RCP R3, R0 ;  /* 0x0000000000037308 */ /* 0x000e220000001000 */
[----:B------:R-:W-:Y:S07]  /*08c0*/  BSSY.RECONVERGENT B0, `(.L_x_131) ;  /* 0x000000b000007945 */ /* 0x000fee0003800200 */
[----:B------:R-:W1:Y:S01]  /*08d0*/  FCHK P0, |R11|, R0 ;  /* 0x000000000b007302 */ /* 0x000e620000000200 */
[----:B0-----:R-:W-:-:S04]  /*08e0*/  FFMA R4, R3, -R0, 1 ;  /* 0x3f80000003047423 */ /* 0x001fc80000000800 */
[----:B------:R-:W-:-:S04]  /*08f0*/  FFMA R4, R3, R4, R3 ;  /* 0x0000000403047223 */ /* 0x000fc80000000003 */
[----:B------:R-:W-:-:S04]  /*0900*/  FFMA R3, |R11|, R4, RZ ;  /* 0x000000040b037223 */ /* 0x000fc800000002ff */
[----:B------:R-:W-:-:S04]  /*0910*/  FFMA R5, R3, -R0, |R11| ;  /* 0x8000000003057223 */ /* 0x000fc8000000040b */
[----:B------:R-:W-:Y:S01]  /*0920*/  FFMA R3, R4, R5, R3 ;  /* 0x0000000504037223 */ /* 0x000fe20000000003 */
[----:B-1----:R-:W-:Y:S06]  /*0930*/  @!P0 BRA `(.L_x_132) ;  /* 0x00000000000c8947 */ /* 0x002fec0003800000 */
[----:B------:R-:W-:Y:S01]  /*0940*/  FADD R3, |R11|, -RZ ;  /* 0x800000ff0b037221 */ /* 0x000fe20000000200 */
[----:B------:R-:W-:-:S07]  /*0950*/  MOV R4, 0x970 ;  /* 0x0000097000047802 */ /* 0x000fce0000000f00 */
[----:B------:R-:W-:Y:S05]  /*0960*/  CALL.REL.NOINC `($__internal_7_$__cuda_sm3x_div_rn_noftz_f32_slowpath) ;  /* 0x0000000c00087944 */ /* 0x000fea0003c00000 */
.L_x_132:
[----:B------:R-:W-:Y:S05]  /*0970*/  BSYNC.RECONVERGENT B0 ;  /* 0x0000000000007941 */ /* 0x000fea0003800200 */
.L_x_131:
[----:B------:R-:W-:Y:S01]  /*0980*/  HFMA2 R5, -RZ, RZ, 0, 4.36305999755859375e-05 ;  /* 0x000002dcff057431 */ /* 0x000fe200000001ff */
[----:B------:R0:W1:Y:S01]  /*0990*/  LDS R11, [R2] ;  /* 0x00000000020b7984 */ /* 0x0000620000000800 */
[----:B------:R-:W-:Y:S01]  /*09a0*/  UMOV UR7, 0x286c ;  /* 0x0000286c00077882 */ /* 0x000fe20000000000 */
[----:B------:R-:W-:Y:S02]  /*09b0*/  UMOV UR4, URZ ;  /* 0x000000ff00047c82 */ /* 0x000fe40008000000 */
[----:B------:R-:W-:Y:S02]  /*09c0*/  IMAD R0, R12, 0xc, R5 ;  /* 0x0000000c0c007824 */ /* 0x000fe400078e0205 */
[----:B------:R-:W-:-:S04]  /*09d0*/  HFMA2 R5, -RZ, RZ, 0, 0.00025844573974609375 ;  /* 0x00000c3cff057431 */ /* 0x000fc800000001ff */
[----:B------:R-:W2:Y:S01]  /*09e0*/  LDC R0, c[0x3][R0+0x8] ;  /* 0x00c0020000007b82 */ /* 0x000ea20000000800 */
[----:B------:R-:W-:-:S07]  /*09f0*/  IMAD R5, R12, 0x18, R5 ;  /* 0x000000180c057824 */ /* 0x000fce00078e0205 */
[----:B------:R0:W3:Y:S08]  /*0a00*/  LDC R23, c[0x3][R5] ;  /* 0x00c0000005177b82 */ /* 0x0000f00000000800 */
[----:B------:R0:W4:Y:S08]  /*0a10*/  LDC R21, c[0x3][R5+0xc] ;  /* 0x00c0030005157b82 */ /* 0x0001300000000800 */
[----:B------:R0:W0:Y:S08]  /*0a20*/  LDC R20, c[0x3][R5+0x4] ;  /* 0x00c0010005147b82 */ /* 0x0000300000000800 */
[----:B------:R0:W0:Y:S08]  /*0a30*/  LDC R18, c[0x3][R5+0x10] ;  /* 0x00c0040005127b82 */ /* 0x0000300000000800 */
[----:B------:R0:W0:Y:S01]  /*0a40*/  LDC R19, c[0x3][R5+0x8] ;  /* 0x00c0020005137b82 */ /* 0x0000220000000800 */
[----:B--2---:R-:W-:-:S07]  /*0a50*/  IMAD R4, R0, 0xc, RZ ;  /* 0x0000000c00047824 */ /* 0x004fce00078e02ff */
[----:B------:R2:W0:Y:S08]  /*0a60*/  LDC R17, c[0x3][R5+0x14] ;  /* 0x00c0050005117b82 */ /* 0x0004300000000800 */
[----:B------:R2:W0:Y:S08]  /*0a70*/  LDC R16, c[0x3][R4] ;  /* 0x00c0000004107b82 */ /* 0x0004300000000800 */
[----:B------:R2:W0:Y:S08]  /*0a80*/  LDC R13, c[0x3][R4+0x4] ;  /* 0x00c00100040d7b82 */ /* 0x0004300000000800 */
[----:B-1-34-:R2:W0:Y:S02]  /*0a90*/  LDC R12, c[0x3][R4+0x8] ;  /* 0x00c00200040c7b82 */ /* 0x01a4240000000800 */
.L_x_146:
[----:B------:R-:W0:Y:S01]  /*0aa0*/  LDCU UR5, c[0x3][UR7+-0x10] ;  /* 0x00fffe00070577ac */ /* 0x000e220008000800 */
[----:B------:R-:W-:Y:S01]  /*0ab0*/  BSSY.RECONVERGENT B0, `(.L_x_133) ;  /* 0x0000018000007945 */ /* 0x000fe20003800200 */
[----:B-1----:R-:W1:Y:S01]  /*0ac0*/  LDCU UR6, c[0x3][UR7+-0xc] ;  /* 0x00fffe80070677ac */ /* 0x002e620008000800 */
[----:B------:R-:W-:-:S04]  /*0ad0*/  UIADD3 UR4, UPT, UPT, UR4, 0x4, URZ ;  /* 0x0000000404047890 */ /* 0x000fc8000fffe0ff */
[----:B------:R-:W-:Y:S01]  /*0ae0*/  UISETP.NE.AND UP0, UPT, UR4, 0x64, UPT ;  /* 0x000000640400788c */ /* 0x000fe2000bf05270 */
[----:B0-----:R-:W-:Y:S01]  /*0af0*/  FFMA R22, R23, UR5, R16 ;  /* 0x0000000517167c23 */ /* 0x001fe20008000010 */
[----:B--2---:R-:W-:Y:S01]  /*0b00*/  FFMA R5, R20, UR5, R13 ;  /* 0x0000000514057c23 */ /* 0x004fe2000800000d */
[----:B------:R-:W-:Y:S02]  /*0b10*/  FFMA R26, R19, UR5, R12 ;  /* 0x00000005131a7c23 */ /* 0x000fe4000800000c */
[----:B-1----:R-:W-:Y:S01]  /*0b20*/  FFMA R22, R21, UR6, R22 ;  /* 0x0000000615167c23 */ /* 0x002fe20008000016 */
[----:B------:R-:W-:Y:S01]  /*0b30*/  FFMA R24, R18, UR6, R5 ;  /* 0x0000000612187c23 */ /* 0x000fe20008000005 */
[----:B------:R-:W-:Y:S02]  /*0b40*/  FFMA R26, R17, UR6, R26 ;  /* 0x00000006111a7c23 */ /* 0x000fe4000800001a */
[----:B------:R-:W-:-:S04]  /*0b50*/  FMUL R5, R22, R10 ;  /* 0x0000000a16057220 */ /* 0x000fc80000400000 */
[----:B------:R-:W-:-:S04]  /*0b60*/  FFMA R5, R24, R9, -R5 ;  /* 0x0000000918057223 */ /* 0x000fc80000000805 */
[----:B------:R-:W-:-:S04]  /*0b70*/  FFMA R0, -R5, R5, 100 ;  /* 0x42c8000005007423 */ /* 0x000fc80000000105 */
[----:B------:R0:W1:Y:S01]  /*0b80*/  MUFU.RSQ R5, R0 ;  /* 0x0000000000057308 */ /* 0x0000620000001400 */
[----:B------:R-:W-:-:S04]  /*0b90*/  IADD3 R4, PT, PT, R0, -0xd000000, RZ ;  /* 0xf300000000047810 */ /* 0x000fc80007ffe0ff */
[----:B------:R-:W-:-:S13]  /*0ba0*/  ISETP.GT.U32.AND P0, PT, R4, 0x727fffff, PT ;  /* 0x727fffff0400780c */ /* 0x000fda0003f04070 */
[----:B01----:R-:W-:Y:S05]  /*0bb0*/  @!P0 BRA `(.L_x_134) ;  /* 0x00000000000c8947 */ /* 0x003fea0003800000 */
[----:B------:R-:W-:-:S07]  /*0bc0*/  MOV R4, 0xbe0 ;  /* 0x00000be000047802 */ /* 0x000fce0000000f00 */
[----:B------:R-:W-:Y:S05]  /*0bd0*/  CALL.REL.NOINC `($__internal_6_$__cuda_sm20_sqrt_rn_f32_slowpath) ;  /* 0x0000000800187944 */ /* 0x000fea0003c00000 */
[----:B------:R-:W-:Y:S05]  /*0be0*/  BRA `(.L_x_135) ;  /* 0x0000000000107947 */ /* 0x000fea0003800000 */
.L_x_134:
[----:B------:R-:W-:Y:S01]  /*0bf0*/  FMUL.FTZ R7, R0, R5 ;  /* 0x0000000500077220 */ /* 0x000fe20000410000 */
[----:B------:R-:W-:-:S03]  /*0c00*/  FMUL.FTZ R4, R5, 0.5 ;  /* 0x3f00000005047820 */ /* 0x000fc60000410000 */
[----:B------:R-:W-:-:S04]  /*0c10*/  FFMA R0, -R7, R7, R0 ;  /* 0x0000000707007223 */ /* 0x000fc80000000100 */
[----:B------:R-:W-:-:S07]  /*0c20*/  FFMA R7, R0, R4, R7 ;  /* 0x0000000400077223 */ /* 0x000fce0000000007 */
.L_x_135:
[----:B------:R-:W-:Y:S05]  /*0c30*/  BSYNC.RECONVERGENT B0 ;  /* 0x0000000000007941 */ /* 0x000fea0003800200 */
.L_x_133:
[----:B------:R-:W-:Y:S01]  /*0c40*/  FMUL R5, R24, R10 ;  /* 0x0000000a18057220 */ /* 0x000fe20000400000 */
[----:B------:R-:W0:Y:S01]  /*0c50*/  LDCU UR5, c[0x3][UR7+-0x8] ;  /* 0x00ffff00070577ac */ /* 0x000e220008000800 */
[----:B------:R-:W-:Y:S01]  /*0c60*/  FSETP.NEU.AND P0, PT, R11, RZ, PT ;  /* 0x000000ff0b00720b */ /* 0x000fe20003f0d000 */
[----:B------:R-:W-:Y:S01]  /*0c70*/  BSSY.RECONVERGENT B0, `(.L_x_136) ;  /* 0x0000020000007945 */ /* 0x000fe20003800200 */
[----:B------:R-:W-:Y:S01]  /*0c80*/  FFMA R22, R22, R9, R5 ;  /* 0x0000000916167223 */ /* 0x000fe20000000005 */
[----:B------:R-:W1:Y:S03]  /*0c90*/  LDCU UR6, c[0x3][UR7+-0x4] ;  /* 0x00ffff80070677ac */ /* 0x000e660008000800 */
[----:B------:R-:W-:-:S04]  /*0ca0*/  FADD R22, R22, -R7 ;  /* 0x8000000716167221 */ /* 0x000fc80000000000 */
[----:B------:R-:W-:-:S05]  /*0cb0*/  FMUL R5, R22, R3 ;  /* 0x0000000316057220 */ /* 0x000fca0000400000 */
[----:B------:R-:W-:Y:S01]  /*0cc0*/  FSETP.LE.AND P0, PT, R26, R5, P0 ;  /* 0x000000051a00720b */ /* 0x000fe20000703000 */
[----:B0-----:R-:W-:Y:S01]  /*0cd0*/  FFMA R22, R23, UR5, R16 ;  /* 0x0000000517167c23 */ /* 0x001fe20008000010 */
[----:B------:R-:W-:Y:S01]  /*0ce0*/  FFMA R5, R20, UR5, R13 ;  /* 0x0000000514057c23 */ /* 0x000fe2000800000d */
[----:B------:R-:W-:Y:S02]  /*0cf0*/  FFMA R26, R19, UR5, R12 ;  /* 0x00000005131a7c23 */ /* 0x000fe4000800000c */
[----:B-1----:R-:W-:Y:S01]  /*0d00*/  FFMA R22, R21, UR6, R22 ;  /* 0x0000000615167c23 */ /* 0x002fe20008000016 */
[----:B------:R-:W-:Y:S01]  /*0d10*/  FFMA R24, R18, UR6, R5 ;  /* 0x0000000612187c23 */ /* 0x000fe20008000005 */
[----:B------:R-:W-:Y:S02]  /*0d20*/  FFMA R26, R17, UR6, R26 ;  /* 0x00000006111a7c23 */ /* 0x000fe4000800001a */
[----:B------:R-:W-:-:S04]  /*0d30*/  FMUL R5, R22, R10 ;  /* 0x0000000a16057220 */ /* 0x000fc80000400000 */
[----:B------:R-:W-:Y:S01]  /*0d40*/  @P0 FADD R11, R11, -0.0099999997764825820923 ;  /* 0xbc23d70a0b0b0421 */ /* 0x000fe20000000000 */
[----:B------:R-:W-:-:S04]  /*0d50*/  FFMA R5, R24, R9, -R5 ;  /* 0x0000000918057223 */ /* 0x000fc80000000805 */
[----:B------:R-:W-:Y:S01]  /*0d60*/  FSETP.LT.OR P0, PT, R11, RZ, P0 ;  /* 0x000000ff0b00720b */ /* 0x000fe20000701400 */
[----:B------:R-:W-:Y:S01]  /*0d70*/  FFMA R6, -R5, R5, 100 ;  /* 0x42c8000005067423 */ /* 0x000fe20000000105 */
[----:B------:R-:W-:-:S03]  /*0d80*/  FSETP.GEU.AND P1, PT, R11, RZ, PT ;  /* 0x000000ff0b00720b */ /* 0x000fc60003f2e000 */
[----:B------:R0:W1:Y:S01]  /*0d90*/  MUFU.RSQ R5, R6 ;  /* 0x0000000600057308 */ /* 0x0000620000001400 */
[----:B------:R-:W-:Y:S02]  /*0da0*/  FSEL R11, R11, RZ, P1 ;  /* 0x000000ff0b0b7208 */ /* 0x000fe40000800000 */
[----:B------:R-:W-:-:S05]  /*0db0*/  IADD3 R0, PT, PT, R6, -0xd000000, RZ ;  /* 0xf300000006007810 */ /* 0x000fca0007ffe0ff */
[----:B------:R0:W-:Y:S01]  /*0dc0*/  @P0 STS [R2], R11 ;  /* 0x0000000b02000388 */ /* 0x0001e20000000800 */
[----:B------:R-:W-:-:S13]  /*0dd0*/  ISETP.GT.U32.AND P0, PT, R0, 0x727fffff, PT ;  /* 0x727fffff0000780c */ /* 0x000fda0003f04070 */
[----:B01----:R-:W-:Y:S05]  /*0de0*/  @!P0 BRA `(.L_x_137) ;  /* 0x0000000000108947 */ /* 0x003fea0003800000 */
[----:B------:R-:W-:Y:S02]  /*0df0*/  MOV R0, R6 ;  /* 0x0000000600007202 */ /* 0x000fe40000000f00 */
[----:B------:R-:W-:-:S07]  /*0e00*/  MOV R4, 0xe20 ;  /* 0x00000e2000047802 */ /* 0x000fce0000000f00 */
[----:B------:R-:W-:Y:S05]  /*0e10*/  CALL.REL.NOINC `($__internal_6_$__cuda_sm20_sqrt_rn_f32_slowpath) ;  /* 0x0000000400887944 */ /* 0x000fea0003c00000 */
[----:B------:R-:W-:Y:S05]  /*0e20*/  BRA `(.L_x_138) ;  /* 0x0000000000107947 */ /* 0x000fea0003800000 */
.L_x_137:
[----:B------:R-:W-:Y:S01]  /*0e30*/  FMUL.FTZ R7, R6, R5 ;  /* 0x0000000506077220 */ /* 0x000fe20000410000 */
[----:B------:R-:W-:-:S03]  /*0e40*/  FMUL.FTZ R4, R5, 0.5 ;  /* 0x3f00000005047820 */ /* 0x000fc60000410000 */
[----:B------:R-:W-:-:S04]  /*0e50*/  FFMA R0, -R7, R7, R6 ;  /* 0x0000000707007223 */ /* 0x000fc80000000106 */
[----:B------:R-:W-:-:S07]  /*0e60*/  FFMA R7, R0, R4, R7 ;  /* 0x0000000400077223 */ /* 0x000fce0000000007 */
.L_x_138:
[----:B------:R-:W-:Y:S05]  /*0e70*/  BSYNC.RECONVERGENT B0 ;  /* 0x0000000000007941 */ /* 0x000fea0003800200 */
.L_x_136:
        /* <DEDUP_REMOVED lines=10> */
[----:B------:R-:W-:-:S03]  /*0f20*/  FFMA R5, R20, UR5, R13 ;  /* 0x0000000514057c23 */ /* 0x000fc6000800000d */
[----:B-1----:R-:W-:Y:S01]  /*0f30*/  FFMA R24, R21, UR6, R24 ;  /* 0x0000000615187c23 */ /* 0x002fe20008000018 */
[----:B------:R-:W-:-:S03]  /*0f40*/  FFMA R22, R18, UR6, R5 ;  /* 0x0000000612167c23 */ /* 0x000fc60008000005 */
        /* <DEDUP_REMOVED lines=10> */
[----:B------:R-:W-:Y:S01]  /*0ff0*/  ISETP.GT.U32.AND P0, PT, R0, 0x727fffff, PT ;  /* 0x727fffff0000780c */ /* 0x000fe20003f04070 */
[----:B------:R-:W-:-:S04]  /*1000*/  FFMA R0, R19, UR5, R12 ;  /* 0x0000000513007c23 */ /* 0x000fc8000800000c */
[----:B------:R-:W-:-:S08]  /*1010*/  FFMA R11, R17, UR6, R0 ;  /* 0x00000006110b7c23 */ /* 0x000fd00008000000 */
[----:B01----:R-:W-:Y:S05]  /*1020*/  @!P0 BRA `(.L_x_140) ;  /* 0x0000000000108947 */ /* 0x003fea0003800000 */
[----:B------:R-:W-:Y:S02]  /*1030*/  MOV R0, R6 ;  /* 0x0000000600007202 */ /* 0x000fe40000000f00 */
[----:B------:R-:W-:-:S07]  /*1040*/  MOV R4, 0x1060 ;  /* 0x0000106000047802 */ /* 0x000fce0000000f00 */
[----:B------:R-:W-:Y:S05]  /*1050*/  CALL.REL.NOINC `($__internal_6_$__cuda_sm20_sqrt_rn_f32_slowpath) ;  /* 0x0000000000f87944 */ /* 0x000fea0003c00000 */
[----:B------:R-:W-:Y:S05]  /*1060*/  BRA `(.L_x_141) ;  /* 0x0000000000107947 */ /* 0x000fea0003800000 */
.L_x_140:
[----:B------:R-:W-:Y:S01]  /*1070*/  FMUL.FTZ R7, R6, R5 ;  /* 0x0000000506077220 */ /* 0x000fe20000410000 */
[----:B------:R-:W-:-:S03]  /*1080*/  FMUL.FTZ R4, R5, 0.5 ;  /* 0x3f00000005047820 */ /* 0x000fc60000410000 */
[----:B------:R-:W-:-:S04]  /*1090*/  FFMA R0, -R7, R7, R6 ;  /* 0x0000000707007223 */ /* 0x000fc80000000106 */
[----:B------:R-:W-:-:S07]  /*10a0*/  FFMA R7, R0, R4, R7 ;  /* 0x0000000400077223 */ /* 0x000fce0000000007 */
.L_x_141:
[----:B------:R-:W-:Y:S05]  /*10b0*/  BSYNC.RECONVERGENT B0 ;  /* 0x0000000000007941 */ /* 0x000fea0003800200 */
.L_x_139:
        /* <DEDUP_REMOVED lines=27> */
[----:B------:R-:W-:Y:S01]  /*1270*/  BSSY.RECONVERGENT B1, `(.L_x_144) ;  /* 0x0000004000017945 */ /* 0x000fe20003800200 */
[----:B------:R-:W-:Y:S02]  /*1280*/  MOV R0, R6 ;  /* 0x0000000600007202 */ /* 0x000fe40000000f00 */
[----:B------:R-:W-:-:S07]  /*1290*/  MOV R4, 0x12b0 ;  /* 0x000012b000047802 */ /* 0x000fce0000000f00 */
[----:B------:R-:W-:Y:S05]  /*12a0*/  CALL.REL.NOINC `($__internal_6_$__cuda_sm20_sqrt_rn_f32_slowpath) ;  /* 0x0000000000647944 */ /* 0x000fea0003c00000 */
[----:B------:R-:W-:Y:S05]  /*12b0*/  BSYNC.RECONVERGENT B1 ;  /* 0x0000000000017941 */ /* 0x000fea0003800200 */
.L_x_144:
[----:B------:R-:W-:Y:S05]  /*12c0*/  BRA `(.L_x_145) ;  /* 0x0000000000107947 */ /* 0x000fea0003800000 */
.L_x_143:
[----:B------:R-:W-:Y:S01]  /*12d0*/  FMUL.FTZ R7, R6, R5 ;  /* 0x0000000506077220 */ /* 0x000fe20000410000 */
[----:B------:R-:W-:-:S03]  /*12e0*/  FMUL.FTZ R4, R5, 0.5 ;  /* 0x3f00000005047820 */ /* 0x000fc60000410000 */
[----:B------:R-:W-:-:S04]  /*12f0*/  FFMA R0, -R7, R7, R6 ;  /* 0x0000000707007223 */ /* 0x000fc80000000106 */
[----:B------:R-:W-:-:S07]  /*1300*/  FFMA R7, R0, R4, R7 ;  /* 0x0000000400077223 */ /* 0x000fce0000000007 */
.L_x_145:
[----:B------:R-:W-:Y:S05]  /*1310*/  BSYNC.RECONVERGENT B0 ;  /* 0x0000000000007941 */ /* 0x000fea0003800200 */
.L_x_142:
[----:B------:R-:W-:Y:S01]  /*1320*/  FMUL R22, R22, R10 ;  /* 0x0000000a16167220 */ /* 0x000fe20000400000 */
[----:B------:R-:W-:Y:S01]  /*1330*/  FSETP.NEU.AND P0, PT, R27, RZ, PT ;  /* 0x000000ff1b00720b */ /* 0x000fe20003f0d000 */
[----:B------:R-:W-:Y:S02]  /*1340*/  UIADD3 UR7, UPT, UPT, UR7, 0x20, URZ ;  /* 0x0000002007077890 */ /* 0x000fe4000fffe0ff */
[----:B------:R-:W-:-:S04]  /*1350*/  FFMA R22, R11, R9, R22 ;  /* 0x000000090b167223 */ /* 0x000fc80000000016 */
[----:B------:R-:W-:-:S04]  /*1360*/  FADD R22, R22, -R7 ;  /* 0x8000000716167221 */ /* 0x000fc80000000000 */
[----:B------:R-:W-:-:S05]  /*1370*/  FMUL R5, R22, R3 ;  /* 0x0000000316057220 */ /* 0x000fca0000400000 */
[----:B------:R-:W-:-:S13]  /*1380*/  FSETP.LE.AND P0, PT, R24, R5, P0 ;  /* 0x000000051800720b */ /* 0x000fda0000703000 */
[----:B------:R-:W-:-:S05]  /*1390*/  @P0 FADD R27, R27, -0.0099999997764825820923 ;  /* 0xbc23d70a1b1b0421 */ /* 0x000fca0000000000 */
[C---:B------:R-:W-:Y:S02]  /*13a0*/  FSETP.LT.OR P0, PT, R27.reuse, RZ, P0 ;  /* 0x000000ff1b00720b */ /* 0x040fe40000701400 */
[----:B------:R-:W-:-:S04]  /*13b0*/  FSETP.GEU.AND P1, PT, R27, RZ, PT ;  /* 0x000000ff1b00720b */ /* 0x000fc80003f2e000 */
[----:B------:R-:W-:-:S07]  /*13c0*/  FSEL R11, R27, RZ, P1 ;  /* 0x000000ff1b0b7208 */ /* 0x000fce0000800000 */
[----:B------:R1:W-:Y:S01]  /*13d0*/  @P0 STS [R2], R11 ;  /* 0x0000000b02000388 */ /* 0x0003e20000000800 */
[----:B------:R-:W-:Y:S05]  /*13e0*/  BRA.U UP0, `(.L_x_146) ;  /* 0xfffffff500ac7547 */ /* 0x000fea000b83ffff */
[----:B------:R-:W-:Y:S06]  /*13f0*/  BAR.SYNC.DEFER_BLOCKING 0x0 ;  /* 0x0000000000007b1d */ /* 0x000fec0000010000 */
[----:B------:R-:W0:Y:S04]  /*1400*/  LDS R3, [R2] ;  /* 0x0000000002037984 */ /* 0x000e280000000800 */
[----:B0-----:R2:W-:Y:S02]  /*1410*/  STG.E desc[UR8][R14.64+0xa28], R3 ;  /* 0x000a28030e007986 */ /* 0x0015e4000c101908 */
.L_x_116:
[----:B------:R-:W-:Y:S06]  /*1420*/  BAR.SYNC.DEFER_BLOCKING 0x0 ;  /* 0x0000000000007b1d */ /* 0x000fec0000010000 */
[----:B------:R-:W-:Y:S05]  /*1430*/  EXIT ;  /* 0x000000000000794d */ /* 0x000fea0003800000 */
        .weak           $__internal_6_$__cuda_sm20_sqrt_rn_f32_slowpath
        .type           $__internal_6_$__cuda_sm20_sqrt_rn_f32_slowpath,@function
        .size           $__internal_6_$__cuda_sm20_sqrt_rn_f32_slowpath,($__internal_7_$__cuda_sm3x_div_rn_noftz_f32_slowpath - $__internal_6_$__cuda_sm20_sqrt_rn_f32_slowpath)
$__internal_6_$__cuda_sm20_sqrt_rn_f32_slowpath:
        /* <DEDUP_REMOVED lines=19> */
.L_x_147:
[----:B------:R-:W-:-:S04]  /*1570*/  HFMA2 R5, -RZ, RZ, 0, 0 ;  /* 0x00000000ff057431 */ /* 0x000fc800000001ff */
[----:B------:R-:W-:Y:S05]  /*1580*/  RET.REL.NODEC R4 `(_Z16sfcpartialshadowP16Roughness_Shadowi) ;  /* 0xffffffe8049c7950 */ /* 0x000fea0003c3ffff */
        .weak           $__internal_7_$__cuda_sm3x_div_rn_noftz_f32_slowpath
        .type           $__internal_7_$__cuda_sm3x_div_rn_noftz_f32_slowpath,@function
        .size           $__internal_7_$__cuda_sm3x_div_rn_noftz_f32_slowpath,(.L_x_167 - $__internal_7_$__cuda_sm3x_div_rn_noftz_f32_slowpath)
$__internal_7_$__cuda_sm3x_div_rn_noftz_f32_slowpath:
        /* <DEDUP_REMOVED lines=34> */
.L_x_149:
[----:B------:R-:W-:Y:S01]  /*17b0*/  LEA R11, R6, 0xc0800000, 0x17 ;  /* 0xc0800000060b7811 */ /* 0x000fe200078eb8ff */
[----:B------:R-:W-:Y:S01]  /*17c0*/  BSSY.RECONVERGENT B3, `(.L_x_154) ;  /* 0x0000036000037945 */ /* 0x000fe20003800200 */
[----:B------:R-:W-:Y:S02]  /*17d0*/  IADD3 R8, PT, PT, R8, -0x7f, RZ ;  /* 0xffffff8108087810 */ /* 0x000fe40007ffe0ff */
[----:B------:R-:W-:Y:S02]  /*17e0*/  IADD3 R11, PT, PT, -R11, R0, RZ ;  /* 0x000000000b0b7210 */ /* 0x000fe40007ffe1ff */
[C---:B------:R-:W-:Y:S01]  /*17f0*/  IADD3 R6, PT, PT, R8.reuse, 0x7f, -R6 ;  /* 0x0000007f08067810 */ /* 0x040fe20007ffe806 */
[----:B------:R-:W-:Y:S01]  /*1800*/  IMAD R0, R8, -0x800000, R3 ;  /* 0xff80000008007824 */ /* 0x000fe200078e0203 */
[----:B------:R-:W0:Y:S01]  /*1810*/  MUFU.RCP R13, R11 ;  /* 0x0000000b000d7308 */ /* 0x000e220000001000 */
[----:B------:R-:W-:Y:S01]  /*1820*/  FADD.FTZ R17, -R11, -RZ ;  /* 0x800000ff0b117221 */ /* 0x000fe20000010100 */
[----:B------:R-:W-:-:S03]  /*1830*/  IADD3 R6, PT, PT, R6, R5, RZ ;  /* 0x0000000506067210 */ /* 0x000fc60007ffe0ff */
        /* <DEDUP_REMOVED lines=42> */
.L_x_156:
[----:B------:R-:W-:-:S04]  /*1ae0*/  LOP3.LUT R0, R0, 0x80000000, RZ, 0xc0, !PT ;  /* 0x8000000000007812 */ /* 0x000fc800078ec0ff */
[----:B------:R-:W-:Y:S01]  /*1af0*/  LOP3.LUT R0, R0, 0x7f800000, RZ, 0xfc, !PT ;  /* 0x7f80000000007812 */ /* 0x000fe200078efcff */
[----:B------:R-:W-:Y:S06]  /*1b00*/  BRA `(.L_x_157) ;  /* 0x0000000000047947 */ /* 0x000fec0003800000 */
.L_x_155:
[----:B------:R-:W-:-:S07]  /*1b10*/  LEA R0, R6, R0, 0x17 ;  /* 0x0000000006007211 */ /* 0x000fce00078eb8ff */
.L_x_157:
[----:B------:R-:W-:Y:S05]  /*1b20*/  BSYNC.RECONVERGENT B3 ;  /* 0x0000000000037941 */ /* 0x000fea0003800200 */
.L_x_154:
[----:B------:R-:W-:Y:S05]  /*1b30*/  BRA `(.L_x_158) ;  /* 0x0000000000207947 */ /* 0x000fea0003800000 */
.L_x_153:
[----:B------:R-:W-:-:S04]  /*1b40*/  LOP3.LUT R0, R0, 0x80000000, R3, 0x48, !PT ;  /* 0x8000000000007812 */ /* 0x000fc800078e4803 */
[----:B------:R-:W-:Y:S01]  /*1b50*/  LOP3.LUT R0, R0, 0x7f800000, RZ, 0xfc, !PT ;  /* 0x7f80000000007812 */ /* 0x000fe200078efcff */
[----:B------:R-:W-:Y:S06]  /*1b60*/  BRA `(.L_x_158) ;  /* 0x0000000000147947 */ /* 0x000fec0003800000 */
.L_x_152:
[----:B------:R-:W-:Y:S01]  /*1b70*/  LOP3.LUT R0, R0, 0x80000000, R3, 0x48, !PT ;  /* 0x8000000000007812 */ /* 0x000fe200078e4803 */
[----:B------:R-:W-:Y:S06]  /*1b80*/  BRA `(.L_x_158) ;  /* 0x00000000000c7947 */ /* 0x000fec0003800000 */
.L_x_151:
[----:B------:R-:W0:Y:S01]  /*1b90*/  MUFU.RSQ R0, -QNAN ;  /* 0xffc0000000007908 */ /* 0x000e220000001400 */
[----:B------:R-:W-:Y:S05]  /*1ba0*/  BRA `(.L_x_158) ;  /* 0x0000000000047947 */ /* 0x000fea0003800000 */
.L_x_150:
[----:B------:R-:W-:-:S07]  /*1bb0*/  FADD.FTZ R0, R3, R0 ;  /* 0x0000000003007221 */ /* 0x000fce0000010000 */
.L_x_158:
[----:B------:R-:W-:Y:S05]  /*1bc0*/  BSYNC.RECONVERGENT B2 ;  /* 0x0000000000027941 */ /* 0x000fea0003800200 */
.L_x_148:
[----:B------:R-:W-:Y:S01]  /*1bd0*/  HFMA2 R5, -RZ, RZ, 0, 0 ;  /* 0x00000000ff057431 */ /* 0x000fe200000001ff */
[----:B0-----:R-:W-:-:S03]  /*1be0*/  MOV R3, R0 ;  /* 0x0000000000037202 */ /* 0x001fc60000000f00 */
[----:B------:R-:W-:Y:S05]  /*1bf0*/  RET.REL.NODEC R4 `(_Z16sfcpartialshadowP16Roughness_Shadowi) ;  /* 0xffffffe404007950 */ /* 0x000fea0003c3ffff */
.L_x_159:
        /* <DEDUP_REMOVED lines=16> */
.L_x_167:


//--------------------- .nv.shared._Z9convergedP16Facet_PropertiesP22Roughness_Temperaturesf --------------------------
	.section	.nv.shared._Z9convergedP16Facet_PropertiesP22Roughness_Temperaturesf,"aw",@nobits
	.sectionflags	@""
.nv.shared._Z9convergedP16Facet_PropertiesP22Roughness_Temperaturesf:
	.zero		1025


//--------------------- .nv.shared.reserved.0     --------------------------
	.section	.nv.shared.reserved.0,"aw",@nobits
	.weak		__nv_reservedSMEM_offset_0_alias
	.size		__nv_reservedSMEM_offset_0_alias, 0, 64
	.other		__nv_reservedSMEM_offset_0_alias,@"STO_CUDA_RESERVED_SHARED STV_DEFAULT"
__nv_reservedSMEM_offset_0_alias:
	.zero		0
	.zero		64


//--------------------- .nv.shared._Z26roughness_inst_equilibriumP16Facet_PropertiesP22Roughness_IlluminationP23Roughness_GlobalheatingP22Roughness_TemperaturesPffi --------------------------
	.section	.nv.shared._Z26roughness_inst_equilibriumP16Facet_PropertiesP22Roughness_IlluminationP23Roughness_GlobalheatingP22Roughness_TemperaturesPffi,"aw",@nobits
	.sectionflags	@""
	.align	4
.nv.shared._Z26roughness_inst_equilibriumP16Facet_PropertiesP22Roughness_IlluminationP23Roughness_GlobalheatingP22Roughness_TemperaturesPffi:
	.zero		1432


//--------------------- .nv.shared._Z18boundary_conditionP16Facet_PropertiesP22Roughness_IlluminationP23Roughness_GlobalheatingP22Roughness_TemperaturesPfffi --------------------------
	.section	.nv.shared._Z18boundary_conditionP16Facet_PropertiesP22Roughness_IlluminationP23Roughness_GlobalheatingP22Roughness_TemperaturesPfffi,"aw",@nobits
	.sectionflags	@""
	.align	4
.nv.shared._Z18boundary_conditionP16Facet_PropertiesP22Roughness_IlluminationP23Roughness_GlobalheatingP22Roughness_TemperaturesPfffi:
	.zero		1436


//--------------------- .nv.shared._Z17finite_differenceP16Facet_PropertiesP22Roughness_Temperatures --------------------------
	.section	.nv.shared._Z17finite_differenceP16Facet_PropertiesP22Roughness_Temperatures,"aw",@nobits
	.sectionflags	@""
.nv.shared._Z17finite_differenceP16Facet_PropertiesP22Roughness_Temperatures:
	.zero		1025


//--------------------- .nv.shared._Z33roughness_initialise_temperaturesP16Facet_PropertiesP22Roughness_IlluminationP23Roughness_GlobalheatingP22Roughness_TemperaturesPff --------------------------
	.section	.nv.shared._Z33roughness_initialise_temperaturesP16Facet_PropertiesP22Roughness_IlluminationP23Roughness_GlobalheatingP22Roughness_TemperaturesPff,"aw",@nobits
	.sectionflags	@""
	.align	4
.nv.shared._Z33roughness_initialise_temperaturesP16Facet_PropertiesP22Roughness_IlluminationP23Roughness_GlobalheatingP22Roughness_TemperaturesPff:
	.zero		1428


//--------------------- .nv.shared._Z29roughness_multiple_scatteringP16Facet_PropertiesP16Roughness_ShadowP22Roughness_IlluminationP28Roughness_GlobalilluminationPfffi --------------------------
	.section	.nv.shared._Z29roughness_multiple_scatteringP16Facet_PropertiesP16Roughness_ShadowP22Roughness_IlluminationP28Roughness_GlobalilluminationPfffi,"aw",@nobits
	.sectionflags	@""
	.align	4
.nv.shared._Z29roughness_multiple_scatteringP16Facet_PropertiesP16Roughness_ShadowP22Roughness_IlluminationP28Roughness_GlobalilluminationPfffi:
	.zero		1436


//--------------------- .nv.shared._Z27roughness_single_scatteringP16Facet_PropertiesP16Roughness_ShadowP22Roughness_IlluminationP28Roughness_GlobalilluminationPffi --------------------------
	.section	.nv.shared._Z27roughness_single_scatteringP16Facet_PropertiesP16Roughness_ShadowP22Roughness_IlluminationP28Roughness_GlobalilluminationPffi,"aw",@nobits
	.sectionflags	@""
	.align	4
.nv.shared._Z27roughness_single_scatteringP16Facet_PropertiesP16Roughness_ShadowP22Roughness_IlluminationP28Roughness_GlobalilluminationPffi:
	.zero		1428


//--------------------- .nv.shared._Z16sfcpartialshadowP16Roughness_Shadowi --------------------------
	.section	.nv.shared._Z16sfcpartialshadowP16Roughness_Shadowi,"aw",@nobits
	.sectionflags	@""
	.align	4
.nv.shared._Z16sfcpartialshadowP16Roughness_Shadowi:
	.zero		1440


//--------------------- .nv.constant0._Z9convergedP16Facet_PropertiesP22Roughness_Temperaturesf --------------------------
	.section	.nv.constant0._Z9convergedP16Facet_PropertiesP22Roughness_Temperaturesf,"a",@progbits
	.sectionflags	@""
	.align	4
.nv.constant0._Z9convergedP16Facet_PropertiesP22Roughness_Temperaturesf:
	.zero		916


//--------------------- .nv.constant0._Z26roughness_inst_equilibriumP16Facet_PropertiesP22Roughness_IlluminationP23Roughness_GlobalheatingP22Roughness_TemperaturesPffi --------------------------
	.section	.nv.constant0._Z26roughness_inst_equilibriumP16Facet_PropertiesP22Roughness_IlluminationP23Roughness_GlobalheatingP22Roughness_TemperaturesPffi,"a",@progbits
	.sectionflags	@""
	.align	4
.nv.constant0._Z26roughness_inst_equilibriumP16Facet_PropertiesP22Roughness_IlluminationP23Roughness_GlobalheatingP22Roughness_TemperaturesPffi:
	.zero		944


//--------------------- .nv.constant0._Z18boundary_conditionP16Facet_PropertiesP22Roughness_IlluminationP23Roughness_GlobalheatingP22Roughness_TemperaturesPfffi --------------------------
	.section	.nv.constant0._Z18boundary_conditionP16Facet_PropertiesP22Roughness_IlluminationP23Roughness_GlobalheatingP22Roughness_TemperaturesPfffi,"a",@progbits
	.sectionflags	@""
	.align	4
.nv.constant0._Z18boundary_conditionP16Facet_PropertiesP22Roughness_IlluminationP23Roughness_GlobalheatingP22Roughness_TemperaturesPfffi:
	.zero		948


//--------------------- .nv.constant0._Z17finite_differenceP16Facet_PropertiesP22Roughness_Temperatures --------------------------
	.section	.nv.constant0._Z17finite_differenceP16Facet_PropertiesP22Roughness_Temperatures,"a",@progbits
	.sectionflags	@""
	.align	4
.nv.constant0._Z17finite_differenceP16Facet_PropertiesP22Roughness_Temperatures:
	.zero		912


//--------------------- .nv.constant0._Z33roughness_initialise_temperaturesP16Facet_PropertiesP22Roughness_IlluminationP23Roughness_GlobalheatingP22Roughness_TemperaturesPff --------------------------
	.section	.nv.constant0._Z33roughness_initialise_temperaturesP16Facet_PropertiesP22Roughness_IlluminationP23Roughness_GlobalheatingP22Roughness_TemperaturesPff,"a",@progbits
	.sectionflags	@""
	.align	4
.nv.constant0._Z33roughness_initialise_temperaturesP16Facet_PropertiesP22Roughness_IlluminationP23Roughness_GlobalheatingP22Roughness_TemperaturesPff:
	.zero		940


//--------------------- .nv.constant0._Z27roughness_zero_temperaturesP22Roughness_Temperatures --------------------------
	.section	.nv.constant0._Z27roughness_zero_temperaturesP22Roughness_Temperatures,"a",@progbits
	.sectionflags	@""
	.align	4
.nv.constant0._Z27roughness_zero_temperaturesP22Roughness_Temperatures:
	.zero		904


//--------------------- .nv.constant0._Z29roughness_multiple_scatteringP16Facet_PropertiesP16Roughness_ShadowP22Roughness_IlluminationP28Roughness_GlobalilluminationPfffi --------------------------
	.section	.nv.constant0._Z29roughness_multiple_scatteringP16Facet_PropertiesP16Roughness_ShadowP22Roughness_IlluminationP28Roughness_GlobalilluminationPfffi,"a",@progbits
	.sectionflags	@""
	.align	4
.nv.constant0._Z29roughness_multiple_scatteringP16Facet_PropertiesP16Roughness_ShadowP22Roughness_IlluminationP28Roughness_GlobalilluminationPfffi:
	.zero		948


//--------------------- .nv.constant0._Z27roughness_single_scatteringP16Facet_PropertiesP16Roughness_ShadowP22Roughness_IlluminationP28Roughness_GlobalilluminationPffi --------------------------
	.section	.nv.constant0._Z27roughness_single_scatteringP16Facet_PropertiesP16Roughness_ShadowP22Roughness_IlluminationP28Roughness_GlobalilluminationPffi,"a",@progbits
	.sectionflags	@""
	.align	4
.nv.constant0._Z27roughness_single_scatteringP16Facet_PropertiesP16Roughness_ShadowP22Roughness_IlluminationP28Roughness_GlobalilluminationPffi:
	.zero		944


//--------------------- .nv.constant0._Z16sfcpartialshadowP16Roughness_Shadowi --------------------------
	.section	.nv.constant0._Z16sfcpartialshadowP16Roughness_Shadowi,"a",@progbits
	.sectionflags	@""
	.align	4
.nv.constant0._Z16sfcpartialshadowP16Roughness_Shadowi:
	.zero		908


//--------------------- SYMBOLS --------------------------

	.type		.nv.reservedSmem.offset0,@object
	.size		.nv.reservedSmem.offset0,0x4
	.type		.nv.reservedSmem.cap,@object
	.size		.nv.reservedSmem.cap,0x4
